def matmul_kernel(
    a_ptr,
    b_ptr,
    c_ptr,
    M,
    N,
    K,
    stride_am,
    stride_ak,
    stride_bk,
    stride_bn,
    stride_cm,
    stride_cn,
    BLOCK_M: tl.constexpr,
    BLOCK_N: tl.constexpr,
    BLOCK_K: tl.constexpr,
    GROUP_M: tl.constexpr,
):
    pid = tl.program_id(axis=0)
    num_pid_m = tl.cdiv(M, BLOCK_M)
    num_pid_n = tl.cdiv(N, BLOCK_N)
    num_pid_in_group = GROUP_M * num_pid_n
    group_id = pid // num_pid_in_group
    first_pid_m = group_id * GROUP_M
    group_size_m = min(num_pid_m - first_pid_m, GROUP_M)
    pid_m = first_pid_m + ((pid % num_pid_in_group) % group_size_m)
    pid_n = (pid % num_pid_in_group) // group_size_m

    offs_am = (pid_m * BLOCK_M + tl.arange(0, BLOCK_M)) % M
    offs_bn = (pid_n * BLOCK_N + tl.arange(0, BLOCK_N)) % N
    offs_k = tl.arange(0, BLOCK_K)
    a_ptrs = a_ptr + offs_am[:, None] * stride_am + offs_k[None, :] * stride_ak
    b_ptrs = b_ptr + offs_k[:, None] * stride_bk + offs_bn[None, :] * stride_bn

    acc = tl.zeros((BLOCK_M, BLOCK_N), dtype=tl.float32)
    for kk in range(0, tl.cdiv(K, BLOCK_K)):
        a = tl.load(a_ptrs, mask=offs_k[None, :] < K - kk * BLOCK_K, other=0.0)
        b = tl.load(b_ptrs, mask=offs_k[:, None] < K - kk * BLOCK_K, other=0.0)
        acc = tl.dot(a, b, acc)
        a_ptrs += BLOCK_K * stride_ak
        b_ptrs += BLOCK_K * stride_bk

    c = acc.to(c_ptr.dtype.element_ty)
    offs_cm = pid_m * BLOCK_M + tl.arange(0, BLOCK_M)
    offs_cn = pid_n * BLOCK_N + tl.arange(0, BLOCK_N)
    c_ptrs = c_ptr + offs_cm[:, None] * stride_cm + offs_cn[None, :] * stride_cn
    mask = (offs_cm[:, None] < M) & (offs_cn[None, :] < N)
    tl.store(c_ptrs, c, mask=mask)

# config = {"BLOCK_K": 256, "BLOCK_M": 128, "BLOCK_N": 64, "GROUP_M": 8, "arch": "sm_100", "dtype": "fp16", "num_ctas": 1, "num_stages": 3, "num_warps": 4}
# arch = sm_100


// ===== COMPILED SASS (sm_100a) =====

	.target	sm_100a

	.elftype	@"ET_EXEC"


//--------------------- .note.nv.tkinfo           --------------------------
	.section	.note.nv.tkinfo,"",@"SHT_NOTE"
	.sectionflags	@"SHF_NOTE_NV_TKINFO"
	.tkinfo
        /*0018*/ 	.word	0x00000081
        /*0030*/ 	.string	""
        /*0030*/ 	.string	"ptxas-blackwell"
        /*0030*/ 	.string	"Cuda compilation tools, release 12.9, V12.9.86"
        /*0030*/ 	.string	"Build cuda_12.9.r12.9/compiler.36037853_0"
        /*0030*/ 	.string	"-v  -suppress-debug-info  -lineinfo  -arch sm_100a "



//--------------------- .note.nv.cuver            --------------------------
	.section	.note.nv.cuver,"",@"SHT_NOTE"
	.sectionflags	@"SHF_NOTE_NV_CUVER"
        /*0018*/ 	.short	0x0001
        /*001a*/ 	.short	0x0064
        /*001c*/ 	.short	0x0001
        /*001e*/ 	.short	0x0000
        /*0020*/ 	.short	0x0001
        /*0022*/ 	.short	0x0000


//--------------------- .nv.info                  --------------------------
	.section	.nv.info,"",@"SHT_CUDA_INFO"
	.align	4


	//----- nvinfo : EIATTR_REGCOUNT
	.align		4
        /*0000*/ 	.byte	0x04, 0x2f
        /*0002*/ 	.short	(.L_4 - .L_3)
	.align		4
.L_3:
        /*0004*/ 	.word	index@(matmul_kernel)
        /*0008*/ 	.word	0x000000a8


	//----- nvinfo : EIATTR_FRAME_SIZE
	.align		4
.L_4:
        /*000c*/ 	.byte	0x04, 0x11
        /*000e*/ 	.short	(.L_6 - .L_5)
	.align		4
.L_5:
        /*0010*/ 	.word	index@($__internal_2_$__cuda_sm10x_tcgen05_guardrail_trap_unallocated_columns_being_dealloced)
        /*0014*/ 	.word	0x00001400


	//----- nvinfo : EIATTR_FRAME_SIZE
	.align		4
.L_6:
        /*0018*/ 	.byte	0x04, 0x11
        /*001a*/ 	.short	(.L_8 - .L_7)
	.align		4
.L_7:
        /*001c*/ 	.word	index@($__internal_1_$__cuda_sm10x_tcgen05_guardrail_trap_phase_invalid_during_alloc)
        /*0020*/ 	.word	0x00001400


	//----- nvinfo : EIATTR_FRAME_SIZE
	.align		4
.L_8:
        /*0024*/ 	.byte	0x04, 0x11
        /*0026*/ 	.short	(.L_10 - .L_9)
	.align		4
.L_9:
        /*0028*/ 	.word	index@($__internal_0_$__cuda_sm10x_tcgen05_guardrail_trap_col_being_dealloced_not_returned_by_alloc)
        /*002c*/ 	.word	0x00001400


	//----- nvinfo : EIATTR_FRAME_SIZE
	.align		4
.L_10:
        /*0030*/ 	.byte	0x04, 0x11
        /*0032*/ 	.short	(.L_12 - .L_11)
	.align		4
.L_11:
        /*0034*/ 	.word	index@(matmul_kernel)
        /*0038*/ 	.word	0x00001400


	//----- nvinfo : EIATTR_MIN_STACK_SIZE
	.align		4
.L_12:
        /*003c*/ 	.byte	0x04, 0x12
        /*003e*/ 	.short	(.L_14 - .L_13)
	.align		4
.L_13:
        /*0040*/ 	.word	index@(matmul_kernel)
        /*0044*/ 	.word	0x00001400
.L_14:


//--------------------- .nv.info.matmul_kernel    --------------------------
	.section	.nv.info.matmul_kernel,"",@"SHT_CUDA_INFO"
	.sectionflags	@""
	.align	4


	//----- nvinfo : EIATTR_CUDA_API_VERSION
	.align		4
        /*0000*/ 	.byte	0x04, 0x37
        /*0002*/ 	.short	(.L_16 - .L_15)
.L_15:
        /*0004*/ 	.word	0x00000081


	//----- nvinfo : EIATTR_KPARAM_INFO
	.align		4
.L_16:
        /*0008*/ 	.byte	0x04, 0x17
        /*000a*/ 	.short	(.L_18 - .L_17)
.L_17:
        /*000c*/ 	.word	0x00000000
        /*0010*/ 	.short	0x000d
        /*0012*/ 	.short	0x0048
        /*0014*/ 	.byte	0x00, 0xf4, 0x21, 0x00


	//----- nvinfo : EIATTR_KPARAM_INFO
	.align		4
.L_18:
        /*0018*/ 	.byte	0x04, 0x17
        /*001a*/ 	.short	(.L_20 - .L_19)
.L_19:
        /*001c*/ 	.word	0x00000000
        /*0020*/ 	.short	0x000c
        /*0022*/ 	.short	0x0040
        /*0024*/ 	.byte	0x00, 0xf4, 0x21, 0x00


	//----- nvinfo : EIATTR_KPARAM_INFO
	.align		4
.L_20:
        /*0028*/ 	.byte	0x04, 0x17
        /*002a*/ 	.short	(.L_22 - .L_21)
.L_21:
        /*002c*/ 	.word	0x00000000
        /*0030*/ 	.short	0x000b
        /*0032*/ 	.short	0x0038
        /*0034*/ 	.byte	0x00, 0xf0, 0x11, 0x00


	//----- nvinfo : EIATTR_KPARAM_INFO
	.align		4
.L_22:
        /*0038*/ 	.byte	0x04, 0x17
        /*003a*/ 	.short	(.L_24 - .L_23)
.L_23:
        /*003c*/ 	.word	0x00000000
        /*0040*/ 	.short	0x000a
        /*0042*/ 	.short	0x0034
        /*0044*/ 	.byte	0x00, 0xf0, 0x11, 0x00


	//----- nvinfo : EIATTR_KPARAM_INFO
	.align		4
.L_24:
        /*0048*/ 	.byte	0x04, 0x17
        /*004a*/ 	.short	(.L_26 - .L_25)
.L_25:
        /*004c*/ 	.word	0x00000000
        /*0050*/ 	.short	0x0009
        /*0052*/ 	.short	0x0030
        /*0054*/ 	.byte	0x00, 0xf0, 0x11, 0x00


	//----- nvinfo : EIATTR_KPARAM_INFO
	.align		4
.L_26:
        /*0058*/ 	.byte	0x04, 0x17
        /*005a*/ 	.short	(.L_28 - .L_27)
.L_27:
        /*005c*/ 	.word	0x00000000
        /*0060*/ 	.short	0x0008
        /*0062*/ 	.short	0x002c
        /*0064*/ 	.byte	0x00, 0xf0, 0x11, 0x00


	//----- nvinfo : EIATTR_KPARAM_INFO
	.align		4
.L_28:
        /*0068*/ 	.byte	0x04, 0x17
        /*006a*/ 	.short	(.L_30 - .L_29)
.L_29:
        /*006c*/ 	.word	0x00000000
        /*0070*/ 	.short	0x0007
        /*0072*/ 	.short	0x0028
        /*0074*/ 	.byte	0x00, 0xf0, 0x11, 0x00


	//----- nvinfo : EIATTR_KPARAM_INFO
	.align		4
.L_30:
        /*0078*/ 	.byte	0x04, 0x17
        /*007a*/ 	.short	(.L_32 - .L_31)
.L_31:
        /*007c*/ 	.word	0x00000000
        /*0080*/ 	.short	0x0006
        /*0082*/ 	.short	0x0024
        /*0084*/ 	.byte	0x00, 0xf0, 0x11, 0x00


	//----- nvinfo : EIATTR_KPARAM_INFO
	.align		4
.L_32:
        /*0088*/ 	.byte	0x04, 0x17
        /*008a*/ 	.short	(.L_34 - .L_33)
.L_33:
        /*008c*/ 	.word	0x00000000
        /*0090*/ 	.short	0x0005
        /*0092*/ 	.short	0x0020
        /*0094*/ 	.byte	0x00, 0xf0, 0x11, 0x00


	//----- nvinfo : EIATTR_KPARAM_INFO
	.align		4
.L_34:
        /*0098*/ 	.byte	0x04, 0x17
        /*009a*/ 	.short	(.L_36 - .L_35)
.L_35:
        /*009c*/ 	.word	0x00000000
        /*00a0*/ 	.short	0x0004
        /*00a2*/ 	.short	0x001c
        /*00a4*/ 	.byte	0x00, 0xf0, 0x11, 0x00


	//----- nvinfo : EIATTR_KPARAM_INFO
	.align		4
.L_36:
        /*00a8*/ 	.byte	0x04, 0x17
        /*00aa*/ 	.short	(.L_38 - .L_37)
.L_37:
        /*00ac*/ 	.word	0x00000000
        /*00b0*/ 	.short	0x0003
        /*00b2*/ 	.short	0x0018
        /*00b4*/ 	.byte	0x00, 0xf0, 0x11, 0x00


	//----- nvinfo : EIATTR_KPARAM_INFO
	.align		4
.L_38:
        /*00b8*/ 	.byte	0x04, 0x17
        /*00ba*/ 	.short	(.L_40 - .L_39)
.L_39:
        /*00bc*/ 	.word	0x00000000
        /*00c0*/ 	.short	0x0002
        /*00c2*/ 	.short	0x0010
        /*00c4*/ 	.byte	0x00, 0xf4, 0x21, 0x00


	//----- nvinfo : EIATTR_KPARAM_INFO
	.align		4
.L_40:
        /*00c8*/ 	.byte	0x04, 0x17
        /*00ca*/ 	.short	(.L_42 - .L_41)
.L_41:
        /*00cc*/ 	.word	0x00000000
        /*00d0*/ 	.short	0x0001
        /*00d2*/ 	.short	0x0008
        /*00d4*/ 	.byte	0x00, 0xf4, 0x21, 0x00


	//----- nvinfo : EIATTR_KPARAM_INFO
	.align		4
.L_42:
        /*00d8*/ 	.byte	0x04, 0x17
        /*00da*/ 	.short	(.L_44 - .L_43)
.L_43:
        /*00dc*/ 	.word	0x00000000
        /*00e0*/ 	.short	0x0000
        /*00e2*/ 	.short	0x0000
        /*00e4*/ 	.byte	0x00, 0xf4, 0x21, 0x00


	//----- nvinfo : EIATTR_AT_ENTRY_FRAGMENTS
	.align		4
.L_44:
        /*00e8*/ 	.byte	0x04, 0x4f
        /*00ea*/ 	.short	(.L_46 - .L_45)


	//   ....[0]....
.L_45:
        /*00ec*/ 	.word	0x00000004


	//----- nvinfo : EIATTR_RESERVED_SMEM_USED
	.align		4
.L_46:
        /*00f0*/ 	.byte	0x01, 0x41
	.zero		2


	//----- nvinfo : EIATTR_SPARSE_MMA_MASK
	.align		4
        /*00f4*/ 	.byte	0x03, 0x50
        /*00f6*/ 	.short	0x0000


	//----- nvinfo : EIATTR_TCGEN05_1CTA_USED
	.align		4
        /*00f8*/ 	.byte	0x01, 0x51
	.zero		2


	//----- nvinfo : EIATTR_MAXREG_COUNT
	.align		4
        /*00fc*/ 	.byte	0x03, 0x1b
        /*00fe*/ 	.short	0x00ff


	//----- nvinfo : EIATTR_NUM_BARRIERS
	.align		4
        /*0100*/ 	.byte	0x02, 0x4c
        /*0102*/ 	.byte	0x01
	.zero		1


	//----- nvinfo : EIATTR_ANNOTATIONS
	.align		4
        /*0104*/ 	.byte	0x04, 0x55
        /*0106*/ 	.short	(.L_48 - .L_47)


	//   ....[0]....
.L_47:
        /*0108*/ 	.word	0x00000001
        /*010c*/ 	.byte	0x70, 0x09, 0x00, 0x00, 0x01, 0x00, 0x00, 0x00, 0x90, 0x0b, 0x00, 0x00, 0x01, 0x00, 0x00, 0x00
        /* <DEDUP_REMOVED lines=2224> */
        /*8c1c*/ 	.byte	0x00, 0x0e, 0x03, 0x00


	//----- nvinfo : EIATTR_INT_WARP_WIDE_INSTR_OFFSETS
	.align		4
.L_48:
        /*8c20*/ 	.byte	0x04, 0x31
        /*8c22*/ 	.short	(.L_50 - .L_49)


	//   ....[0]....
.L_49:
        /*8c24*/ 	.word	0x000044f0


	//   ....[1]....
        /*8c28*/ 	.word	0x00004520


	//   ....[2]....
        /*8c2c*/ 	.word	0x00010f90


	//   ....[3]....
        /*8c30*/ 	.word	0x00031300


	//   ....[4]....
        /*8c34*/ 	.word	0x00031350


	//----- nvinfo : EIATTR_COOP_GROUP_MASK_REGIDS
	.align		4
.L_50:
        /*8c38*/ 	.byte	0x04, 0x29
        /*8c3a*/ 	.short	(.L_52 - .L_51)


	//   ....[0]....
.L_51:
        /*8c3c*/ 	.word	0xffffffff


	//   ....[1]....
        /*8c40*/ 	.word	0xffffffff


	//   ....[2]....
        /*8c44*/ 	.word	0xffffffff


	//   ....[3]....
        /*8c48*/ 	.word	0xffffffff


	//----- nvinfo : EIATTR_COOP_GROUP_INSTR_OFFSETS
	.align		4
.L_52:
        /*8c4c*/ 	.byte	0x04, 0x28
        /*8c4e*/ 	.short	(.L_54 - .L_53)


	//   ....[0]....
.L_53:
        /*8c50*/ 	.word	0x00000070


	//   ....[1]....
        /*8c54*/ 	.word	0x00000330


	//   ....[2]....
        /*8c58*/ 	.word	0x00031190


	//   ....[3]....
        /*8c5c*/ 	.word	0x00031400


	//----- nvinfo : EIATTR_VRC_CTA_INIT_COUNT
	.align		4
.L_54:
        /*8c60*/ 	.byte	0x02, 0x4a
        /*8c62*/ 	.byte	0x80
	.zero		1


	//----- nvinfo : EIATTR_MBARRIER_INSTR_OFFSETS
	.align		4
        /*8c64*/ 	.byte	0x04, 0x39
        /*8c66*/ 	.short	(.L_56 - .L_55)


	//   ....[0]....
.L_55:
        /*8c68*/ 	.word	0x000046d0
        /*8c6c*/ 	.word	0x000000ff
        /*8c70*/ 	.word	0x00000000
        /*8c74*/ 	.short	0x0100
        /*8c76*/ 	.byte	0x08
	.zero		1


	//   ....[1]....
        /*8c78*/ 	.word	0x00010ff0
        /*8c7c*/ 	.word	0x000000ff
        /*8c80*/ 	.word	0x00010008
        /*8c84*/ 	.short	0x0100
        /*8c86*/ 	.byte	0x06
	.zero		1


	//   ....[2]....
        /*8c88*/ 	.word	0x00025720
        /*8c8c*/ 	.word	0x000000ff
        /*8c90*/ 	.word	0x00000000
        /*8c94*/ 	.short	0x010a
        /*8c96*/ 	.byte	0x08
	.zero		1


	//   ....[3]....
        /*8c98*/ 	.word	0x0002f570
        /*8c9c*/ 	.word	0x000000ff
        /*8ca0*/ 	.word	0x00000000
        /*8ca4*/ 	.short	0x010a
        /*8ca6*/ 	.byte	0x08
	.zero		1


	//   ....[4]....
        /*8ca8*/ 	.word	0x0002f610
        /*8cac*/ 	.word	0x000000ff
        /*8cb0*/ 	.word	0x00010000
        /*8cb4*/ 	.short	0x0108
        /*8cb6*/ 	.byte	0x06
	.zero		1


	//   ....[5]....
        /*8cb8*/ 	.word	0x0002f690
        /*8cbc*/ 	.word	0x000000ff
        /*8cc0*/ 	.word	0x00010008
        /*8cc4*/ 	.short	0x0108
        /*8cc6*/ 	.byte	0x06
	.zero		1


	//   ....[6]....
        /*8cc8*/ 	.word	0x00031420
        /*8ccc*/ 	.word	0x000000ff
        /*8cd0*/ 	.word	0x00000000
        /*8cd4*/ 	.short	0x010a
        /*8cd6*/ 	.byte	0x08
	.zero		1


	//   ....[7]....
        /*8cd8*/ 	.word	0x00031450
        /*8cdc*/ 	.word	0x000000ff
        /*8ce0*/ 	.word	0x00000000
        /*8ce4*/ 	.short	0x010a
        /*8ce6*/ 	.byte	0x08
	.zero		1


	//----- nvinfo : EIATTR_NUM_MBARRIERS
	.align		4
.L_56:
        /*8ce8*/ 	.byte	0x03, 0x38
        /*8cea*/ 	.short	0x0002


	//----- nvinfo : EIATTR_EXIT_INSTR_OFFSETS
	.align		4
        /*8cec*/ 	.byte	0x04, 0x1c
        /*8cee*/ 	.short	(.L_58 - .L_57)


	//   ....[0]....
.L_57:
        /*8cf0*/ 	.word	0x00031410


	//----- nvinfo : EIATTR_REQNTID
	.align		4
.L_58:
        /*8cf4*/ 	.byte	0x04, 0x10
        /*8cf6*/ 	.short	(.L_60 - .L_59)
.L_59:
        /*8cf8*/ 	.word	0x00000080
        /*8cfc*/ 	.word	0x00000001
        /*8d00*/ 	.word	0x00000001


	//----- nvinfo : EIATTR_CRS_STACK_SIZE
	.align		4
.L_60:
        /*8d04*/ 	.byte	0x04, 0x1e
        /*8d06*/ 	.short	(.L_62 - .L_61)
.L_61:
        /*8d08*/ 	.word	0x00000000


	//----- nvinfo : EIATTR_CBANK_PARAM_SIZE
	.align		4
.L_62:
        /*8d0c*/ 	.byte	0x03, 0x19
        /*8d0e*/ 	.short	0x0050


	//----- nvinfo : EIATTR_PARAM_CBANK
	.align		4
        /*8d10*/ 	.byte	0x04, 0x0a
        /*8d12*/ 	.short	(.L_64 - .L_63)
	.align		4
.L_63:
        /*8d14*/ 	.word	index@(.nv.constant0.matmul_kernel)
        /*8d18*/ 	.short	0x0380
        /*8d1a*/ 	.short	0x0050


	//----- nvinfo : EIATTR_SW_WAR
	.align		4
.L_64:
        /*8d1c*/ 	.byte	0x04, 0x36
        /*8d1e*/ 	.short	(.L_66 - .L_65)
.L_65:
        /*8d20*/ 	.word	0x00000008
.L_66:


//--------------------- .nv.compat                --------------------------
	.section	.nv.compat,"",@"SHT_CUDA_COMPAT_INFO"
	.align	4
        /*0000*/ 	.byte	0x02, 0x02, 0x02, 0x00, 0x02, 0x05, 0x05, 0x00, 0x02, 0x03, 0x00, 0x00, 0x02, 0x06, 0x01, 0x00


//--------------------- .nv.callgraph             --------------------------
	.section	.nv.callgraph,"",@"SHT_CUDA_CALLGRAPH"
	.align	4
	.sectionentsize	8
	.align		4
        /*0000*/ 	.word	0x00000000
	.align		4
        /*0004*/ 	.word	0xffffffff
	.align		4
        /*0008*/ 	.word	0x00000000
	.align		4
        /*000c*/ 	.word	0xfffffffe
	.align		4
        /*0010*/ 	.word	0x00000000
	.align		4
        /*0014*/ 	.word	0xfffffffd
	.align		4
        /*0018*/ 	.word	0x00000000
	.align		4
        /*001c*/ 	.word	0xfffffffc


//--------------------- .text.matmul_kernel       --------------------------
	.section	.text.matmul_kernel,"ax",@progbits
	.align	128
        .global         matmul_kernel
        .type           matmul_kernel,@function
        .size           matmul_kernel,(.L_x_21 - matmul_kernel)
        .other          matmul_kernel,@"STO_CUDA_ENTRY STV_DEFAULT"
matmul_kernel:
.text.matmul_kernel:
[----:B------:R-:W0:Y:S01]  /*0000*/  LDC R1, c[0x0][0x37c] ;  /* 0x0000df00ff017b82 */ /* 0x000e220000000800 */
[----:B------:R-:W1:Y:S01]  /*0010*/  S2R R0, SR_TID.X ;  /* 0x0000000000007919 */ /* 0x000e620000002100 */
[----:B0-----:R-:W-:Y:S01]  /*0020*/  VIADD R1, R1, 0xffffec00 ;  /* 0xffffec0001017836 */ /* 0x001fe20000000000 */
[----:B-1----:R-:W-:-:S13]  /*0030*/  ISETP.GE.U32.AND P0, PT, R0, 0x20, PT ;  /* 0x000000200000780c */ /* 0x002fda0003f06070 */
[----:B------:R-:W-:Y:S02]  /*0040*/  VOTEU.ANY UP0, P0 ;  /* 0x0000000000ff7886 */ /* 0x000fe40000000100 */
[----:B------:R-:W-:Y:S05]  /*0050*/  BRA.U UP0, `(.L_x_0) ;  /* 0x0000000100b87547 */ /* 0x000fea000b800000 */
[----:B------:R-:W0:Y:S01]  /*0060*/  S2UR UR6, SR_CgaCtaId ;  /* 0x00000000000679c3 */ /* 0x000e220000008800 */
[----:B------:R-:W-:Y:S01]  /*0070*/  NOP ;  /* 0x0000000000007918 */ /* 0x000fe20000000000 */
[----:B------:R-:W-:Y:S02]  /*0080*/  UMOV UR4, 0x40 ;  /* 0x0000004000047882 */ /* 0x000fe40000000000 */
[----:B0-----:R-:W-:-:S09]  /*0090*/  ULEA UR4, UR6, UR4, 0x18 ;  /* 0x0000000406047291 */ /* 0x001fd2000f8ec0ff */
[----:B------:R-:W0:Y:S01]  /*00a0*/  LDS.U8 R0, [UR4] ;  /* 0x00000004ff007984 */ /* 0x000e220008000000 */
[----:B------:R-:W-:Y:S02]  /*00b0*/  UMOV UR4, 0x400 ;  /* 0x0000040000047882 */ /* 0x000fe40000000000 */
[----:B------:R-:W-:Y:S01]  /*00c0*/  ULEA UR4, UR6, UR4, 0x18 ;  /* 0x0000000406047291 */ /* 0x000fe2000f8ec0ff */
[----:B0-----:R-:W-:-:S13]  /*00d0*/  ISETP.NE.AND P0, PT, R0, RZ, PT ;  /* 0x000000ff0000720c */ /* 0x001fda0003f05270 */
[----:B------:R-:W-:Y:S05]  /*00e0*/  @P0 BRA `(.L_x_1) ;  /* 0x00000000007c0947 */ /* 0x000fea0003800000 */
[----:B------:R-:W-:-:S13]  /*00f0*/  ELECT P0, URZ, PT ;  /* 0x0000000000ff782f */ /* 0x000fda0003800000 */
[----:B------:R-:W-:Y:S05]  /*0100*/  @!P0 BRA `(.L_x_2) ;  /* 0x0000000000848947 */ /* 0x000fea0003800000 */
[----:B------:R-:W-:Y:S01]  /*0110*/  UMOV UR5, 0x8 ;  /* 0x0000000800057882 */ /* 0x000fe20000000000 */
[----:B------:R-:W-:Y:S02]  /*0120*/  IMAD.MOV.U32 R4, RZ, RZ, 0x1 ;  /* 0x00000001ff047424 */ /* 0x000fe400078e00ff */
[----:B------:R-:W-:Y:S02]  /*0130*/  IMAD.MOV.U32 R5, RZ, RZ, 0xff ;  /* 0x000000ffff057424 */ /* 0x000fe400078e00ff */
[----:B------:R-:W-:Y:S04]  /*0140*/  DEPBAR.LE SB0, 0x36 ;  /* 0x00008d800000791a */ /* 0x000fe80000000000 */
[----:B------:R-:W0:Y:S02]  /*0150*/  UTCATOMSWS.FIND_AND_SET.ALIGN UP1, UR5, UR5 ;  /* 0x00000005000575e3 */ /* 0x000e240008020800 */
[----:B0-----:R-:W-:-:S04]  /*0160*/  PLOP3.LUT P0, PT, PT, PT, UP1, 0x80, 0x8 ;  /* 0x000000000008781c */ /* 0x001fc80003f0f018 */
[----:B------:R-:W-:-:S04]  /*0170*/  SEL R0, RZ, 0xffffffff, !P0 ;  /* 0xffffffffff007807 */ /* 0x000fc80004000000 */
[----:B------:R-:W-:Y:S01]  /*0180*/  ISETP.NE.AND P0, PT, R0, RZ, PT ;  /* 0x000000ff0000720c */ /* 0x000fe20003f05270 */
[----:B------:R-:W-:-:S12]  /*0190*/  IMAD.U32 R0, RZ, RZ, UR5 ;  /* 0x00000005ff007e24 */ /* 0x000fd8000f8e00ff */
[----:B------:R-:W-:Y:S05]  /*01a0*/  @P0 BRA `(.L_x_3) ;  /* 0x0000000000240947 */ /* 0x000fea0003800000 */
.L_x_4:
[----:B------:R-:W-:Y:S05]  /*01b0*/  NANOSLEEP 0x64 ;  /* 0x000000640000795d */ /* 0x000fea0003800000 */
[----:B------:R-:W-:-:S05]  /*01c0*/  UMOV UR5, 0x8 ;  /* 0x0000000800057882 */ /* 0x000fca0000000000 */
[----:B------:R-:W-:Y:S04]  /*01d0*/  DEPBAR.LE SB0, 0x36 ;  /* 0x00008d800000791a */ /* 0x000fe80000000000 */
[----:B------:R-:W0:Y:S02]  /*01e0*/  UTCATOMSWS.FIND_AND_SET.ALIGN UP1, UR5, UR5 ;  /* 0x00000005000575e3 */ /* 0x000e240008020800 */
[----:B0-----:R-:W-:-:S04]  /*01f0*/  PLOP3.LUT P0, PT, PT, PT, UP1, 0x80, 0x8 ;  /* 0x000000000008781c */ /* 0x001fc80003f0f018 */
[----:B------:R-:W-:-:S04]  /*0200*/  SEL R0, RZ, 0xffffffff, !P0 ;  /* 0xffffffffff007807 */ /* 0x000fc80004000000 */
[----:B------:R-:W-:Y:S01]  /*0210*/  ISETP.NE.AND P0, PT, R0, RZ, PT ;  /* 0x000000ff0000720c */ /* 0x000fe20003f05270 */
[----:B------:R-:W-:-:S12]  /*0220*/  IMAD.U32 R0, RZ, RZ, UR5 ;  /* 0x00000005ff007e24 */ /* 0x000fd8000f8e00ff */
[----:B------:R-:W-:Y:S05]  /*0230*/  @!P0 BRA `(.L_x_4) ;  /* 0xfffffffc00dc8947 */ /* 0x000fea000383ffff */
.L_x_3:
[C---:B------:R-:W-:Y:S01]  /*0240*/  VIADD R3, R0.reuse, 0x10 ;  /* 0x0000001000037836 */ /* 0x040fe20000000000 */
[----:B------:R-:W-:Y:S01]  /*0250*/  UMOV UR5, 0x50 ;  /* 0x0000005000057882 */ /* 0x000fe20000000000 */
[----:B------:R-:W-:Y:S01]  /*0260*/  SHF.L.U32 R2, R5, R0, RZ ;  /* 0x0000000005027219 */ /* 0x000fe200000006ff */
[----:B------:R-:W-:Y:S01]  /*0270*/  ULEA UR5, UR6, UR5, 0x18 ;  /* 0x0000000506057291 */ /* 0x000fe2000f8ec0ff */
[----:B------:R-:W-:Y:S01]  /*0280*/  IMAD.SHL.U32 R0, R0, 0x20, RZ ;  /* 0x0000002000007824 */ /* 0x000fe200078e00ff */
[----:B------:R-:W-:-:S04]  /*0290*/  SHF.L.U32 R3, R4, R3, RZ ;  /* 0x0000000304037219 */ /* 0x000fc800000006ff */
[----:B------:R-:W-:-:S05]  /*02a0*/  LOP3.LUT R2, R3, R2, RZ, 0xfc, !PT ;  /* 0x0000000203027212 */ /* 0x000fca00078efcff */
[----:B------:R0:W-:Y:S04]  /*02b0*/  ATOMS.OR RZ, [UR5], R2 ;  /* 0x00000002ffff798c */ /* 0x0001e8000b000005 */
[----:B------:R0:W-:Y:S01]  /*02c0*/  STS [UR4], R0 ;  /* 0x00000000ff007988 */ /* 0x0001e20008000804 */
[----:B------:R-:W-:Y:S05]  /*02d0*/  BRA `(.L_x_2) ;  /* 0x0000000000107947 */ /* 0x000fea0003800000 */
.L_x_1:
[----:B------:R-:W-:Y:S01]  /*02e0*/  IMAD.MOV.U32 R0, RZ, RZ, -0x1 ;  /* 0xffffffffff007424 */ /* 0x000fe200078e00ff */
[----:B------:R-:W-:-:S04]  /*02f0*/  MOV R2, 0x320 ;  /* 0x0000032000027802 */ /* 0x000fc80000000f00 */
[----:B------:R0:W-:Y:S03]  /*0300*/  STS [UR4], R0 ;  /* 0x00000000ff007988 */ /* 0x0001e60008000804 */
[----:B0-----:R-:W-:Y:S05]  /*0310*/  CALL.REL.NOINC `($__internal_1_$__cuda_sm10x_tcgen05_guardrail_trap_phase_invalid_during_alloc) ;  /* 0x0000031000647944 */ /* 0x001fea0003c00000 */
.L_x_2:
[----:B------:R-:W-:Y:S05]  /*0320*/  WARPSYNC.ALL ;  /* 0x0000000000007948 */ /* 0x000fea0003800000 */
[----:B------:R-:W-:Y:S01]  /*0330*/  NOP ;  /* 0x0000000000007918 */ /* 0x000fe20000000000 */
.L_x_0:
[----:B0-----:R-:W0:Y:S01]  /*0340*/  LDC.64 R2, c[0x0][0x398] ;  /* 0x0000e600ff027b82 */ /* 0x001e220000000a00 */
[----:B------:R-:W1:Y:S01]  /*0350*/  S2R R7, SR_CTAID.X ;  /* 0x0000000000077919 */ /* 0x000e620000002500 */
[----:B------:R-:W-:Y:S01]  /*0360*/  UMOV UR6, 0x400 ;  /* 0x0000040000067882 */ /* 0x000fe20000000000 */
[----:B------:R-:W2:Y:S01]  /*0370*/  LDCU UR8, c[0x0][0x3a4] ;  /* 0x00007480ff0877ac */ /* 0x000ea20008000800 */
[----:B------:R-:W3:Y:S01]  /*0380*/  S2R R142, SR_TID.X ;  /* 0x00000000008e7919 */ /* 0x000ee20000002100 */
[----:B------:R-:W4:Y:S03]  /*0390*/  LDCU.64 UR10, c[0x0][0x380] ;  /* 0x00007000ff0a77ac */ /* 0x000f260008000a00 */
[----:B------:R-:W5:Y:S01]  /*03a0*/  S2UR UR7, SR_CgaCtaId ;  /* 0x00000000000779c3 */ /* 0x000f620000008800 */
[----:B------:R-:W0:Y:S01]  /*03b0*/  LDCU UR4, c[0x0][0x3a8] ;  /* 0x00007500ff0477ac */ /* 0x000e220008000800 */
[----:B------:R-:W0:Y:S01]  /*03c0*/  LDCU.64 UR38, c[0x0][0x358] ;  /* 0x00006b00ff2677ac */ /* 0x000e220008000a00 */
[----:B------:R-:W-:Y:S01]  /*03d0*/  UMOV UR42, 0x1 ;  /* 0x00000001002a7882 */ /* 0x000fe20000000000 */
[----:B0-----:R-:W-:Y:S01]  /*03e0*/  VIADD R0, R3, 0x3f ;  /* 0x0000003f03007836 */ /* 0x001fe20000000000 */
[----:B------:R-:W-:-:S04]  /*03f0*/  IABS R13, R3 ;  /* 0x00000003000d7213 */ /* 0x000fc80000000000 */
[----:B------:R-:W-:Y:S01]  /*0400*/  SHF.R.S32.HI R5, RZ, 0x1f, R0 ;  /* 0x0000001fff057819 */ /* 0x000fe20000011400 */
[----:B-----5:R-:W-:-:S03]  /*0410*/  ULEA UR6, UR7, UR6, 0x18 ;  /* 0x0000000607067291 */ /* 0x020fc6000f8ec0ff */
[----:B------:R-:W-:Y:S02]  /*0420*/  LEA.HI R5, R5, R0, RZ, 0x6 ;  /* 0x0000000005057211 */ /* 0x000fe400078f30ff */
[----:B-1----:R-:W-:Y:S02]  /*0430*/  IABS R10, R7 ;  /* 0x00000007000a7213 */ /* 0x002fe40000000000 */
[----:B------:R-:W-:Y:S02]  /*0440*/  SHF.R.S32.HI R5, RZ, 0x6, R5 ;  /* 0x00000006ff057819 */ /* 0x000fe40000011405 */
[----:B---3--:R-:W-:-:S03]  /*0450*/  LOP3.LUT R158, R142, 0x7f, RZ, 0xc0, !PT ;  /* 0x0000007f8e9e7812 */ /* 0x008fc600078ec0ff */
[----:B------:R-:W-:-:S05]  /*0460*/  IMAD.SHL.U32 R6, R5, 0x8, RZ ;  /* 0x0000000805067824 */ /* 0x000fca00078e00ff */
[-C--:B------:R-:W-:Y:S02]  /*0470*/  IABS R9, R6.reuse ;  /* 0x0000000600097213 */ /* 0x080fe40000000000 */
[----:B------:R-:W-:Y:S02]  /*0480*/  IABS R12, R6 ;  /* 0x00000006000c7213 */ /* 0x000fe40000000000 */
[----:B------:R-:W0:Y:S08]  /*0490*/  I2F.RP R0, R9 ;  /* 0x0000000900007306 */ /* 0x000e300000209400 */
[----:B0-----:R-:W0:Y:S02]  /*04a0*/  MUFU.RCP R0, R0 ;  /* 0x0000000000007308 */ /* 0x001e240000001000 */
[----:B0-----:R-:W-:-:S02]  /*04b0*/  VIADD R4, R0, 0xffffffe ;  /* 0x0ffffffe00047836 */ /* 0x001fc40000000000 */
[----:B------:R-:W-:-:S04]  /*04c0*/  IMAD.MOV R0, RZ, RZ, -R12 ;  /* 0x000000ffff007224 */ /* 0x000fc800078e0a0c */
[----:B------:R0:W1:Y:S02]  /*04d0*/  F2I.FTZ.U32.TRUNC.NTZ R5, R4 ;  /* 0x0000000400057305 */ /* 0x000064000021f000 */
[----:B0-----:R-:W-:Y:S02]  /*04e0*/  IMAD.MOV.U32 R4, RZ, RZ, RZ ;  /* 0x000000ffff047224 */ /* 0x001fe400078e00ff */
[----:B-1----:R-:W-:-:S04]  /*04f0*/  IMAD.MOV R8, RZ, RZ, -R5 ;  /* 0x000000ffff087224 */ /* 0x002fc800078e0a05 */
[----:B------:R-:W-:Y:S02]  /*0500*/  IMAD R11, R8, R9, RZ ;  /* 0x00000009080b7224 */ /* 0x000fe400078e02ff */
[----:B------:R-:W-:Y:S02]  /*0510*/  IMAD.MOV.U32 R8, RZ, RZ, R10 ;  /* 0x000000ffff087224 */ /* 0x000fe400078e000a */
[----:B------:R-:W-:-:S06]  /*0520*/  IMAD.HI.U32 R5, R5, R11, R4 ;  /* 0x0000000b05057227 */ /* 0x000fcc00078e0004 */
[----:B------:R-:W-:-:S04]  /*0530*/  IMAD.HI.U32 R5, R5, R8, RZ ;  /* 0x0000000805057227 */ /* 0x000fc800078e00ff */
[----:B------:R-:W-:Y:S01]  /*0540*/  IMAD R0, R5, R0, R8 ;  /* 0x0000000005007224 */ /* 0x000fe200078e0208 */
[----:B------:R-:W-:Y:S04]  /*0550*/  BAR.SYNC.DEFER_BLOCKING 0x0 ;  /* 0x0000000000007b1d */ /* 0x000fe80000010000 */
[----:B------:R-:W-:-:S13]  /*0560*/  ISETP.GT.U32.AND P1, PT, R9, R0, PT ;  /* 0x000000000900720c */ /* 0x000fda0003f24070 */
[----:B------:R-:W-:Y:S02]  /*0570*/  @!P1 IMAD.IADD R0, R0, 0x1, -R9 ;  /* 0x0000000100009824 */ /* 0x000fe400078e0a09 */
[----:B------:R-:W-:Y:S01]  /*0580*/  @!P1 VIADD R5, R5, 0x1 ;  /* 0x0000000105059836 */ /* 0x000fe20000000000 */
[----:B------:R-:W-:Y:S02]  /*0590*/  ISETP.NE.AND P1, PT, R6, RZ, PT ;  /* 0x000000ff0600720c */ /* 0x000fe40003f25270 */
[----:B------:R-:W-:Y:S02]  /*05a0*/  ISETP.GE.U32.AND P0, PT, R0, R9, PT ;  /* 0x000000090000720c */ /* 0x000fe40003f06070 */
[----:B------:R-:W-:-:S04]  /*05b0*/  LOP3.LUT R0, R7, R6, RZ, 0x3c, !PT ;  /* 0x0000000607007212 */ /* 0x000fc800078e3cff */
[----:B------:R-:W-:Y:S01]  /*05c0*/  ISETP.GE.AND P2, PT, R0, RZ, PT ;  /* 0x000000ff0000720c */ /* 0x000fe20003f46270 */
[----:B------:R-:W-:-:S06]  /*05d0*/  VIADD R0, R2, 0x7f ;  /* 0x0000007f02007836 */ /* 0x000fcc0000000000 */
[----:B------:R-:W-:-:S04]  /*05e0*/  @P0 VIADD R5, R5, 0x1 ;  /* 0x0000000105050836 */ /* 0x000fc80000000000 */
[----:B------:R-:W-:Y:S01]  /*05f0*/  IMAD.MOV.U32 R4, RZ, RZ, R5 ;  /* 0x000000ffff047224 */ /* 0x000fe200078e0005 */
[----:B------:R-:W-:-:S03]  /*0600*/  SHF.R.S32.HI R5, RZ, 0x1f, R0 ;  /* 0x0000001fff057819 */ /* 0x000fc60000011400 */
[----:B------:R-:W-:Y:S01]  /*0610*/  @!P2 IMAD.MOV R4, RZ, RZ, -R4 ;  /* 0x000000ffff04a224 */ /* 0x000fe200078e0a04 */
[----:B------:R-:W-:Y:S02]  /*0620*/  @!P1 LOP3.LUT R4, RZ, R6, RZ, 0x33, !PT ;  /* 0x00000006ff049212 */ /* 0x000fe400078e33ff */
[----:B------:R-:W-:-:S03]  /*0630*/  LEA.HI R5, R5, R0, RZ, 0x7 ;  /* 0x0000000005057211 */ /* 0x000fc600078f38ff */
[----:B------:R-:W-:Y:S02]  /*0640*/  IMAD.SHL.U32 R12, R4, 0x8, RZ ;  /* 0x00000008040c7824 */ /* 0x000fe400078e00ff */
[----:B------:R-:W-:-:S03]  /*0650*/  IMAD.MOV R4, RZ, RZ, -R4 ;  /* 0x000000ffff047224 */ /* 0x000fc600078e0a04 */
[----:B------:R-:W-:Y:S01]  /*0660*/  LEA.HI.SX32 R5, R5, -R12, 0x19 ;  /* 0x8000000c05057211 */ /* 0x000fe200078fcaff */
[----:B------:R-:W-:Y:S02]  /*0670*/  IMAD R14, R6, R4, R7 ;  /* 0x00000004060e7224 */ /* 0x000fe400078e0207 */
[----:B------:R-:W-:Y:S01]  /*0680*/  IMAD.MOV.U32 R7, RZ, RZ, R13 ;  /* 0x000000ffff077224 */ /* 0x000fe200078e000d */
[----:B------:R-:W-:Y:S02]  /*0690*/  VIMNMX R17, PT, PT, R5, 0x8, PT ;  /* 0x0000000805117848 */ /* 0x000fe40003fe0100 */
[----:B------:R-:W-:Y:S01]  /*06a0*/  IABS R5, R2 ;  /* 0x0000000200057213 */ /* 0x000fe20000000000 */
[----:B------:R-:W-:Y:S01]  /*06b0*/  I2F.RP R6, R7 ;  /* 0x0000000700067306 */ /* 0x000fe20000209400 */
[----:B------:R-:W-:-:S07]  /*06c0*/  IABS R11, R17 ;  /* 0x00000011000b7213 */ /* 0x000fce0000000000 */
[----:B------:R-:W0:Y:S08]  /*06d0*/  I2F.RP R0, R11 ;  /* 0x0000000b00007306 */ /* 0x000e300000209400 */
[----:B------:R-:W1:Y:S08]  /*06e0*/  I2F.RP R4, R5 ;  /* 0x0000000500047306 */ /* 0x000e700000209400 */
[----:B0-----:R-:W0:Y:S08]  /*06f0*/  MUFU.RCP R0, R0 ;  /* 0x0000000000007308 */ /* 0x001e300000001000 */
[----:B------:R-:W-:Y:S08]  /*0700*/  MUFU.RCP R6, R6 ;  /* 0x0000000600067308 */ /* 0x000ff00000001000 */
[----:B-1----:R-:W-:Y:S01]  /*0710*/  MUFU.RCP R4, R4 ;  /* 0x0000000400047308 */ /* 0x002fe20000001000 */
[----:B0-----:R-:W-:Y:S01]  /*0720*/  VIADD R8, R0, 0xffffffe ;  /* 0x0ffffffe00087836 */ /* 0x001fe20000000000 */
[----:B------:R-:W-:-:S06]  /*0730*/  IABS R0, R14 ;  /* 0x0000000e00007213 */ /* 0x000fcc0000000000 */
[----:B------:R0:W1:Y:S02]  /*0740*/  F2I.FTZ.U32.TRUNC.NTZ R9, R8 ;  /* 0x0000000800097305 */ /* 0x000064000021f000 */
[----:B0-----:R-:W-:Y:S02]  /*0750*/  IMAD.MOV.U32 R8, RZ, RZ, RZ ;  /* 0x000000ffff087224 */ /* 0x001fe400078e00ff */
[----:B-1----:R-:W-:-:S04]  /*0760*/  IMAD.MOV R10, RZ, RZ, -R9 ;  /* 0x000000ffff0a7224 */ /* 0x002fc800078e0a09 */
[----:B------:R-:W-:Y:S01]  /*0770*/  IMAD R13, R10, R11, RZ ;  /* 0x0000000b0a0d7224 */ /* 0x000fe200078e02ff */
[----:B------:R-:W-:-:S03]  /*0780*/  IABS R10, R17 ;  /* 0x00000011000a7213 */ /* 0x000fc60000000000 */
[----:B------:R-:W-:-:S04]  /*0790*/  IMAD.HI.U32 R8, R9, R13, R8 ;  /* 0x0000000d09087227 */ /* 0x000fc800078e0008 */
[----:B------:R-:W-:Y:S02]  /*07a0*/  IMAD.MOV.U32 R9, RZ, RZ, R0 ;  /* 0x000000ffff097224 */ /* 0x000fe400078e0000 */
[----:B------:R-:W-:Y:S02]  /*07b0*/  IMAD.MOV R0, RZ, RZ, -R10 ;  /* 0x000000ffff007224 */ /* 0x000fe400078e0a0a */
[----:B------:R-:W-:-:S04]  /*07c0*/  IMAD.HI.U32 R8, R8, R9, RZ ;  /* 0x0000000908087227 */ /* 0x000fc800078e00ff */
[----:B------:R-:W-:Y:S02]  /*07d0*/  IMAD R0, R8, R0, R9 ;  /* 0x0000000008007224 */ /* 0x000fe400078e0209 */
[----:B------:R-:W-:Y:S02]  /*07e0*/  VIADD R10, R6, 0xffffffe ;  /* 0x0ffffffe060a7836 */ /* 0x000fe40000000000 */
[----:B------:R-:W-:Y:S01]  /*07f0*/  VIADD R9, R4, 0xffffffe ;  /* 0x0ffffffe04097836 */ /* 0x000fe20000000000 */
[----:B------:R-:W-:-:S05]  /*0800*/  ISETP.GT.U32.AND P1, PT, R11, R0, PT ;  /* 0x000000000b00720c */ /* 0x000fca0003f24070 */
[----:B------:R-:W0:Y:S08]  /*0810*/  F2I.FTZ.U32.TRUNC.NTZ R9, R9 ;  /* 0x0000000900097305 */ /* 0x000e30000021f000 */
[----:B------:R-:W-:Y:S02]  /*0820*/  @!P1 IMAD.IADD R0, R0, 0x1, -R11 ;  /* 0x0000000100009824 */ /* 0x000fe400078e0a0b */
[----:B------:R-:W-:Y:S01]  /*0830*/  @!P1 VIADD R8, R8, 0x1 ;  /* 0x0000000108089836 */ /* 0x000fe20000000000 */
[----:B------:R-:W-:-:S02]  /*0840*/  ISETP.NE.AND P1, PT, R17, RZ, PT ;  /* 0x000000ff1100720c */ /* 0x000fc40003f25270 */
[----:B------:R-:W-:Y:S02]  /*0850*/  ISETP.GE.U32.AND P0, PT, R0, R11, PT ;  /* 0x0000000b0000720c */ /* 0x000fe40003f06070 */
[----:B------:R-:W-:Y:S01]  /*0860*/  LOP3.LUT R0, R14, R17, RZ, 0x3c, !PT ;  /* 0x000000110e007212 */ /* 0x000fe200078e3cff */
[----:B------:R1:W3:Y:S03]  /*0870*/  F2I.FTZ.U32.TRUNC.NTZ R11, R10 ;  /* 0x0000000a000b7305 */ /* 0x0002e6000021f000 */
[----:B------:R-:W-:Y:S01]  /*0880*/  ISETP.GE.AND P2, PT, R0, RZ, PT ;  /* 0x000000ff0000720c */ /* 0x000fe20003f46270 */
[----:B0-----:R-:W-:-:S04]  /*0890*/  IMAD.MOV R0, RZ, RZ, -R9 ;  /* 0x000000ffff007224 */ /* 0x001fc800078e0a09 */
[----:B------:R-:W-:Y:S02]  /*08a0*/  IMAD R13, R0, R5, RZ ;  /* 0x00000005000d7224 */ /* 0x000fe400078e02ff */
[----:B------:R-:W-:Y:S02]  /*08b0*/  @P0 VIADD R8, R8, 0x1 ;  /* 0x0000000108080836 */ /* 0x000fe40000000000 */
[----:B-1----:R-:W-:Y:S02]  /*08c0*/  IMAD.MOV.U32 R10, RZ, RZ, RZ ;  /* 0x000000ffff0a7224 */ /* 0x002fe400078e00ff */
[----:B------:R-:W-:Y:S02]  /*08d0*/  IMAD.MOV.U32 R4, RZ, RZ, R8 ;  /* 0x000000ffff047224 */ /* 0x000fe400078e0008 */
[----:B---3--:R-:W-:Y:S02]  /*08e0*/  IMAD.MOV R6, RZ, RZ, -R11 ;  /* 0x000000ffff067224 */ /* 0x008fe400078e0a0b */
[----:B------:R-:W-:Y:S01]  /*08f0*/  @!P2 IMAD.MOV R4, RZ, RZ, -R4 ;  /* 0x000000ffff04a224 */ /* 0x000fe200078e0a04 */
[----:B------:R-:W-:Y:S01]  /*0900*/  @!P1 LOP3.LUT R4, RZ, R17, RZ, 0x33, !PT ;  /* 0x00000011ff049212 */ /* 0x000fe200078e33ff */
[----:B------:R-:W-:-:S02]  /*0910*/  IMAD R15, R6, R7, RZ ;  /* 0x00000007060f7224 */ /* 0x000fc400078e02ff */
[----:B------:R-:W-:Y:S02]  /*0920*/  IMAD.MOV.U32 R8, RZ, RZ, RZ ;  /* 0x000000ffff087224 */ /* 0x000fe400078e00ff */
[----:B------:R-:W-:Y:S02]  /*0930*/  IMAD.SHL.U32 R141, R4, 0x40, RZ ;  /* 0x00000040048d7824 */ /* 0x000fe400078e00ff */
[----:B------:R-:W-:-:S03]  /*0940*/  IMAD.HI.U32 R6, R11, R15, R10 ;  /* 0x0000000f0b067227 */ /* 0x000fc600078e000a */
[----:B------:R-:W-:Y:S01]  /*0950*/  IABS R132, R141 ;  /* 0x0000008d00847213 */ /* 0x000fe20000000000 */
[----:B------:R-:W-:Y:S01]  /*0960*/  VIADD R139, R141, 0x2 ;  /* 0x000000028d8b7836 */ /* 0x000fe20000000000 */
[----:B------:R-:W-:Y:S01]  /*0970*/  STL [R1+0x588], R141 ;  /* 0x0005888d01007387 */ /* 0x000fe20000100800 */
[----:B------:R-:W-:-:S03]  /*0980*/  IMAD.HI.U32 R0, R9, R13, R8 ;  /* 0x0000000d09007227 */ /* 0x000fc600078e0008 */
[----:B------:R-:W-:Y:S01]  /*0990*/  IABS R128, R139 ;  /* 0x0000008b00807213 */ /* 0x000fe20000000000 */
[----:B------:R-:W-:-:S04]  /*09a0*/  IMAD.HI.U32 R8, R6, R132, RZ ;  /* 0x0000008406087227 */ /* 0x000fc800078e00ff */
[----:B------:R-:W-:Y:S02]  /*09b0*/  IMAD.MOV R10, RZ, RZ, -R8 ;  /* 0x000000ffff0a7224 */ /* 0x000fe400078e0a08 */
[----:B------:R-:W-:Y:S02]  /*09c0*/  VIADD R137, R141, 0x4 ;  /* 0x000000048d897836 */ /* 0x000fe40000000000 */
[----:B------:R-:W-:-:S03]  /*09d0*/  IMAD.HI.U32 R8, R6, R128, RZ ;  /* 0x0000008006087227 */ /* 0x000fc600078e00ff */
[----:B------:R-:W-:Y:S01]  /*09e0*/  IABS R124, R137 ;  /* 0x00000089007c7213 */ /* 0x000fe20000000000 */
[----:B------:R-:W-:Y:S02]  /*09f0*/  IMAD.MOV R8, RZ, RZ, -R8 ;  /* 0x000000ffff087224 */ /* 0x000fe400078e0a08 */
[----:B------:R-:W-:Y:S02]  /*0a00*/  VIADD R135, R141, 0x6 ;  /* 0x000000068d877836 */ /* 0x000fe40000000000 */
[C---:B------:R-:W-:Y:S02]  /*0a10*/  IMAD R128, R7.reuse, R8, R128 ;  /* 0x0000000807807224 */ /* 0x040fe400078e0280 */
[----:B------:R-:W-:Y:S01]  /*0a20*/  IMAD.HI.U32 R8, R6, R124, RZ ;  /* 0x0000007c06087227 */ /* 0x000fe200078e00ff */
[----:B------:R-:W-:Y:S02]  /*0a30*/  IABS R120, R135 ;  /* 0x0000008700787213 */ /* 0x000fe40000000000 */
[----:B------:R-:W-:Y:S01]  /*0a40*/  ISETP.GT.U32.AND P5, PT, R7, R128, PT ;  /* 0x000000800700720c */ /* 0x000fe20003fa4070 */
[----:B------:R-:W-:-:S02]  /*0a50*/  VIADD R131, R141, 0x8 ;  /* 0x000000088d837836 */ /* 0x000fc40000000000 */
[C---:B------:R-:W-:Y:S02]  /*0a60*/  IMAD R132, R7.reuse, R10, R132 ;  /* 0x0000000a07847224 */ /* 0x040fe400078e0284 */
[----:B------:R-:W-:Y:S01]  /*0a70*/  IMAD.MOV R10, RZ, RZ, -R8 ;  /* 0x000000ffff0a7224 */ /* 0x000fe200078e0a08 */
[----:B------:R-:W-:Y:S01]  /*0a80*/  IABS R116, R131 ;  /* 0x0000008300747213 */ /* 0x000fe20000000000 */
[----:B------:R-:W-:Y:S01]  /*0a90*/  IMAD.HI.U32 R8, R6, R120, RZ ;  /* 0x0000007806087227 */ /* 0x000fe200078e00ff */
[----:B------:R-:W-:-:S03]  /*0aa0*/  ISETP.GT.U32.AND P2, PT, R7, R132, PT ;  /* 0x000000840700720c */ /* 0x000fc60003f44070 */
[----:B------:R-:W-:Y:S02]  /*0ab0*/  IMAD R124, R7, R10, R124 ;  /* 0x0000000a077c7224 */ /* 0x000fe400078e027c */
[----:B------:R-:W-:Y:S02]  /*0ac0*/  IMAD.MOV R10, RZ, RZ, -R8 ;  /* 0x000000ffff0a7224 */ /* 0x000fe400078e0a08 */
[----:B------:R-:W-:Y:S01]  /*0ad0*/  VIADD R129, R141, 0x9 ;  /* 0x000000098d817836 */ /* 0x000fe20000000000 */
[----:B------:R-:W-:Y:S01]  /*0ae0*/  ISETP.GT.U32.AND P6, PT, R7, R124, PT ;  /* 0x0000007c0700720c */ /* 0x000fe20003fc4070 */
[----:B------:R-:W-:-:S03]  /*0af0*/  IMAD.HI.U32 R8, R6, R116, RZ ;  /* 0x0000007406087227 */ /* 0x000fc600078e00ff */
[----:B------:R-:W-:Y:S01]  /*0b00*/  IABS R114, R129 ;  /* 0x0000008100727213 */ /* 0x000fe20000000000 */
[----:B------:R-:W-:Y:S02]  /*0b10*/  IMAD.MOV R8, RZ, RZ, -R8 ;  /* 0x000000ffff087224 */ /* 0x000fe400078e0a08 */
[----:B------:R-:W-:Y:S02]  /*0b20*/  VIADD R125, R141, 0xb ;  /* 0x0000000b8d7d7836 */ /* 0x000fe40000000000 */
[----:B------:R-:W-:Y:S02]  /*0b30*/  IMAD R116, R7, R8, R116 ;  /* 0x0000000807747224 */ /* 0x000fe400078e0274 */
[----:B------:R-:W-:Y:S01]  /*0b40*/  VIADD R140, R141, 0x1 ;  /* 0x000000018d8c7836 */ /* 0x000fe20000000000 */
[----:B------:R-:W-:Y:S01]  /*0b50*/  IABS R110, R125 ;  /* 0x0000007d006e7213 */ /* 0x000fe20000000000 */
[----:B------:R-:W-:-:S03]  /*0b60*/  IMAD.HI.U32 R8, R6, R114, RZ ;  /* 0x0000007206087227 */ /* 0x000fc600078e00ff */
[----:B------:R-:W-:Y:S01]  /*0b70*/  IABS R130, R140 ;  /* 0x0000008c00827213 */ /* 0x000fe20000000000 */
[----:B------:R-:W-:Y:S01]  /*0b80*/  VIADD R121, R141, 0xd ;  /* 0x0000000d8d797836 */ /* 0x000fe20000000000 */
[----:B------:R-:W-:Y:S01]  /*0b90*/  STL [R1+0xf38], R140 ;  /* 0x000f388c01007387 */ /* 0x000fe20000100800 */
[----:B------:R-:W-:Y:S02]  /*0ba0*/  IMAD R120, R7, R10, R120 ;  /* 0x0000000a07787224 */ /* 0x000fe400078e0278 */
[----:B------:R-:W-:Y:S01]  /*0bb0*/  IMAD.MOV R10, RZ, RZ, -R8 ;  /* 0x000000ffff0a7224 */ /* 0x000fe200078e0a08 */
[----:B------:R-:W-:Y:S01]  /*0bc0*/  IABS R106, R121 ;  /* 0x00000079006a7213 */ /* 0x000fe20000000000 */
[----:B------:R-:W-:Y:S01]  /*0bd0*/  VIADD R138, R141, 0x3 ;  /* 0x000000038d8a7836 */ /* 0x000fe20000000000 */
[----:B------:R-:W-:Y:S01]  /*0be0*/  STL [R1+0xf34], R139 ;  /* 0x000f348b01007387 */ /* 0x000fe20000100800 */
[----:B------:R-:W-:-:S03]  /*0bf0*/  IMAD.HI.U32 R8, R6, R110, RZ ;  /* 0x0000006e06087227 */ /* 0x000fc600078e00ff */
[----:B------:R-:W-:Y:S01]  /*0c00*/  IABS R126, R138 ;  /* 0x0000008a007e7213 */ /* 0x000fe20000000000 */
[----:B------:R-:W-:Y:S01]  /*0c10*/  IMAD R114, R7, R10, R114 ;  /* 0x0000000a07727224 */ /* 0x000fe200078e0272 */
[----:B------:R-:W-:Y:S01]  /*0c20*/  STL [R1+0xf30], R138 ;  /* 0x000f308a01007387 */ /* 0x000fe20000100800 */
[----:B------:R-:W-:Y:S02]  /*0c30*/  IMAD.MOV R10, RZ, RZ, -R8 ;  /* 0x000000ffff0a7224 */ /* 0x000fe400078e0a08 */
[----:B------:R-:W-:Y:S01]  /*0c40*/  VIADD R119, R141, 0xe ;  /* 0x0000000e8d777836 */ /* 0x000fe20000000000 */
[----:B------:R-:W-:Y:S01]  /*0c50*/  STL [R1+0x1028], R137 ;  /* 0x0010288901007387 */ /* 0x000fe20000100800 */
[----:B------:R-:W-:-:S03]  /*0c60*/  IMAD.HI.U32 R9, R6, R130, RZ ;  /* 0x0000008206097227 */ /* 0x000fc600078e00ff */
[----:B------:R-:W-:Y:S01]  /*0c70*/  IABS R104, R119 ;  /* 0x0000007700687213 */ /* 0x000fe20000000000 */
[----:B------:R-:W-:-:S04]  /*0c80*/  IMAD.HI.U32 R8, R6, R106, RZ ;  /* 0x0000006a06087227 */ /* 0x000fc800078e00ff */
[----:B------:R-:W-:Y:S02]  /*0c90*/  IMAD.MOV R11, RZ, RZ, -R9 ;  /* 0x000000ffff0b7224 */ /* 0x000fe400078e0a09 */
[C---:B------:R-:W-:Y:S02]  /*0ca0*/  VIADD R136, R141.reuse, 0x5 ;  /* 0x000000058d887836 */ /* 0x040fe40000000000 */
[----:B------:R-:W-:Y:S02]  /*0cb0*/  IMAD.MOV R8, RZ, RZ, -R8 ;  /* 0x000000ffff087224 */ /* 0x000fe400078e0a08 */
[----:B------:R-:W-:Y:S01]  /*0cc0*/  VIADD R115, R141, 0x10 ;  /* 0x000000108d737836 */ /* 0x000fe20000000000 */
[----:B------:R-:W-:Y:S01]  /*0cd0*/  IABS R122, R136 ;  /* 0x00000088007a7213 */ /* 0x000fe20000000000 */
[----:B------:R-:W-:Y:S01]  /*0ce0*/  IMAD.HI.U32 R9, R6, R126, RZ ;  /* 0x0000007e06097227 */ /* 0x000fe200078e00ff */
[----:B------:R-:W-:Y:S02]  /*0cf0*/  STL [R1+0x1024], R136 ;  /* 0x0010248801007387 */ /* 0x000fe40000100800 */
[----:B------:R-:W-:Y:S01]  /*0d00*/  IABS R100, R115 ;  /* 0x0000007300647213 */ /* 0x000fe20000000000 */
[----:B------:R-:W-:Y:S01]  /*0d10*/  IMAD R106, R7, R8, R106 ;  /* 0x00000008076a7224 */ /* 0x000fe200078e026a */
[----:B------:R-:W-:Y:S01]  /*0d20*/  STL [R1+0x1020], R135 ;  /* 0x0010208701007387 */ /* 0x000fe20000100800 */
[----:B------:R-:W-:-:S02]  /*0d30*/  IMAD.MOV R9, RZ, RZ, -R9 ;  /* 0x000000ffff097224 */ /* 0x000fc400078e0a09 */
[----:B------:R-:W-:Y:S02]  /*0d40*/  VIADD R133, R141, 0x7 ;  /* 0x000000078d857836 */ /* 0x000fe40000000000 */
[----:B------:R-:W-:-:S03]  /*0d50*/  IMAD.HI.U32 R8, R6, R104, RZ ;  /* 0x0000006806087227 */ /* 0x000fc600078e00ff */
[----:B------:R-:W-:Y:S01]  /*0d60*/  IABS R118, R133 ;  /* 0x0000008500767213 */ /* 0x000fe20000000000 */
[----:B------:R-:W-:Y:S01]  /*0d70*/  VIADD R111, R141, 0x12 ;  /* 0x000000128d6f7836 */ /* 0x000fe20000000000 */
[----:B------:R-:W-:Y:S01]  /*0d80*/  STL [R1+0x101c], R133 ;  /* 0x00101c8501007387 */ /* 0x000fe20000100800 */
[C---:B------:R-:W-:Y:S02]  /*0d90*/  IMAD R110, R7.reuse, R10, R110 ;  /* 0x0000000a076e7224 */ /* 0x040fe400078e026e */
[C---:B------:R-:W-:Y:S01]  /*0da0*/  IMAD R126, R7.reuse, R9, R126 ;  /* 0x00000009077e7224 */ /* 0x040fe200078e027e */
[----:B------:R-:W-:Y:S01]  /*0db0*/  IABS R96, R111 ;  /* 0x0000006f00607213 */ /* 0x000fe20000000000 */
[----:B------:R-:W-:Y:S01]  /*0dc0*/  IMAD.MOV R10, RZ, RZ, -R8 ;  /* 0x000000ffff0a7224 */ /* 0x000fe200078e0a08 */
[----:B------:R-:W-:Y:S01]  /*0dd0*/  STL [R1+0x1018], R131 ;  /* 0x0010188301007387 */ /* 0x000fe20000100800 */
[----:B------:R-:W-:Y:S01]  /*0de0*/  IMAD.HI.U32 R9, R6, R122, RZ ;  /* 0x0000007a06097227 */ /* 0x000fe200078e00ff */
[----:B------:R-:W-:-:S02]  /*0df0*/  ISETP.GT.U32.AND P3, PT, R7, R126, PT ;  /* 0x0000007e0700720c */ /* 0x000fc40003f64070 */
[----:B------:R-:W-:Y:S01]  /*0e00*/  STL [R1+0x1014], R129 ;  /* 0x0010148101007387 */ /* 0x000fe20000100800 */
[----:B------:R-:W-:-:S04]  /*0e10*/  IMAD.HI.U32 R8, R6, R100, RZ ;  /* 0x0000006406087227 */ /* 0x000fc800078e00ff */
[C---:B------:R-:W-:Y:S02]  /*0e20*/  IMAD R130, R7.reuse, R11, R130 ;  /* 0x0000000b07827224 */ /* 0x040fe400078e0282 */
[C---:B------:R-:W-:Y:S02]  /*0e30*/  IMAD R104, R7.reuse, R10, R104 ;  /* 0x0000000a07687224 */ /* 0x040fe400078e0268 */
[----:B------:R-:W-:Y:S01]  /*0e40*/  IMAD.MOV R11, RZ, RZ, -R9 ;  /* 0x000000ffff0b7224 */ /* 0x000fe200078e0a09 */
[----:B------:R-:W-:Y:S01]  /*0e50*/  ISETP.GT.U32.AND P4, PT, R7, R130, PT ;  /* 0x000000820700720c */ /* 0x000fe20003f84070 */
[C---:B------:R-:W-:Y:S02]  /*0e60*/  VIADD R127, R141.reuse, 0xa ;  /* 0x0000000a8d7f7836 */ /* 0x040fe40000000000 */
[----:B------:R-:W-:Y:S02]  /*0e70*/  IMAD.MOV R10, RZ, RZ, -R8 ;  /* 0x000000ffff0a7224 */ /* 0x000fe400078e0a08 */
[----:B------:R-:W-:Y:S01]  /*0e80*/  VIADD R109, R141, 0x13 ;  /* 0x000000138d6d7836 */ /* 0x000fe20000000000 */
[----:B------:R-:W-:Y:S01]  /*0e90*/  IABS R112, R127 ;  /* 0x0000007f00707213 */ /* 0x000fe20000000000 */
[C---:B------:R-:W-:Y:S01]  /*0ea0*/  IMAD.HI.U32 R9, R6.reuse, R118, RZ ;  /* 0x0000007606097227 */ /* 0x040fe200078e00ff */
[----:B------:R-:W-:Y:S02]  /*0eb0*/  STL [R1+0x1010], R127 ;  /* 0x0010107f01007387 */ /* 0x000fe40000100800 */
[----:B------:R-:W-:Y:S01]  /*0ec0*/  IABS R94, R109 ;  /* 0x0000006d005e7213 */ /* 0x000fe20000000000 */
[----:B------:R-:W-:Y:S01]  /*0ed0*/  IMAD.HI.U32 R8, R6, R96, RZ ;  /* 0x0000006006087227 */ /* 0x000fe200078e00ff */
[----:B------:R-:W-:Y:S03]  /*0ee0*/  STL [R1+0x100c], R125 ;  /* 0x00100c7d01007387 */ /* 0x000fe60000100800 */
[----:B------:R-:W-:-:S02]  /*0ef0*/  IMAD.MOV R9, RZ, RZ, -R9 ;  /* 0x000000ffff097224 */ /* 0x000fc400078e0a09 */
[C---:B------:R-:W-:Y:S02]  /*0f00*/  VIADD R123, R141.reuse, 0xc ;  /* 0x0000000c8d7b7836 */ /* 0x040fe40000000000 */
[----:B------:R-:W-:Y:S02]  /*0f10*/  IMAD.MOV R8, RZ, RZ, -R8 ;  /* 0x000000ffff087224 */ /* 0x000fe400078e0a08 */
[----:B------:R-:W-:Y:S01]  /*0f20*/  VIADD R105, R141, 0x15 ;  /* 0x000000158d697836 */ /* 0x000fe20000000000 */
[----:B------:R-:W-:Y:S01]  /*0f30*/  IABS R108, R123 ;  /* 0x0000007b006c7213 */ /* 0x000fe20000000000 */
[C---:B------:R-:W-:Y:S01]  /*0f40*/  IMAD R118, R7.reuse, R9, R118 ;  /* 0x0000000907767224 */ /* 0x040fe200078e0276 */
[----:B------:R-:W-:Y:S01]  /*0f50*/  STL [R1+0x1008], R123 ;  /* 0x0010087b01007387 */ /* 0x000fe20000100800 */
[----:B------:R-:W-:Y:S01]  /*0f60*/  IMAD R96, R7, R8, R96 ;  /* 0x0000000807607224 */ /* 0x000fe200078e0260 */
[----:B------:R-:W-:Y:S01]  /*0f70*/  IABS R90, R105 ;  /* 0x00000069005a7213 */ /* 0x000fe20000000000 */
[C---:B------:R-:W-:Y:S01]  /*0f80*/  IMAD.HI.U32 R9, R6.reuse, R112, RZ ;  /* 0x0000007006097227 */ /* 0x040fe200078e00ff */
[----:B------:R-:W-:Y:S03]  /*0f90*/  STL [R1+0x1004], R121 ;  /* 0x0010047901007387 */ /* 0x000fe60000100800 */
[----:B------:R-:W-:Y:S01]  /*0fa0*/  IMAD.HI.U32 R8, R6, R94, RZ ;  /* 0x0000005e06087227 */ /* 0x000fe200078e00ff */
[----:B------:R-:W-:Y:S03]  /*0fb0*/  STL [R1+0x1000], R119 ;  /* 0x0010007701007387 */ /* 0x000fe60000100800 */
[----:B------:R-:W-:-:S02]  /*0fc0*/  VIADD R101, R141, 0x17 ;  /* 0x000000178d657836 */ /* 0x000fc40000000000 */
[C---:B------:R-:W-:Y:S02]  /*0fd0*/  IMAD R122, R7.reuse, R11, R122 ;  /* 0x0000000b077a7224 */ /* 0x040fe400078e027a */
[C---:B------:R-:W-:Y:S01]  /*0fe0*/  IMAD R100, R7.reuse, R10, R100 ;  /* 0x0000000a07647224 */ /* 0x040fe200078e0264 */
[----:B------:R-:W-:Y:S01]  /*0ff0*/  IABS R86, R101 ;  /* 0x0000006500567213 */ /* 0x000fe20000000000 */
[----:B------:R-:W-:Y:S01]  /*1000*/  IMAD.MOV R11, RZ, RZ, -R9 ;  /* 0x000000ffff0b7224 */ /* 0x000fe200078e0a09 */
[----:B------:R-:W-:Y:S01]  /*1010*/  ISETP.GT.U32.AND P0, PT, R7, R122, PT ;  /* 0x0000007a0700720c */ /* 0x000fe20003f04070 */
[----:B------:R-:W-:Y:S02]  /*1020*/  VIADD R117, R141, 0xf ;  /* 0x0000000f8d757836 */ /* 0x000fe40000000000 */
[----:B------:R-:W-:Y:S02]  /*1030*/  IMAD.MOV R10, RZ, RZ, -R8 ;  /* 0x000000ffff0a7224 */ /* 0x000fe400078e0a08 */
[C---:B------:R-:W-:Y:S01]  /*1040*/  IMAD.HI.U32 R9, R6.reuse, R108, RZ ;  /* 0x0000006c06097227 */ /* 0x040fe200078e00ff */
[----:B------:R-:W-:Y:S01]  /*1050*/  IABS R102, R117 ;  /* 0x0000007500667213 */ /* 0x000fe20000000000 */
[----:B------:R-:W-:Y:S02]  /*1060*/  STL [R1+0xffc], R117 ;  /* 0x000ffc7501007387 */ /* 0x000fe40000100800 */
[----:B------:R-:W-:-:S02]  /*1070*/  IMAD.HI.U32 R8, R6, R90, RZ ;  /* 0x0000005a06087227 */ /* 0x000fc400078e00ff */
[----:B------:R-:W-:Y:S02]  /*1080*/  STL [R1+0xff8], R115 ;  /* 0x000ff87301007387 */ /* 0x000fe40000100800 */
[----:B------:R-:W-:Y:S02]  /*1090*/  IMAD R94, R7, R10, R94 ;  /* 0x0000000a075e7224 */ /* 0x000fe400078e025e */
[----:B------:R-:W-:Y:S02]  /*10a0*/  IMAD.MOV R9, RZ, RZ, -R9 ;  /* 0x000000ffff097224 */ /* 0x000fe400078e0a09 */
[C---:B------:R-:W-:Y:S02]  /*10b0*/  VIADD R113, R141.reuse, 0x11 ;  /* 0x000000118d717836 */ /* 0x040fe40000000000 */
[----:B------:R-:W-:Y:S02]  /*10c0*/  IMAD.MOV R10, RZ, RZ, -R8 ;  /* 0x000000ffff0a7224 */ /* 0x000fe400078e0a08 */
[----:B------:R-:W-:Y:S01]  /*10d0*/  VIADD R99, R141, 0x18 ;  /* 0x000000188d637836 */ /* 0x000fe20000000000 */
[----:B------:R-:W-:Y:S01]  /*10e0*/  IABS R98, R113 ;  /* 0x0000007100627213 */ /* 0x000fe20000000000 */
[C---:B------:R-:W-:Y:S01]  /*10f0*/  IMAD.HI.U32 R8, R6.reuse, R86, RZ ;  /* 0x0000005606087227 */ /* 0x040fe200078e00ff */
[----:B------:R-:W-:Y:S02]  /*1100*/  STL [R1+0xff4], R113 ;  /* 0x000ff47101007387 */ /* 0x000fe40000100800 */
[----:B------:R-:W-:Y:S01]  /*1110*/  IABS R84, R99 ;  /* 0x0000006300547213 */ /* 0x000fe20000000000 */
[----:B------:R-:W-:Y:S01]  /*1120*/  IMAD R108, R7, R9, R108 ;  /* 0x00000009076c7224 */ /* 0x000fe200078e026c */
[----:B------:R-:W-:Y:S01]  /*1130*/  STL [R1+0xff0], R111 ;  /* 0x000ff06f01007387 */ /* 0x000fe20000100800 */
[----:B------:R-:W-:-:S03]  /*1140*/  IMAD.HI.U32 R9, R6, R102, RZ ;  /* 0x0000006606097227 */ /* 0x000fc600078e00ff */
[----:B------:R-:W-:Y:S01]  /*1150*/  STL [R1+0xfec], R109 ;  /* 0x000fec6d01007387 */ /* 0x000fe20000100800 */
[----:B------:R-:W-:Y:S02]  /*1160*/  IMAD.MOV R8, RZ, RZ, -R8 ;  /* 0x000000ffff087224 */ /* 0x000fe400078e0a08 */
[----:B------:R-:W-:Y:S02]  /*1170*/  VIADD R95, R141, 0x1a ;  /* 0x0000001a8d5f7836 */ /* 0x000fe40000000000 */
[----:B------:R-:W-:Y:S02]  /*1180*/  IMAD R112, R7, R11, R112 ;  /* 0x0000000b07707224 */ /* 0x000fe400078e0270 */
[----:B------:R-:W-:Y:S01]  /*1190*/  IMAD.MOV R11, RZ, RZ, -R9 ;  /* 0x000000ffff0b7224 */ /* 0x000fe200078e0a09 */
[----:B------:R-:W-:Y:S01]  /*11a0*/  IABS R80, R95 ;  /* 0x0000005f00507213 */ /* 0x000fe20000000000 */
[----:B------:R-:W-:Y:S02]  /*11b0*/  VIADD R107, R141, 0x14 ;  /* 0x000000148d6b7836 */ /* 0x000fe40000000000 */
[----:B------:R-:W-:-:S02]  /*11c0*/  IMAD R86, R7, R8, R86 ;  /* 0x0000000807567224 */ /* 0x000fc400078e0256 */
[C---:B------:R-:W-:Y:S01]  /*11d0*/  IMAD.HI.U32 R9, R6.reuse, R98, RZ ;  /* 0x0000006206097227 */ /* 0x040fe200078e00ff */
[----:B------:R-:W-:Y:S01]  /*11e0*/  IABS R92, R107 ;  /* 0x0000006b005c7213 */ /* 0x000fe20000000000 */
[----:B------:R-:W-:Y:S02]  /*11f0*/  STL [R1+0xfe8], R107 ;  /* 0x000fe86b01007387 */ /* 0x000fe40000100800 */
[----:B------:R-:W-:Y:S02]  /*1200*/  IMAD.HI.U32 R8, R6, R84, RZ ;  /* 0x0000005406087227 */ /* 0x000fe400078e00ff */
[----:B------:R-:W-:Y:S02]  /*1210*/  STL [R1+0xfe4], R105 ;  /* 0x000fe46901007387 */ /* 0x000fe40000100800 */
[----:B------:R-:W-:Y:S02]  /*1220*/  VIADD R91, R141, 0x1c ;  /* 0x0000001c8d5b7836 */ /* 0x000fe40000000000 */
[----:B------:R-:W-:-:S02]  /*1230*/  IMAD R90, R7, R10, R90 ;  /* 0x0000000a075a7224 */ /* 0x000fc400078e025a */
[----:B------:R-:W-:Y:S01]  /*1240*/  IMAD.MOV R9, RZ, RZ, -R9 ;  /* 0x000000ffff097224 */ /* 0x000fe200078e0a09 */
[----:B------:R-:W-:Y:S01]  /*1250*/  IABS R76, R91 ;  /* 0x0000005b004c7213 */ /* 0x000fe20000000000 */
[----:B------:R-:W-:Y:S02]  /*1260*/  VIADD R103, R141, 0x16 ;  /* 0x000000168d677836 */ /* 0x000fe40000000000 */
[----:B------:R-:W-:Y:S02]  /*1270*/  IMAD.MOV R10, RZ, RZ, -R8 ;  /* 0x000000ffff0a7224 */ /* 0x000fe400078e0a08 */
[----:B------:R-:W-:Y:S01]  /*1280*/  IMAD.HI.U32 R8, R6, R80, RZ ;  /* 0x0000005006087227 */ /* 0x000fe200078e00ff */
[----:B------:R-:W-:Y:S01]  /*1290*/  IABS R88, R103 ;  /* 0x0000006700587213 */ /* 0x000fe20000000000 */
[----:B------:R-:W-:Y:S02]  /*12a0*/  STL [R1+0xfe0], R103 ;  /* 0x000fe06701007387 */ /* 0x000fe40000100800 */
[----:B------:R-:W-:-:S02]  /*12b0*/  IMAD R98, R7, R9, R98 ;  /* 0x0000000907627224 */ /* 0x000fc400078e0262 */
[----:B------:R-:W-:Y:S01]  /*12c0*/  IMAD R84, R7, R10, R84 ;  /* 0x0000000a07547224 */ /* 0x000fe200078e0254 */
[----:B------:R-:W-:Y:S01]  /*12d0*/  STL [R1+0xfdc], R101 ;  /* 0x000fdc6501007387 */ /* 0x000fe20000100800 */
[----:B------:R-:W-:-:S03]  /*12e0*/  IMAD.HI.U32 R9, R6, R92, RZ ;  /* 0x0000005c06097227 */ /* 0x000fc600078e00ff */
[----:B------:R-:W-:Y:S01]  /*12f0*/  STL [R1+0xfd8], R99 ;  /* 0x000fd86301007387 */ /* 0x000fe20000100800 */
[----:B------:R-:W-:Y:S02]  /*1300*/  IMAD.MOV R10, RZ, RZ, -R8 ;  /* 0x000000ffff0a7224 */ /* 0x000fe400078e0a08 */
[----:B------:R-:W-:Y:S02]  /*1310*/  VIADD R89, R141, 0x1d ;  /* 0x0000001d8d597836 */ /* 0x000fe40000000000 */
[----:B------:R-:W-:-:S03]  /*1320*/  IMAD.HI.U32 R8, R6, R76, RZ ;  /* 0x0000004c06087227 */ /* 0x000fc600078e00ff */
[----:B------:R-:W-:Y:S01]  /*1330*/  IABS R74, R89 ;  /* 0x00000059004a7213 */ /* 0x000fe20000000000 */
[----:B------:R-:W-:Y:S02]  /*1340*/  IMAD R102, R7, R11, R102 ;  /* 0x0000000b07667224 */ /* 0x000fe400078e0266 */
[----:B------:R-:W-:Y:S02]  /*1350*/  IMAD.MOV R11, RZ, RZ, -R9 ;  /* 0x000000ffff0b7224 */ /* 0x000fe400078e0a09 */
[----:B------:R-:W-:Y:S02]  /*1360*/  VIADD R97, R141, 0x19 ;  /* 0x000000198d617836 */ /* 0x000fe40000000000 */
[----:B------:R-:W-:-:S03]  /*1370*/  IMAD.HI.U32 R9, R6, R88, RZ ;  /* 0x0000005806097227 */ /* 0x000fc600078e00ff */
[----:B------:R-:W-:Y:S01]  /*1380*/  IABS R82, R97 ;  /* 0x0000006100527213 */ /* 0x000fe20000000000 */
[----:B------:R-:W-:Y:S01]  /*1390*/  IMAD.MOV R8, RZ, RZ, -R8 ;  /* 0x000000ffff087224 */ /* 0x000fe200078e0a08 */
[----:B------:R-:W-:Y:S01]  /*13a0*/  STL [R1+0xfd4], R97 ;  /* 0x000fd46101007387 */ /* 0x000fe20000100800 */
[C---:B------:R-:W-:Y:S02]  /*13b0*/  VIADD R85, R141.reuse, 0x1f ;  /* 0x0000001f8d557836 */ /* 0x040fe40000000000 */
[----:B------:R-:W-:Y:S01]  /*13c0*/  IMAD.MOV R9, RZ, RZ, -R9 ;  /* 0x000000ffff097224 */ /* 0x000fe200078e0a09 */
[----:B------:R-:W-:Y:S01]  /*13d0*/  STL [R1+0xfd0], R95 ;  /* 0x000fd05f01007387 */ /* 0x000fe20000100800 */
[----:B------:R-:W-:Y:S01]  /*13e0*/  VIADD R93, R141, 0x1b ;  /* 0x0000001b8d5d7836 */ /* 0x000fe20000000000 */
[----:B------:R-:W-:Y:S01]  /*13f0*/  IABS R70, R85 ;  /* 0x0000005500467213 */ /* 0x000fe20000000000 */
[----:B------:R-:W-:Y:S02]  /*1400*/  IMAD R76, R7, R8, R76 ;  /* 0x00000008074c7224 */ /* 0x000fe400078e024c */
[----:B------:R-:W-:Y:S01]  /*1410*/  IMAD.HI.U32 R8, R6, R74, RZ ;  /* 0x0000004a06087227 */ /* 0x000fe200078e00ff */
[----:B------:R-:W-:Y:S01]  /*1420*/  IABS R78, R93 ;  /* 0x0000005d004e7213 */ /* 0x000fe20000000000 */
[----:B------:R-:W-:Y:S02]  /*1430*/  STL [R1+0xfcc], R93 ;  /* 0x000fcc5d01007387 */ /* 0x000fe40000100800 */
[----:B------:R-:W-:-:S02]  /*1440*/  VIADD R81, R141, 0x21 ;  /* 0x000000218d517836 */ /* 0x000fc40000000000 */
[C---:B------:R-:W-:Y:S01]  /*1450*/  IMAD R88, R7.reuse, R9, R88 ;  /* 0x0000000907587224 */ /* 0x040fe200078e0258 */
[----:B------:R-:W-:Y:S01]  /*1460*/  STL [R1+0xfc8], R91 ;  /* 0x000fc85b01007387 */ /* 0x000fe20000100800 */
[----:B------:R-:W-:Y:S01]  /*1470*/  IMAD R80, R7, R10, R80 ;  /* 0x0000000a07507224 */ /* 0x000fe200078e0250 */
[----:B------:R-:W-:Y:S01]  /*1480*/  IABS R66, R81 ;  /* 0x0000005100427213 */ /* 0x000fe20000000000 */
[C---:B------:R-:W-:Y:S01]  /*1490*/  IMAD.HI.U32 R9, R6.reuse, R82, RZ ;  /* 0x0000005206097227 */ /* 0x040fe200078e00ff */
[----:B------:R-:W-:Y:S03]  /*14a0*/  STL [R1+0xfc4], R89 ;  /* 0x000fc45901007387 */ /* 0x000fe60000100800 */
[----:B------:R-:W-:Y:S02]  /*14b0*/  IMAD.MOV R10, RZ, RZ, -R8 ;  /* 0x000000ffff0a7224 */ /* 0x000fe400078e0a08 */
[----:B------:R-:W-:-:S04]  /*14c0*/  IMAD.HI.U32 R8, R6, R70, RZ ;  /* 0x0000004606087227 */ /* 0x000fc800078e00ff */
[----:B------:R-:W-:Y:S02]  /*14d0*/  IMAD R92, R7, R11, R92 ;  /* 0x0000000b075c7224 */ /* 0x000fe400078e025c */
[----:B------:R-:W-:Y:S02]  /*14e0*/  IMAD.MOV R11, RZ, RZ, -R9 ;  /* 0x000000ffff0b7224 */ /* 0x000fe400078e0a09 */
[----:B------:R-:W-:Y:S02]  /*14f0*/  VIADD R87, R141, 0x1e ;  /* 0x0000001e8d577836 */ /* 0x000fe40000000000 */
[----:B------:R-:W-:Y:S02]  /*1500*/  IMAD R74, R7, R10, R74 ;  /* 0x0000000a074a7224 */ /* 0x000fe400078e024a */
[----:B------:R-:W-:Y:S01]  /*1510*/  IMAD.HI.U32 R9, R6, R78, RZ ;  /* 0x0000004e06097227 */ /* 0x000fe200078e00ff */
[----:B------:R-:W-:Y:S01]  /*1520*/  IABS R72, R87 ;  /* 0x0000005700487213 */ /* 0x000fe20000000000 */
[----:B------:R-:W-:Y:S02]  /*1530*/  STL [R1+0xfc0], R87 ;  /* 0x000fc05701007387 */ /* 0x000fe40000100800 */
[----:B------:R-:W-:-:S02]  /*1540*/  IMAD.MOV R10, RZ, RZ, -R8 ;  /* 0x000000ffff0a7224 */ /* 0x000fc400078e0a08 */
[----:B------:R-:W-:Y:S01]  /*1550*/  VIADD R79, R141, 0x22 ;  /* 0x000000228d4f7836 */ /* 0x000fe20000000000 */
[----:B------:R-:W-:Y:S01]  /*1560*/  STL [R1+0xfbc], R85 ;  /* 0x000fbc5501007387 */ /* 0x000fe20000100800 */
[----:B------:R-:W-:-:S03]  /*1570*/  IMAD.HI.U32 R8, R6, R66, RZ ;  /* 0x0000004206087227 */ /* 0x000fc600078e00ff */
[----:B------:R-:W-:Y:S01]  /*1580*/  IABS R64, R79 ;  /* 0x0000004f00407213 */ /* 0x000fe20000000000 */
[----:B------:R-:W-:Y:S02]  /*1590*/  IMAD.MOV R9, RZ, RZ, -R9 ;  /* 0x000000ffff097224 */ /* 0x000fe400078e0a09 */
[C---:B------:R-:W-:Y:S02]  /*15a0*/  VIADD R83, R141.reuse, 0x20 ;  /* 0x000000208d537836 */ /* 0x040fe40000000000 */
[----:B------:R-:W-:Y:S02]  /*15b0*/  IMAD.MOV R8, RZ, RZ, -R8 ;  /* 0x000000ffff087224 */ /* 0x000fe400078e0a08 */
[----:B------:R-:W-:Y:S01]  /*15c0*/  VIADD R75, R141, 0x24 ;  /* 0x000000248d4b7836 */ /* 0x000fe20000000000 */
[----:B------:R-:W-:Y:S01]  /*15d0*/  IABS R68, R83 ;  /* 0x0000005300447213 */ /* 0x000fe20000000000 */
[----:B------:R-:W-:Y:S01]  /*15e0*/  IMAD R78, R7, R9, R78 ;  /* 0x00000009074e7224 */ /* 0x000fe200078e024e */
[----:B------:R-:W-:Y:S01]  /*15f0*/  STL [R1+0xfb8], R83 ;  /* 0x000fb85301007387 */ /* 0x000fe20000100800 */
[----:B------:R-:W-:Y:S01]  /*1600*/  IMAD.HI.U32 R9, R6, R72, RZ ;  /* 0x0000004806097227 */ /* 0x000fe200078e00ff */
[----:B------:R-:W-:-:S02]  /*1610*/  IABS R60, R75 ;  /* 0x0000004b003c7213 */ /* 0x000fc40000000000 */
[----:B------:R-:W-:Y:S01]  /*1620*/  STL [R1+0xfb4], R81 ;  /* 0x000fb45101007387 */ /* 0x000fe20000100800 */
[----:B------:R-:W-:Y:S02]  /*1630*/  IMAD R66, R7, R8, R66 ;  /* 0x0000000807427224 */ /* 0x000fe400078e0242 */
[----:B------:R-:W-:Y:S01]  /*1640*/  IMAD.HI.U32 R8, R6, R64, RZ ;  /* 0x0000004006087227 */ /* 0x000fe200078e00ff */
[----:B------:R-:W-:Y:S03]  /*1650*/  STL [R1+0xfb0], R79 ;  /* 0x000fb04f01007387 */ /* 0x000fe60000100800 */
[----:B------:R-:W-:Y:S02]  /*1660*/  VIADD R71, R141, 0x26 ;  /* 0x000000268d477836 */ /* 0x000fe40000000000 */
[C---:B------:R-:W-:Y:S02]  /*1670*/  IMAD R82, R7.reuse, R11, R82 ;  /* 0x0000000b07527224 */ /* 0x040fe400078e0252 */
[----:B------:R-:W-:Y:S01]  /*1680*/  IMAD.MOV R11, RZ, RZ, -R9 ;  /* 0x000000ffff0b7224 */ /* 0x000fe200078e0a09 */
[----:B------:R-:W-:Y:S01]  /*1690*/  IABS R56, R71 ;  /* 0x0000004700387213 */ /* 0x000fe20000000000 */
[----:B------:R-:W-:-:S02]  /*16a0*/  IMAD R70, R7, R10, R70 ;  /* 0x0000000a07467224 */ /* 0x000fc400078e0246 */
[----:B------:R-:W-:Y:S02]  /*16b0*/  VIADD R77, R141, 0x23 ;  /* 0x000000238d4d7836 */ /* 0x000fe40000000000 */
[----:B------:R-:W-:-:S03]  /*16c0*/  IMAD.HI.U32 R9, R6, R68, RZ ;  /* 0x0000004406097227 */ /* 0x000fc600078e00ff */
[----:B------:R-:W-:Y:S01]  /*16d0*/  IABS R62, R77 ;  /* 0x0000004d003e7213 */ /* 0x000fe20000000000 */
[----:B------:R-:W-:Y:S01]  /*16e0*/  IMAD.MOV R10, RZ, RZ, -R8 ;  /* 0x000000ffff0a7224 */ /* 0x000fe200078e0a08 */
        /* <DEDUP_REMOVED lines=22> */
[----:B------:R-:W-:-:S03]  /*1850*/  IMAD.HI.U32 R9, R6, R58, RZ ;  /* 0x0000003a06097227 */ /* 0x000fc600078e00ff */
[----:B------:R-:W-:Y:S01]  /*1860*/  IABS R52, R67 ;  /* 0x0000004300347213 */ /* 0x000fe20000000000 */
[----:B------:R-:W-:Y:S01]  /*1870*/  IMAD R56, R7, R8, R56 ;  /* 0x0000000807387224 */ /* 0x000fe200078e0238 */
[----:B------:R-:W-:Y:S01]  /*1880*/  STL [R1+0xf98], R67 ;  /* 0x000f984301007387 */ /* 0x000fe20000100800 */
[----:B------:R-:W-:-:S03]  /*1890*/  IMAD.HI.U32 R8, R6, R54, RZ ;  /* 0x0000003606087227 */ /* 0x000fc600078e00ff */
[----:B------:R-:W-:Y:S01]  /*18a0*/  STL [R1+0xf94], R65 ;  /* 0x000f944101007387 */ /* 0x000fe20000100800 */
[----:B------:R-:W-:Y:S02]  /*18b0*/  VIADD R61, R141, 0x2b ;  /* 0x0000002b8d3d7836 */ /* 0x000fe40000000000 */
[----:B------:R-:W-:Y:S02]  /*18c0*/  IMAD.MOV R9, RZ, RZ, -R9 ;  /* 0x000000ffff097224 */ /* 0x000fe400078e0a09 */
[----:B------:R-:W-:Y:S01]  /*18d0*/  IMAD R60, R7, R10, R60 ;  /* 0x0000000a073c7224 */ /* 0x000fe200078e023c */
[----:B------:R-:W-:Y:S01]  /*18e0*/  IABS R46, R61 ;  /* 0x0000003d002e7213 */ /* 0x000fe20000000000 */
[----:B------:R-:W-:Y:S02]  /*18f0*/  VIADD R63, R141, 0x2a ;  /* 0x0000002a8d3f7836 */ /* 0x000fe40000000000 */
[----:B------:R-:W-:Y:S02]  /*1900*/  IMAD.MOV R10, RZ, RZ, -R8 ;  /* 0x000000ffff0a7224 */ /* 0x000fe400078e0a08 */
[----:B------:R-:W-:Y:S01]  /*1910*/  IMAD.HI.U32 R8, R6, R50, RZ ;  /* 0x0000003206087227 */ /* 0x000fe200078e00ff */
[----:B------:R-:W-:Y:S01]  /*1920*/  IABS R48, R63 ;  /* 0x0000003f00307213 */ /* 0x000fe20000000000 */
[----:B------:R-:W-:Y:S02]  /*1930*/  STL [R1+0xf90], R63 ;  /* 0x000f903f01007387 */ /* 0x000fe40000100800 */
[----:B------:R-:W-:-:S02]  /*1940*/  IMAD R58, R7, R9, R58 ;  /* 0x00000009073a7224 */ /* 0x000fc400078e023a */
[C---:B------:R-:W-:Y:S01]  /*1950*/  IMAD.HI.U32 R9, R6.reuse, R52, RZ ;  /* 0x0000003406097227 */ /* 0x040fe200078e00ff */
[----:B------:R-:W-:Y:S03]  /*1960*/  STL [R1+0xf8c], R61 ;  /* 0x000f8c3d01007387 */ /* 0x000fe60000100800 */
[----:B------:R-:W-:Y:S02]  /*1970*/  IMAD R54, R7, R10, R54 ;  /* 0x0000000a07367224 */ /* 0x000fe400078e0236 */
[----:B------:R-:W-:Y:S02]  /*1980*/  IMAD.MOV R10, RZ, RZ, -R8 ;  /* 0x000000ffff0a7224 */ /* 0x000fe400078e0a08 */
[----:B------:R-:W-:Y:S02]  /*1990*/  VIADD R59, R141, 0x2c ;  /* 0x0000002c8d3b7836 */ /* 0x000fe40000000000 */
[----:B------:R-:W-:-:S03]  /*19a0*/  IMAD.HI.U32 R8, R6, R46, RZ ;  /* 0x0000002e06087227 */ /* 0x000fc600078e00ff */
[----:B------:R-:W-:Y:S01]  /*19b0*/  IABS R44, R59 ;  /* 0x0000003b002c7213 */ /* 0x000fe20000000000 */
[----:B------:R-:W-:Y:S01]  /*19c0*/  IMAD R62, R7, R11, R62 ;  /* 0x0000000b073e7224 */ /* 0x000fe200078e023e */
[----:B------:R-:W-:Y:S01]  /*19d0*/  STL [R1+0xf88], R59 ;  /* 0x000f883b01007387 */ /* 0x000fe20000100800 */
[----:B------:R-:W-:Y:S02]  /*19e0*/  IMAD.MOV R11, RZ, RZ, -R9 ;  /* 0x000000ffff0b7224 */ /* 0x000fe400078e0a09 */
[----:B------:R-:W-:Y:S02]  /*19f0*/  VIADD R57, R141, 0x2d ;  /* 0x0000002d8d397836 */ /* 0x000fe40000000000 */
[----:B------:R-:W-:-:S03]  /*1a00*/  IMAD.HI.U32 R9, R6, R48, RZ ;  /* 0x0000003006097227 */ /* 0x000fc600078e00ff */
[----:B------:R-:W-:Y:S01]  /*1a10*/  IABS R42, R57 ;  /* 0x00000039002a7213 */ /* 0x000fe20000000000 */
[----:B------:R-:W-:Y:S01]  /*1a20*/  IMAD.MOV R8, RZ, RZ, -R8 ;  /* 0x000000ffff087224 */ /* 0x000fe200078e0a08 */
[----:B------:R-:W-:Y:S01]  /*1a30*/  STL [R1+0xf84], R57 ;  /* 0x000f843901007387 */ /* 0x000fe20000100800 */
        /* <DEDUP_REMOVED lines=9> */
[----:B------:R-:W-:Y:S02]  /*1ad0*/  VIADD R51, R141, 0x30 ;  /* 0x000000308d337836 */ /* 0x000fe40000000000 */
[C---:B------:R-:W-:Y:S02]  /*1ae0*/  IMAD R48, R7.reuse, R9, R48 ;  /* 0x0000000907307224 */ /* 0x040fe400078e0230 */
[----:B------:R-:W-:Y:S01]  /*1af0*/  IMAD R50, R7, R10, R50 ;  /* 0x0000000a07327224 */ /* 0x000fe200078e0232 */
[----:B------:R-:W-:Y:S01]  /*1b00*/  IABS R36, R51 ;  /* 0x0000003300247213 */ /* 0x000fe20000000000 */
[----:B------:R-:W-:Y:S01]  /*1b10*/  IMAD.HI.U32 R9, R6, R42, RZ ;  /* 0x0000002a06097227 */ /* 0x000fe200078e00ff */
[----:B------:R-:W-:Y:S03]  /*1b20*/  STL [R1+0xf78], R51 ;  /* 0x000f783301007387 */ /* 0x000fe60000100800 */
[----:B------:R-:W-:-:S02]  /*1b30*/  IMAD.MOV R10, RZ, RZ, -R8 ;  /* 0x000000ffff0a7224 */ /* 0x000fc400078e0a08 */
[----:B------:R-:W-:-:S04]  /*1b40*/  IMAD.HI.U32 R8, R6, R40, RZ ;  /* 0x0000002806087227 */ /* 0x000fc800078e00ff */
[----:B------:R-:W-:Y:S02]  /*1b50*/  IMAD R52, R7, R11, R52 ;  /* 0x0000000b07347224 */ /* 0x000fe400078e0234 */
[----:B------:R-:W-:Y:S02]  /*1b60*/  IMAD.MOV R11, RZ, RZ, -R9 ;  /* 0x000000ffff0b7224 */ /* 0x000fe400078e0a09 */
[----:B------:R-:W-:Y:S02]  /*1b70*/  VIADD R47, R141, 0x32 ;  /* 0x000000328d2f7836 */ /* 0x000fe40000000000 */
[----:B------:R-:W-:Y:S02]  /*1b80*/  IMAD R44, R7, R10, R44 ;  /* 0x0000000a072c7224 */ /* 0x000fe400078e022c */
[----:B------:R-:W-:Y:S01]  /*1b90*/  IMAD.HI.U32 R9, R6, R38, RZ ;  /* 0x0000002606097227 */ /* 0x000fe200078e00ff */
[----:B------:R-:W-:-:S03]  /*1ba0*/  IABS R32, R47 ;  /* 0x0000002f00207213 */ /* 0x000fc60000000000 */
        /* <DEDUP_REMOVED lines=11> */
[C---:B------:R-:W-:Y:S02]  /*1c60*/  IMAD R38, R7.reuse, R9, R38 ;  /* 0x0000000907267224 */ /* 0x040fe400078e0226 */
[----:B------:R-:W-:Y:S01]  /*1c70*/  IMAD.HI.U32 R9, R6, R32, RZ ;  /* 0x0000002006097227 */ /* 0x000fe200078e00ff */
[----:B------:R-:W-:Y:S01]  /*1c80*/  IABS R30, R45 ;  /* 0x0000002d001e7213 */ /* 0x000fe20000000000 */
[----:B------:R-:W-:Y:S02]  /*1c90*/  STL [R1+0xf6c], R45 ;  /* 0x000f6c2d01007387 */ /* 0x000fe40000100800 */
[----:B------:R-:W-:-:S02]  /*1ca0*/  IMAD R36, R7, R8, R36 ;  /* 0x0000000807247224 */ /* 0x000fc400078e0224 */
[----:B------:R-:W-:Y:S01]  /*1cb0*/  IMAD.HI.U32 R8, R6, R34, RZ ;  /* 0x0000002206087227 */ /* 0x000fe200078e00ff */
[----:B------:R-:W-:Y:S03]  /*1cc0*/  STL [R1+0xf68], R43 ;  /* 0x000f682b01007387 */ /* 0x000fe60000100800 */
[----:B------:R-:W-:Y:S02]  /*1cd0*/  VIADD R41, R141, 0x35 ;  /* 0x000000358d297836 */ /* 0x000fe40000000000 */
[----:B------:R-:W-:Y:S02]  /*1ce0*/  IMAD R42, R7, R11, R42 ;  /* 0x0000000b072a7224 */ /* 0x000fe400078e022a */
[----:B------:R-:W-:Y:S01]  /*1cf0*/  IMAD.MOV R11, RZ, RZ, -R9 ;  /* 0x000000ffff0b7224 */ /* 0x000fe200078e0a09 */
[----:B------:R-:W-:Y:S01]  /*1d00*/  IABS R26, R41 ;  /* 0x00000029001a7213 */ /* 0x000fe20000000000 */
[----:B------:R-:W-:Y:S01]  /*1d10*/  VIADD R37, R141, 0x37 ;  /* 0x000000378d257836 */ /* 0x000fe20000000000 */
[----:B------:R-:W-:Y:S01]  /*1d20*/  STL [R1+0xf64], R41 ;  /* 0x000f642901007387 */ /* 0x000fe20000100800 */
[----:B------:R-:W-:-:S02]  /*1d30*/  IMAD R40, R7, R10, R40 ;  /* 0x0000000a07287224 */ /* 0x000fc400078e0228 */
[----:B------:R-:W-:Y:S01]  /*1d40*/  IMAD.HI.U32 R9, R6, R28, RZ ;  /* 0x0000001c06097227 */ /* 0x000fe200078e00ff */
[----:B------:R-:W-:-:S03]  /*1d50*/  IABS R22, R37 ;  /* 0x0000002500167213 */ /* 0x000fc60000000000 */
[----:B------:R-:W-:Y:S02]  /*1d60*/  IMAD.MOV R10, RZ, RZ, -R8 ;  /* 0x000000ffff0a7224 */ /* 0x000fe400078e0a08 */
[----:B------:R-:W-:-:S04]  /*1d70*/  IMAD.HI.U32 R8, R6, R30, RZ ;  /* 0x0000001e06087227 */ /* 0x000fc800078e00ff */
        /* <DEDUP_REMOVED lines=17> */
[----:B------:R-:W-:Y:S01]  /*1e90*/  IMAD.MOV R11, RZ, RZ, -R9 ;  /* 0x000000ffff0b7224 */ /* 0x000fe200078e0a09 */
[----:B------:R-:W-:Y:S01]  /*1ea0*/  STL [R1+0xf58], R35 ;  /* 0x000f582301007387 */ /* 0x000fe20000100800 */
[----:B------:R-:W-:-:S02]  /*1eb0*/  VIADD R23, R141, 0x3f ;  /* 0x0000003f8d177836 */ /* 0x000fc40000000000 */
[C---:B------:R-:W-:Y:S01]  /*1ec0*/  IMAD.HI.U32 R9, R6.reuse, R18, RZ ;  /* 0x0000001206097227 */ /* 0x040fe200078e00ff */
[----:B------:R-:W-:Y:S02]  /*1ed0*/  STL [R1+0xf54], R33 ;  /* 0x000f542101007387 */ /* 0x000fe40000100800 */
[----:B------:R-:W-:Y:S01]  /*1ee0*/  IABS R13, R23 ;  /* 0x00000017000d7213 */ /* 0x000fe20000000000 */
[----:B------:R-:W-:Y:S02]  /*1ef0*/  IMAD R26, R7, R8, R26 ;  /* 0x00000008071a7224 */ /* 0x000fe400078e021a */
[----:B------:R-:W-:-:S04]  /*1f00*/  IMAD.HI.U32 R8, R6, R24, RZ ;  /* 0x0000001806087227 */ /* 0x000fc800078e00ff */
[----:B------:R-:W-:Y:S02]  /*1f10*/  VIADD R27, R141, 0x3c ;  /* 0x0000003c8d1b7836 */ /* 0x000fe40000000000 */
[----:B------:R-:W-:Y:S01]  /*1f20*/  IMAD R4, R17, R4, R14 ;  /* 0x0000000411047224 */ /* 0x000fe200078e020e */
[----:B------:R-:W-:Y:S01]  /*1f30*/  SHF.R.U32.HI R17, RZ, 0x5, R142 ;  /* 0x00000005ff117819 */ /* 0x000fe2000001168e */
[----:B------:R-:W-:Y:S01]  /*1f40*/  IMAD.MOV R9, RZ, RZ, -R9 ;  /* 0x000000ffff097224 */ /* 0x000fe200078e0a09 */
[----:B------:R-:W-:Y:S01]  /*1f50*/  IABS R14, R27 ;  /* 0x0000001b000e7213 */ /* 0x000fe20000000000 */
[----:B------:R-:W-:Y:S02]  /*1f60*/  IMAD R30, R7, R10, R30 ;  /* 0x0000000a071e7224 */ /* 0x000fe400078e021e */
[----:B------:R-:W-:Y:S02]  /*1f70*/  IMAD.MOV R10, RZ, RZ, -R8 ;  /* 0x000000ffff0a7224 */ /* 0x000fe400078e0a08 */
[----:B------:R-:W-:-:S02]  /*1f80*/  IMAD.IADD R4, R12, 0x1, R4 ;  /* 0x000000010c047824 */ /* 0x000fc400078e0204 */
[----:B------:R-:W-:-:S04]  /*1f90*/  IMAD.HI.U32 R8, R6, R20, RZ ;  /* 0x0000001406087227 */ /* 0x000fc800078e00ff */
[----:B------:R-:W-:Y:S02]  /*1fa0*/  IMAD R18, R7, R9, R18 ;  /* 0x0000000907127224 */ /* 0x000fe400078e0212 */
[----:B------:R-:W-:-:S04]  /*1fb0*/  IMAD.HI.U32 R9, R6, R13, RZ ;  /* 0x0000000d06097227 */ /* 0x000fc800078e00ff */
[----:B------:R-:W-:Y:S02]  /*1fc0*/  IMAD R24, R7, R10, R24 ;  /* 0x0000000a07187224 */ /* 0x000fe400078e0218 */
[----:B------:R-:W-:Y:S02]  /*1fd0*/  IMAD.MOV R10, RZ, RZ, -R8 ;  /* 0x000000ffff0a7224 */ /* 0x000fe400078e0a08 */
[----:B------:R-:W-:Y:S02]  /*1fe0*/  IMAD R19, R4, 0x80, R158 ;  /* 0x0000008004137824 */ /* 0x000fe400078e029e */
[----:B------:R-:W-:-:S03]  /*1ff0*/  IMAD.HI.U32 R4, R6, R14, RZ ;  /* 0x0000000e06047227 */ /* 0x000fc600078e00ff */
[----:B------:R-:W-:Y:S01]  /*2000*/  IABS R15, R19 ;  /* 0x00000013000f7213 */ /* 0x000fe20000000000 */
[----:B------:R-:W-:Y:S02]  /*2010*/  IMAD.MOV R134, RZ, RZ, -R9 ;  /* 0x000000ffff867224 */ /* 0x000fe400078e0a09 */
[C---:B------:R-:W-:Y:S02]  /*2020*/  IMAD R20, R7.reuse, R10, R20 ;  /* 0x0000000a07147224 */ /* 0x040fe400078e0214 */
[----:B------:R-:W-:Y:S02]  /*2030*/  IMAD.MOV R10, RZ, RZ, -R4 ;  /* 0x000000ffff0a7224 */ /* 0x000fe400078e0a04 */
[C---:B------:R-:W-:Y:S02]  /*2040*/  IMAD R4, R7.reuse, R134, R13 ;  /* 0x0000008607047224 */ /* 0x040fe400078e020d */
[----:B------:R-:W-:Y:S02]  /*2050*/  IMAD.MOV.U32 R9, RZ, RZ, R15 ;  /* 0x000000ffff097224 */ /* 0x000fe400078e000f */
[----:B------:R-:W-:Y:S01]  /*2060*/  @!P4 IMAD.IADD R130, R130, 0x1, -R7 ;  /* 0x000000018282c824 */ /* 0x000fe200078e0a07 */
[C---:B------:R-:W-:Y:S01]  /*2070*/  ISETP.GT.U32.AND P1, PT, R7.reuse, R4, PT ;  /* 0x000000040700720c */ /* 0x040fe20003f24070 */
[----:B------:R-:W-:Y:S01]  /*2080*/  IMAD.HI.U32 R0, R0, R9, RZ ;  /* 0x0000000900007227 */ /* 0x000fe200078e00ff */
[----:B------:R-:W-:-:S03]  /*2090*/  ISETP.GT.U32.AND P4, PT, R7, R116, PT ;  /* 0x000000740700720c */ /* 0x000fc60003f84070 */
[--C-:B------:R-:W-:Y:S01]  /*20a0*/  @!P3 IMAD.IADD R126, R126, 0x1, -R7.reuse ;  /* 0x000000017e7eb824 */ /* 0x100fe200078e0a07 */
[C---:B------:R-:W-:Y:S01]  /*20b0*/  ISETP.GT.U32.AND P3, PT, R7.reuse, R112, PT ;  /* 0x000000700700720c */ /* 0x040fe20003f64070 */
[----:B------:R-:W-:Y:S02]  /*20c0*/  IMAD.MOV R0, RZ, RZ, -R0 ;  /* 0x000000ffff007224 */ /* 0x000fe400078e0a00 */
[----:B------:R-:W-:Y:S01]  /*20d0*/  @!P5 IMAD.IADD R128, R128, 0x1, -R7 ;  /* 0x000000018080d824 */ /* 0x000fe200078e0a07 */
[----:B------:R-:W-:Y:S01]  /*20e0*/  ISETP.GT.U32.AND P5, PT, R7, R114, PT ;  /* 0x000000720700720c */ /* 0x000fe20003fa4070 */
[----:B------:R-:W-:Y:S02]  /*20f0*/  IMAD R0, R5, R0, R9 ;  /* 0x0000000005007224 */ /* 0x000fe400078e0209 */
[--C-:B------:R-:W-:Y:S01]  /*2100*/  @!P1 IMAD.IADD R4, R4, 0x1, -R7.reuse ;  /* 0x0000000104049824 */ /* 0x100fe200078e0a07 */
[----:B------:R-:W-:Y:S01]  /*2110*/  ISETP.GT.U32.AND P1, PT, R7, R120, PT ;  /* 0x000000780700720c */ /* 0x000fe20003f24070 */
[--C-:B------:R-:W-:Y:S01]  /*2120*/  @!P6 IMAD.IADD R124, R124, 0x1, -R7.reuse ;  /* 0x000000017c7ce824 */ /* 0x100fe200078e0a07 */
[----:B------:R-:W0:Y:S01]  /*2130*/  LDS R9, [UR6] ;  /* 0x00000006ff097984 */ /* 0x000e220008000800 */
[--C-:B------:R-:W-:Y:S01]  /*2140*/  @!P0 IMAD.IADD R122, R122, 0x1, -R7.reuse ;  /* 0x000000017a7a8824 */ /* 0x100fe200078e0a07 */
[----:B------:R-:W-:Y:S01]  /*2150*/  ISETP.GT.U32.AND P0, PT, R5, R0, PT ;  /* 0x000000000500720c */ /* 0x000fe20003f04070 */
[--C-:B------:R-:W-:Y:S01]  /*2160*/  @!P4 IMAD.IADD R116, R116, 0x1, -R7.reuse ;  /* 0x000000017474c824 */ /* 0x100fe200078e0a07 */
[C---:B------:R-:W-:Y:S01]  /*2170*/  ISETP.GT.U32.AND P4, PT, R7.reuse, R128, PT ;  /* 0x000000800700720c */ /* 0x040fe20003f84070 */
[--C-:B------:R-:W-:Y:S01]  /*2180*/  @!P3 IMAD.IADD R112, R112, 0x1, -R7.reuse ;  /* 0x000000017070b824 */ /* 0x100fe200078e0a07 */
[C---:B------:R-:W-:Y:S01]  /*2190*/  ISETP.GT.U32.AND P3, PT, R7.reuse, R124, PT ;  /* 0x0000007c0700720c */ /* 0x040fe20003f64070 */
[--C-:B------:R-:W-:Y:S01]  /*21a0*/  @!P5 IMAD.IADD R114, R114, 0x1, -R7.reuse ;  /* 0x000000017272d824 */ /* 0x100fe200078e0a07 */
[C---:B------:R-:W-:Y:S01]  /*21b0*/  ISETP.GT.U32.AND P5, PT, R7.reuse, R126, PT ;  /* 0x0000007e0700720c */ /* 0x040fe20003fa4070 */
[--C-:B------:R-:W-:Y:S01]  /*21c0*/  @!P2 IMAD.IADD R132, R132, 0x1, -R7.reuse ;  /* 0x000000018484a824 */ /* 0x100fe200078e0a07 */
[C---:B------:R-:W-:Y:S01]  /*21d0*/  ISETP.GT.U32.AND P2, PT, R7.reuse, R118, PT ;  /* 0x000000760700720c */ /* 0x040fe20003f44070 */
[----:B------:R-:W-:Y:S01]  /*21e0*/  @!P1 IMAD.IADD R120, R120, 0x1, -R7 ;  /* 0x0000000178789824 */ /* 0x000fe200078e0a07 */
[----:B------:R-:W-:Y:S01]  /*21f0*/  ISETP.GT.U32.AND P1, PT, R7, R4, PT ;  /* 0x000000040700720c */ /* 0x000fe20003f24070 */
[----:B------:R-:W-:Y:S01]  /*2200*/  VIADD R31, R141, 0x3a ;  /* 0x0000003a8d1f7836 */ /* 0x000fe20000000000 */
[C---:B------:R-:W-:Y:S01]  /*2210*/  ISETP.GT.U32.AND P6, PT, R7.reuse, R132, PT ;  /* 0x000000840700720c */ /* 0x040fe20003fc4070 */
[----:B------:R-:W-:Y:S01]  /*2220*/  @!P0 IMAD.IADD R0, R0, 0x1, -R5 ;  /* 0x0000000100008824 */ /* 0x000fe200078e0a05 */
[C---:B------:R-:W-:Y:S01]  /*2230*/  ISETP.GT.U32.AND P0, PT, R7.reuse, R122, PT ;  /* 0x0000007a0700720c */ /* 0x040fe20003f04070 */
        /* <DEDUP_REMOVED lines=51> */
[----:B------:R-:W-:Y:S01]  /*2570*/  IABS R16, R31 ;  /* 0x0000001f00107213 */ /* 0x000fe20000000000 */
        /* <DEDUP_REMOVED lines=12> */
[----:B------:R-:W-:Y:S01]  /*2640*/  IMAD.HI.U32 R8, R6, R16, RZ ;  /* 0x0000001006087227 */ /* 0x000fe200078e00ff */
[----:B------:R-:W-:Y:S01]  /*2650*/  ISETP.GT.U32.AND P1, PT, R7, R104, PT ;  /* 0x000000680700720c */ /* 0x000fe20003f24070 */
[----:B------:R-:W-:Y:S01]  /*2660*/  STL [R1+0xf50], R31 ;  /* 0x000f501f01007387 */ /* 0x000fe20000100800 */
[----:B0-----:R-:W-:Y:S01]  /*2670*/  R2UR UR5, R9 ;  /* 0x00000000090572ca */ /* 0x001fe200000e0000 */
        /* <DEDUP_REMOVED lines=24> */
[----:B------:R-:W-:-:S02]  /*2800*/  IMAD.MOV R8, RZ, RZ, -R8 ;  /* 0x000000ffff087224 */ /* 0x000fc400078e0a08 */
[--C-:B------:R-:W-:Y:S01]  /*2810*/  @!P2 IMAD.IADD R90, R90, 0x1, -R7.reuse ;  /* 0x000000015a5aa824 */ /* 0x100fe200078e0a07 */
[C---:B------:R-:W-:Y:S01]  /*2820*/  ISETP.GT.U32.AND P2, PT, R7.reuse, R76, PT ;  /* 0x0000004c0700720c */ /* 0x040fe20003f44070 */
[C---:B------:R-:W-:Y:S02]  /*2830*/  IMAD R16, R7.reuse, R8, R16 ;  /* 0x0000000807107224 */ /* 0x040fe400078e0210 */
[--C-:B------:R-:W-:Y:S01]  /*2840*/  @!P4 IMAD.IADD R60, R60, 0x1, -R7.reuse ;  /* 0x000000013c3cc824 */ /* 0x100fe200078e0a07 */
[C---:B------:R-:W-:Y:S01]  /*2850*/  ISETP.GT.U32.AND P4, PT, R7.reuse, R72, PT ;  /* 0x000000480700720c */ /* 0x040fe20003f84070 */
[--C-:B------:R-:W-:Y:S02]  /*2860*/  @!P3 IMAD.IADD R80, R80, 0x1, -R7.reuse ;  /* 0x000000015050b824 */ /* 0x100fe400078e0a07 */
        /* <DEDUP_REMOVED lines=12> */
[----:B------:R-:W-:-:S02]  /*2930*/  VIADD R29, R141, 0x3b ;  /* 0x0000003b8d1d7836 */ /* 0x000fc40000000000 */
        /* <DEDUP_REMOVED lines=11> */
[----:B------:R-:W-:Y:S01]  /*29f0*/  ISETP.GT.U32.AND P4, PT, R7, R44, PT ;  /* 0x0000002c0700720c */ /* 0x000fe20003f84070 */
[----:B------:R-:W-:Y:S01]  /*2a00*/  VIADD R25, R141, 0x3d ;  /* 0x0000003d8d197836 */ /* 0x000fe20000000000 */
        /* <DEDUP_REMOVED lines=42> */
[C---:B------:R-:W-:Y:S01]  /*2cb0*/  ISETP.GT.U32.AND P6, PT, R7.reuse, R52, PT ;  /* 0x000000340700720c */ /* 0x040fe20003fc4070 */
[----:B------:R-:W-:Y:S02]  /*2cc0*/  STL [R1+0xf4c], R29 ;  /* 0x000f4c1d01007387 */ /* 0x000fe40000100800 */
        /* <DEDUP_REMOVED lines=9> */
[----:B------:R-:W-:Y:S01]  /*2d60*/  STL [R1+0xf3c], R23 ;  /* 0x000f3c1701007387 */ /* 0x000fe20000100800 */
[C---:B------:R-:W-:Y:S01]  /*2d70*/  IMAD R22, R7.reuse, R11, R22 ;  /* 0x0000000b07167224 */ /* 0x040fe200078e0216 */
[----:B------:R-:W-:Y:S01]  /*2d80*/  IABS R11, R25 ;  /* 0x00000019000b7213 */ /* 0x000fe20000000000 */
[----:B------:R-:W-:Y:S01]  /*2d90*/  IMAD.MOV R8, RZ, RZ, -R8 ;  /* 0x000000ffff087224 */ /* 0x000fe200078e0a08 */
[----:B------:R-:W-:Y:S01]  /*2da0*/  STL [R1+0xf48], R27 ;  /* 0x000f481b01007387 */ /* 0x000fe20000100800 */
[--C-:B------:R-:W-:Y:S01]  /*2db0*/  @!P3 IMAD.IADD R16, R16, 0x1, -R7.reuse ;  /* 0x000000011010b824 */ /* 0x100fe200078e0a07 */
[C---:B------:R-:W-:Y:S01]  /*2dc0*/  ISETP.GT.U32.AND P3, PT, R7.reuse, R28, PT ;  /* 0x0000001c0700720c */ /* 0x040fe20003f64070 */
[--C-:B------:R-:W-:Y:S01]  /*2dd0*/  @!P1 IMAD.IADD R36, R36, 0x1, -R7.reuse ;  /* 0x0000000124249824 */ /* 0x100fe200078e0a07 */
[C---:B------:R-:W-:Y:S01]  /*2de0*/  ISETP.GT.U32.AND P1, PT, R7.reuse, R48, PT ;  /* 0x000000300700720c */ /* 0x040fe20003f24070 */
[--C-:B------:R-:W-:Y:S01]  /*2df0*/  @!P2 IMAD.IADD R46, R46, 0x1, -R7.reuse ;  /* 0x000000012e2ea824 */ /* 0x100fe200078e0a07 */
[C---:B------:R-:W-:Y:S01]  /*2e00*/  ISETP.GT.U32.AND P2, PT, R7.reuse, R32, PT ;  /* 0x000000200700720c */ /* 0x040fe20003f44070 */
[----:B------:R-:W-:Y:S01]  /*2e10*/  @!P0 IMAD.IADD R50, R50, 0x1, -R7 ;  /* 0x0000000132328824 */ /* 0x000fe200078e0a07 */
[C---:B------:R-:W-:Y:S01]  /*2e20*/  ISETP.GT.U32.AND P0, PT, R7.reuse, R38, PT ;  /* 0x000000260700720c */ /* 0x040fe20003f04070 */
[----:B------:R-:W-:Y:S01]  /*2e30*/  IMAD R12, R7, R8, R12 ;  /* 0x00000008070c7224 */ /* 0x000fe200078e020c */
[----:B------:R-:W-:Y:S01]  /*2e40*/  STL [R1+0xf44], R25 ;  /* 0x000f441901007387 */ /* 0x000fe20000100800 */
[----:B------:R-:W-:-:S02]  /*2e50*/  VIADD R21, R141, 0x3e ;  /* 0x0000003e8d157836 */ /* 0x000fc40000000000 */
[----:B------:R-:W-:Y:S01]  /*2e60*/  IMAD.HI.U32 R8, R6, R11, RZ ;  /* 0x0000000b06087227 */ /* 0x000fe200078e00ff */
[C---:B------:R-:W-:Y:S01]  /*2e70*/  ISETP.GT.U32.AND P4, PT, R7.reuse, R12, PT ;  /* 0x0000000c0700720c */ /* 0x040fe20003f84070 */
[----:B------:R-:W-:Y:S01]  /*2e80*/  STL [R1+0xf2c], R19 ;  /* 0x000f2c1301007387 */ /* 0x000fe20000100800 */
[----:B------:R-:W-:Y:S01]  /*2e90*/  IABS R13, R21 ;  /* 0x00000015000d7213 */ /* 0x000fe20000000000 */
        /* <DEDUP_REMOVED lines=8> */
[----:B------:R-:W-:Y:S01]  /*2f20*/  IMAD.MOV R8, RZ, RZ, -R8 ;  /* 0x000000ffff087224 */ /* 0x000fe200078e0a08 */
[----:B------:R-:W-:Y:S01]  /*2f30*/  STL [R1+0xf40], R21 ;  /* 0x000f401501007387 */ /* 0x000fe20000100800 */
[----:B------:R-:W-:-:S02]  /*2f40*/  IMAD R14, R7, R10, R14 ;  /* 0x0000000a070e7224 */ /* 0x000fc400078e020e */
[--C-:B------:R-:W-:Y:S01]  /*2f50*/  @!P2 IMAD.IADD R32, R32, 0x1, -R7.reuse ;  /* 0x000000012020a824 */ /* 0x100fe200078e0a07 */
[----:B------:R-:W-:Y:S01]  /*2f60*/  ISETP.GT.U32.AND P2, PT, R7, R18, PT ;  /* 0x000000120700720c */ /* 0x000fe20003f44070 */
[----:B------:R-:W-:Y:S01]  /*2f70*/  @!P3 IMAD.IADD R16, R16, 0x1, -R7 ;  /* 0x000000011010b824 */ /* 0x000fe200078e0a07 */
[----:B------:R-:W-:Y:S01]  /*2f80*/  ISETP.GE.AND P3, PT, R137, RZ, PT ;  /* 0x000000ff8900720c */ /* 0x000fe20003f66270 */
[C-C-:B------:R-:W-:Y:S01]  /*2f90*/  IMAD R10, R7.reuse, R8, R11.reuse ;  /* 0x00000008070a7224 */ /* 0x140fe200078e020b */
[----:B------:R-:W-:Y:S01]  /*2fa0*/  PRMT R11, RZ, 0x7610, R11 ;  /* 0x00007610ff0b7816 */ /* 0x000fe2000000000b */
[----:B------:R-:W-:Y:S01]  /*2fb0*/  @!P1 IMAD.IADD R36, R36, 0x1, -R7 ;  /* 0x0000000124249824 */ /* 0x000fe200078e0a07 */
[----:B------:R-:W-:Y:S01]  /*2fc0*/  ISETP.GT.U32.AND P1, PT, R7, R22, PT ;  /* 0x000000160700720c */ /* 0x000fe20003f24070 */
[----:B------:R-:W-:-:S04]  /*2fd0*/  IMAD.HI.U32 R6, R6, R13, RZ ;  /* 0x0000000d06067227 */ /* 0x000fc800078e00ff */
[--C-:B------:R-:W-:Y:S01]  /*2fe0*/  @!P0 IMAD.IADD R24, R24, 0x1, -R7.reuse ;  /* 0x0000000118188824 */ /* 0x100fe200078e0a07 */
[----:B------:R-:W-:Y:S01]  /*2ff0*/  ISETP.GT.U32.AND P0, PT, R7, R10, PT ;  /* 0x0000000a0700720c */ /* 0x000fe20003f04070 */
[----:B------:R-:W-:Y:S02]  /*3000*/  IMAD.MOV R6, RZ, RZ, -R6 ;  /* 0x000000ffff067224 */ /* 0x000fe400078e0a06 */
[----:B------:R-:W-:Y:S01]  /*3010*/  @!P3 IMAD.MOV R124, RZ, RZ, -R124 ;  /* 0x000000ffff7cb224 */ /* 0x000fe200078e0a7c */
[----:B------:R-:W-:Y:S01]  /*3020*/  ISETP.GE.AND P3, PT, R129, RZ, PT ;  /* 0x000000ff8100720c */ /* 0x000fe20003f66270 */
[----:B------:R-:W-:Y:S01]  /*3030*/  @!P5 IMAD.IADD R26, R26, 0x1, -R7 ;  /* 0x000000011a1ad824 */ /* 0x000fe200078e0a07 */
[C---:B------:R-:W-:Y:S01]  /*3040*/  ISETP.GT.U32.AND P5, PT, R7.reuse, R14, PT ;  /* 0x0000000e0700720c */ /* 0x040fe20003fa4070 */
[C---:B------:R-:W-:Y:S02]  /*3050*/  IMAD R8, R7.reuse, R6, R13 ;  /* 0x0000000607087224 */ /* 0x040fe400078e020d */
[--C-:B------:R-:W-:Y:S01]  /*3060*/  @!P2 IMAD.IADD R18, R18, 0x1, -R7.reuse ;  /* 0x000000011212a824 */ /* 0x100fe200078e0a07 */
[C---:B------:R-:W-:Y:S01]  /*3070*/  ISETP.GT.U32.AND P2, PT, R7.reuse, R30, PT ;  /* 0x0000001e0700720c */ /* 0x040fe20003f44070 */
[--C-:B------:R-:W-:Y:S01]  /*3080*/  @!P1 IMAD.IADD R22, R22, 0x1, -R7.reuse ;  /* 0x0000000116169824 */ /* 0x100fe200078e0a07 */
[----:B------:R-:W-:Y:S01]  /*3090*/  ISETP.GT.U32.AND P1, PT, R7, R8, PT ;  /* 0x000000080700720c */ /* 0x000fe20003f24070 */
[----:B------:R-:W-:-:S02]  /*30a0*/  @!P0 IMAD.IADD R10, R10, 0x1, -R7 ;  /* 0x000000010a0a8824 */ /* 0x000fc400078e0a07 */
[--C-:B------:R-:W-:Y:S01]  /*30b0*/  @!P4 IMAD.IADD R12, R12, 0x1, -R7.reuse ;  /* 0x000000010c0cc824 */ /* 0x100fe200078e0a07 */
[----:B------:R-:W-:Y:S01]  /*30c0*/  ISETP.GT.U32.AND P0, PT, R7, R22, PT ;  /* 0x000000160700720c */ /* 0x000fe20003f04070 */
[----:B------:R-:W-:Y:S01]  /*30d0*/  @!P3 IMAD.MOV R114, RZ, RZ, -R114 ;  /* 0x000000ffff72b224 */ /* 0x000fe200078e0a72 */
[----:B------:R-:W-:Y:S01]  /*30e0*/  ISETP.GE.AND P3, PT, R119, RZ, PT ;  /* 0x000000ff7700720c */ /* 0x000fe20003f66270 */
[--C-:B------:R-:W-:Y:S01]  /*30f0*/  @!P5 IMAD.IADD R14, R14, 0x1, -R7.reuse ;  /* 0x000000010e0ed824 */ /* 0x100fe200078e0a07 */
[C---:B------:R-:W-:Y:S01]  /*3100*/  ISETP.GT.U32.AND P4, PT, R7.reuse, R26, PT ;  /* 0x0000001a0700720c */ /* 0x040fe20003f84070 */
[--C-:B------:R-:W-:Y:S01]  /*3110*/  @!P6 IMAD.IADD R52, R52, 0x1, -R7.reuse ;  /* 0x000000013434e824 */ /* 0x100fe200078e0a07 */
[C---:B------:R-:W-:Y:S01]  /*3120*/  ISETP.GT.U32.AND P5, PT, R7.reuse, R24, PT ;  /* 0x000000180700720c */ /* 0x040fe20003fa4070 */
[--C-:B------:R-:W-:Y:S01]  /*3130*/  @!P2 IMAD.IADD R30, R30, 0x1, -R7.reuse ;  /* 0x000000011e1ea824 */ /* 0x100fe200078e0a07 */
[C---:B------:R-:W-:Y:S01]  /*3140*/  ISETP.GT.U32.AND P2, PT, R7.reuse, R18, PT ;  /* 0x000000120700720c */ /* 0x040fe20003f44070 */
[----:B------:R-:W-:Y:S01]  /*3150*/  @!P1 IMAD.IADD R8, R8, 0x1, -R7 ;  /* 0x0000000108089824 */ /* 0x000fe200078e0a07 */
[----:B------:R-:W-:Y:S01]  /*3160*/  BAR.SYNC.DEFER_BLOCKING 0x0 ;  /* 0x0000000000007b1d */ /* 0x000fe20000010000 */
[----:B------:R-:W-:Y:S01]  /*3170*/  ISETP.GT.U32.AND P6, PT, R7, R34, PT ;  /* 0x000000220700720c */ /* 0x000fe20003fc4070 */
[----:B------:R-:W-:-:S02]  /*3180*/  IMAD.SHL.U32 R6, R17, 0x200000, RZ ;  /* 0x0020000011067824 */ /* 0x000fc400078e00ff */
[--C-:B------:R-:W-:Y:S01]  /*3190*/  @!P0 IMAD.IADD R22, R22, 0x1, -R7.reuse ;  /* 0x0000000116168824 */ /* 0x100fe200078e0a07 */
[----:B------:R-:W-:Y:S01]  /*31a0*/  ISETP.GT.U32.AND P0, PT, R7, R8, PT ;  /* 0x000000080700720c */ /* 0x000fe20003f04070 */
[----:B------:R-:W-:Y:S01]  /*31b0*/  @!P3 IMAD.MOV R104, RZ, RZ, -R104 ;  /* 0x000000ffff68b224 */ /* 0x000fe200078e0a68 */
[----:B------:R-:W-:Y:S01]  /*31c0*/  ISETP.GE.AND P3, PT, R109, RZ, PT ;  /* 0x000000ff6d00720c */ /* 0x000fe20003f66270 */
[--C-:B------:R-:W-:Y:S01]  /*31d0*/  @!P4 IMAD.IADD R26, R26, 0x1, -R7.reuse ;  /* 0x000000011a1ac824 */ /* 0x100fe200078e0a07 */
[C---:B------:R-:W-:Y:S01]  /*31e0*/  ISETP.GT.U32.AND P4, PT, R7.reuse, R12, PT ;  /* 0x0000000c0700720c */ /* 0x040fe20003f84070 */
[--C-:B------:R-:W-:Y:S01]  /*31f0*/  @!P5 IMAD.IADD R24, R24, 0x1, -R7.reuse ;  /* 0x000000011818d824 */ /* 0x100fe200078e0a07 */
[----:B------:R-:W-:Y:S01]  /*3200*/  ISETP.GT.U32.AND P5, PT, R7, R14, PT ;  /* 0x0000000e0700720c */ /* 0x000fe20003fa4070 */
[--C-:B------:R-:W-:Y:S01]  /*3210*/  @!P2 IMAD.IADD R18, R18, 0x1, -R7.reuse ;  /* 0x000000011212a824 */ /* 0x100fe200078e0a07 */
[----:B------:R-:W-:Y:S01]  /*3220*/  ISETP.GE.AND P2, PT, R141, RZ, PT ;  /* 0x000000ff8d00720c */ /* 0x000fe20003f46270 */
[----:B------:R-:W-:Y:S01]  /*3230*/  @!P6 IMAD.IADD R34, R34, 0x1, -R7 ;  /* 0x000000012222e824 */ /* 0x000fe200078e0a07 */
[----:B------:R-:W-:-:S02]  /*3240*/  ISETP.GT.U32.AND P6, PT, R7, R20, PT ;  /* 0x000000140700720c */ /* 0x000fc40003fc4070 */
[----:B------:R-:W-:Y:S01]  /*3250*/  LOP3.LUT R6, R6, 0x600000, RZ, 0xc0, !PT ;  /* 0x0060000006067812 */ /* 0x000fe200078ec0ff */
[--C-:B------:R-:W-:Y:S01]  /*3260*/  @!P0 IMAD.IADD R8, R8, 0x1, -R7.reuse ;  /* 0x0000000108088824 */ /* 0x100fe200078e0a07 */
[----:B------:R-:W-:Y:S01]  /*3270*/  ISETP.GE.AND P0, PT, R140, RZ, PT ;  /* 0x000000ff8c00720c */ /* 0x000fe20003f06270 */
[----:B------:R-:W-:Y:S01]  /*3280*/  @!P3 IMAD.MOV R94, RZ, RZ, -R94 ;  /* 0x000000ffff5eb224 */ /* 0x000fe200078e0a5e */
[----:B------:R-:W-:Y:S01]  /*3290*/  ISETP.GE.AND P3, PT, R99, RZ, PT ;  /* 0x000000ff6300720c */ /* 0x000fe20003f66270 */
[--C-:B------:R-:W-:Y:S01]  /*32a0*/  @!P4 IMAD.IADD R12, R12, 0x1, -R7.reuse ;  /* 0x000000010c0cc824 */ /* 0x100fe200078e0a07 */
[----:B------:R-:W-:Y:S01]  /*32b0*/  ISETP.GE.AND P4, PT, R138, RZ, PT ;  /* 0x000000ff8a00720c */ /* 0x000fe20003f86270 */
[--C-:B------:R-:W-:Y:S01]  /*32c0*/  @!P5 IMAD.IADD R14, R14, 0x1, -R7.reuse ;  /* 0x000000010e0ed824 */ /* 0x100fe200078e0a07 */
[----:B------:R-:W-:Y:S01]  /*32d0*/  ISETP.GE.AND P5, PT, R139, RZ, PT ;  /* 0x000000ff8b00720c */ /* 0x000fe20003fa6270 */
[----:B------:R-:W-:Y:S01]  /*32e0*/  @!P2 IMAD.MOV R132, RZ, RZ, -R132 ;  /* 0x000000ffff84a224 */ /* 0x000fe200078e0a84 */
[----:B------:R-:W-:Y:S01]  /*32f0*/  ISETP.GE.AND P2, PT, R136, RZ, PT ;  /* 0x000000ff8800720c */ /* 0x000fe20003f46270 */
[----:B------:R-:W-:Y:S01]  /*3300*/  @!P6 IMAD.IADD R20, R20, 0x1, -R7 ;  /* 0x000000011414e824 */ /* 0x000fe200078e0a07 */
[----:B------:R-:W-:-:S02]  /*3310*/  ISETP.GT.U32.AND P6, PT, R7, R32, PT ;  /* 0x000000200700720c */ /* 0x000fc40003fc4070 */
[----:B------:R-:W-:Y:S01]  /*3320*/  R2UR UR9, R6 ;  /* 0x00000000060972ca */ /* 0x000fe200000e0000 */
[----:B------:R-:W-:Y:S01]  /*3330*/  @!P0 IMAD.MOV R130, RZ, RZ, -R130 ;  /* 0x000000ffff828224 */ /* 0x000fe200078e0a82 */
[----:B------:R-:W-:Y:S01]  /*3340*/  ISETP.GE.AND P0, PT, R135, RZ, PT ;  /* 0x000000ff8700720c */ /* 0x000fe20003f06270 */
        /* <DEDUP_REMOVED lines=8> */
[--C-:B------:R-:W-:Y:S01]  /*33d0*/  @!P6 IMAD.IADD R32, R32, 0x1, -R7.reuse ;  /* 0x000000012020e824 */ /* 0x100fe200078e0a07 */
[C---:B------:R-:W-:Y:S01]  /*33e0*/  ISETP.GT.U32.AND P1, PT, R7.reuse, R20, PT ;  /* 0x000000140700720c */ /* 0x040fe20003f24070 */
[----:B------:R-:W0:Y:S01]  /*33f0*/  LDC R6, c[0x0][0x3a0] ;  /* 0x0000e800ff067b82 */ /* 0x000e220000000800 */
[----:B------:R-:W-:Y:S01]  /*3400*/  ISETP.GT.U32.AND P6, PT, R7, R10, PT ;  /* 0x0000000a0700720c */ /* 0x000fe20003fc4070 */
        /* <DEDUP_REMOVED lines=11> */
[----:B------:R-:W-:Y:S01]  /*34c0*/  ISETP.GT.U32.AND P1, PT, R5, R0, PT ;  /* 0x000000000500720c */ /* 0x000fe20003f24070 */
[----:B------:R-:W-:Y:S01]  /*34d0*/  @!P6 IMAD.IADD R10, R10, 0x1, -R7 ;  /* 0x000000010a0ae824 */ /* 0x000fe200078e0a07 */
        /* <DEDUP_REMOVED lines=11> */
[----:B------:R-:W-:Y:S01]  /*3590*/  @!P1 IMAD.IADD R0, R0, 0x1, -R5 ;  /* 0x0000000100009824 */ /* 0x000fe200078e0a05 */
[----:B------:R-:W-:Y:S01]  /*35a0*/  ISETP.NE.AND P1, PT, R2, RZ, PT ;  /* 0x000000ff0200720c */ /* 0x000fe20003f25270 */
[----:B0-----:R-:W-:-:S02]  /*35b0*/  VIADD R5, R6, 0xffffff00 ;  /* 0xffffff0006057836 */ /* 0x001fc40000000000 */
        /* <DEDUP_REMOVED lines=11> */
[----:B------:R-:W-:Y:S01]  /*3670*/  @!P1 LOP3.LUT R0, RZ, R2, RZ, 0x33, !PT ;  /* 0x00000002ff009212 */ /* 0x000fe200078e33ff */
[----:B------:R-:W-:-:S02]  /*3680*/  VIADD R2, R6, 0xffffff01 ;  /* 0xffffff0106027836 */ /* 0x000fc40000000000 */
        /* <DEDUP_REMOVED lines=10> */
[----:B--2---:R-:W-:-:S04]  /*3730*/  IMAD R0, R0, UR8, RZ ;  /* 0x0000000800007c24 */ /* 0x004fc8000f8e02ff */
        /* <DEDUP_REMOVED lines=9> */
[----:B------:R-:W-:-:S05]  /*37d0*/  ISETP.GE.AND P2, PT, R77, RZ, PT ;  /* 0x000000ff4d00720c */ /* 0x000fca0003f46270 */
        /* <DEDUP_REMOVED lines=13> */
[----:B------:R-:W-:Y:S01]  /*38b0*/  ISETP.NE.AND P3, PT, R3, RZ, PT ;  /* 0x000000ff0300720c */ /* 0x000fe20003f65270 */
[----:B------:R-:W-:Y:S01]  /*38c0*/  @!P4 IMAD.MOV R56, RZ, RZ, -R56 ;  /* 0x000000ffff38c224 */ /* 0x000fe200078e0a38 */
[----:B------:R-:W-:Y:S01]  /*38d0*/  LOP3.LUT R3, RZ, R3, RZ, 0x33, !PT ;  /* 0x00000003ff037212 */ /* 0x000fe200078e33ff */
[----:B------:R-:W-:Y:S01]  /*38e0*/  @!P5 IMAD.MOV R58, RZ, RZ, -R58 ;  /* 0x000000ffff3ad224 */ /* 0x000fe200078e0a3a */
[----:B------:R-:W-:Y:S01]  /*38f0*/  ISETP.GE.AND P4, PT, R61, RZ, PT ;  /* 0x000000ff3d00720c */ /* 0x000fe20003f86270 */
[----:B------:R-:W-:Y:S01]  /*3900*/  @!P2 IMAD.MOV R52, RZ, RZ, -R52 ;  /* 0x000000ffff34a224 */ /* 0x000fe200078e0a34 */
[C---:B------:R-:W-:Y:S02]  /*3910*/  SEL R7, R3.reuse, R132, !P3 ;  /* 0x0000008403077207 */ /* 0x040fe40005800000 */
[----:B------:R-:W-:-:S02]  /*3920*/  SEL R13, R3, R130, !P3 ;  /* 0x00000082030d7207 */ /* 0x000fc40005800000 */
[----:B------:R-:W-:Y:S01]  /*3930*/  SEL R9, R3, R128, !P3 ;  /* 0x0000008003097207 */ /* 0x000fe20005800000 */
[----:B------:R0:W-:Y:S01]  /*3940*/  STL [R1+0x1e0], R7 ;  /* 0x0001e00701007387 */ /* 0x0001e20000100800 */
[----:B------:R-:W-:Y:S01]  /*3950*/  ISETP.GE.AND P5, PT, R63, RZ, PT ;  /* 0x000000ff3f00720c */ /* 0x000fe20003fa6270 */
[----:B------:R-:W-:Y:S01]  /*3960*/  @!P0 IMAD.MOV R50, RZ, RZ, -R50 ;  /* 0x000000ffff328224 */ /* 0x000fe200078e0a32 */
[----:B------:R-:W-:Y:S01]  /*3970*/  ISETP.GE.AND P2, PT, R57, RZ, PT ;  /* 0x000000ff3900720c */ /* 0x000fe20003f46270 */
[----:B------:R1:W-:Y:S01]  /*3980*/  STL [R1+0x1e4], R13 ;  /* 0x0001e40d01007387 */ /* 0x0003e20000100800 */
[----:B------:R-:W-:Y:S01]  /*3990*/  ISETP.GE.AND P0, PT, R55, RZ, PT ;  /* 0x000000ff3700720c */ /* 0x000fe20003f06270 */
[----:B------:R-:W-:Y:S01]  /*39a0*/  @!P4 IMAD.MOV R46, RZ, RZ, -R46 ;  /* 0x000000ffff2ec224 */ /* 0x000fe200078e0a2e */
[----:B------:R-:W-:Y:S01]  /*39b0*/  ISETP.GE.AND P4, PT, R51, RZ, PT ;  /* 0x000000ff3300720c */ /* 0x000fe20003f86270 */
[----:B------:R2:W-:Y:S01]  /*39c0*/  STL [R1+0x1e8], R9 ;  /* 0x0001e80901007387 */ /* 0x0005e20000100800 */
[----:B0-----:R-:W-:-:S02]  /*39d0*/  SEL R7, R3, R126, !P3 ;  /* 0x0000007e03077207 */ /* 0x001fc40005800000 */
[----:B-1----:R-:W-:-:S03]  /*39e0*/  SEL R13, R3, R124, !P3 ;  /* 0x0000007c030d7207 */ /* 0x002fc60005800000 */
[----:B------:R0:W-:Y:S01]  /*39f0*/  STL [R1+0x1ec], R7 ;  /* 0x0001ec0701007387 */ /* 0x0001e20000100800 */
[----:B------:R-:W-:Y:S01]  /*3a00*/  @!P5 IMAD.MOV R48, RZ, RZ, -R48 ;  /* 0x000000ffff30d224 */ /* 0x000fe200078e0a30 */
[----:B------:R-:W-:Y:S01]  /*3a10*/  ISETP.GE.AND P5, PT, R53, RZ, PT ;  /* 0x000000ff3500720c */ /* 0x000fe20003fa6270 */
[----:B------:R-:W-:Y:S01]  /*3a20*/  @!P2 IMAD.MOV R42, RZ, RZ, -R42 ;  /* 0x000000ffff2aa224 */ /* 0x000fe200078e0a2a */
[----:B--2---:R-:W-:Y:S01]  /*3a30*/  SEL R9, R3, R122, !P3 ;  /* 0x0000007a03097207 */ /* 0x004fe20005800000 */
[----:B------:R1:W-:Y:S01]  /*3a40*/  STL [R1+0x1f0], R13 ;  /* 0x0001f00d01007387 */ /* 0x0003e20000100800 */
[----:B------:R-:W-:Y:S01]  /*3a50*/  ISETP.GE.AND P2, PT, R47, RZ, PT ;  /* 0x000000ff2f00720c */ /* 0x000fe20003f46270 */
[----:B------:R-:W-:Y:S01]  /*3a60*/  @!P0 IMAD.MOV R40, RZ, RZ, -R40 ;  /* 0x000000ffff288224 */ /* 0x000fe200078e0a28 */
[----:B------:R-:W-:Y:S01]  /*3a70*/  ISETP.GE.AND P0, PT, R45, RZ, PT ;  /* 0x000000ff2d00720c */ /* 0x000fe20003f06270 */
[----:B------:R2:W-:Y:S01]  /*3a80*/  STL [R1+0x1f4], R9 ;  /* 0x0001f40901007387 */ /* 0x0005e20000100800 */
[----:B0-----:R-:W-:Y:S01]  /*3a90*/  SEL R7, R3, R120, !P3 ;  /* 0x0000007803077207 */ /* 0x001fe20005800000 */
[----:B------:R-:W-:Y:S01]  /*3aa0*/  @!P4 IMAD.MOV R36, RZ, RZ, -R36 ;  /* 0x000000ffff24c224 */ /* 0x000fe200078e0a24 */
[----:B------:R-:W-:-:S02]  /*3ab0*/  ISETP.GE.AND P4, PT, R41, RZ, PT ;  /* 0x000000ff2900720c */ /* 0x000fc40003f86270 */
[----:B-1----:R-:W-:Y:S01]  /*3ac0*/  SEL R13, R3, R118, !P3 ;  /* 0x00000076030d7207 */ /* 0x002fe20005800000 */
[----:B------:R0:W-:Y:S01]  /*3ad0*/  STL [R1+0x1f8], R7 ;  /* 0x0001f80701007387 */ /* 0x0001e20000100800 */
[----:B------:R-:W-:Y:S01]  /*3ae0*/  @!P5 IMAD.MOV R38, RZ, RZ, -R38 ;  /* 0x000000ffff26d224 */ /* 0x000fe200078e0a26 */
[----:B------:R-:W-:Y:S02]  /*3af0*/  ISETP.GE.AND P5, PT, R43, RZ, PT ;  /* 0x000000ff2b00720c */ /* 0x000fe40003fa6270 */
        /* <DEDUP_REMOVED lines=29> */
[C---:B--2---:R-:W-:Y:S01]  /*3cd0*/  SEL R9, R3.reuse, R104, !P3 ;  /* 0x0000006803097207 */ /* 0x044fe20005800000 */
[----:B------:R1:W-:Y:S01]  /*3ce0*/  STL [R1+0x214], R13 ;  /* 0x0002140d01007387 */ /* 0x0003e20000100800 */
[----:B------:R-:W-:Y:S01]  /*3cf0*/  @!P0 IMAD.MOV R10, RZ, RZ, -R10 ;  /* 0x000000ffff0a8224 */ /* 0x000fe200078e0a0a */
[----:B------:R-:W-:Y:S02]  /*3d00*/  ISETP.NE.U32.AND P2, PT, R158, RZ, PT ;  /* 0x000000ff9e00720c */ /* 0x000fe40003f45070 */
[----:B------:R2:W-:Y:S01]  /*3d10*/  STL [R1+0x218], R9 ;  /* 0x0002180901007387 */ /* 0x0005e20000100800 */
[----:B0-----:R-:W-:Y:S01]  /*3d20*/  SEL R7, R3, R102, !P3 ;  /* 0x0000006603077207 */ /* 0x001fe20005800000 */
[----:B------:R-:W-:Y:S01]  /*3d30*/  @!P4 IMAD.MOV R8, RZ, RZ, -R8 ;  /* 0x000000ffff08c224 */ /* 0x000fe200078e0a08 */
[----:B------:R-:W-:Y:S01]  /*3d40*/  ISETP.GE.U32.AND P4, PT, R5, 0x7ffffe01, PT ;  /* 0x7ffffe010500780c */ /* 0x000fe20003f86070 */
[----:B------:R-:W-:Y:S01]  /*3d50*/  VIADD R5, R6, 0xffffff02 ;  /* 0xffffff0206057836 */ /* 0x000fe20000000000 */
[----:B-1----:R-:W-:Y:S01]  /*3d60*/  SEL R13, R3, R100, !P3 ;  /* 0x00000064030d7207 */ /* 0x002fe20005800000 */
[----:B------:R0:W-:Y:S01]  /*3d70*/  STL [R1+0x21c], R7 ;  /* 0x00021c0701007387 */ /* 0x0001e20000100800 */
[----:B------:R-:W-:-:S02]  /*3d80*/  @!P5 IMAD.MOV R4, RZ, RZ, -R4 ;  /* 0x000000ffff04d224 */ /* 0x000fc400078e0a04 */
[----:B------:R-:W-:Y:S02]  /*3d90*/  ISETP.GE.U32.AND P6, PT, R5, 0x7ffffe03, PT ;  /* 0x7ffffe030500780c */ /* 0x000fe40003fc6070 */
[C---:B--2---:R-:W-:Y:S01]  /*3da0*/  SEL R9, R3.reuse, R98, !P3 ;  /* 0x0000006203097207 */ /* 0x044fe20005800000 */
[----:B------:R1:W-:Y:S04]  /*3db0*/  STL [R1+0x220], R13 ;  /* 0x0002200d01007387 */ /* 0x0003e80000100800 */
[----:B------:R2:W-:Y:S01]  /*3dc0*/  STL [R1+0x224], R9 ;  /* 0x0002240901007387 */ /* 0x0005e20000100800 */
[C---:B0-----:R-:W-:Y:S02]  /*3dd0*/  SEL R7, R3.reuse, R96, !P3 ;  /* 0x0000006003077207 */ /* 0x041fe40005800000 */
[----:B-1----:R-:W-:-:S03]  /*3de0*/  SEL R13, R3, R94, !P3 ;  /* 0x0000005e030d7207 */ /* 0x002fc60005800000 */
[----:B------:R0:W-:Y:S01]  /*3df0*/  STL [R1+0x228], R7 ;  /* 0x0002280701007387 */ /* 0x0001e20000100800 */
[----:B--2---:R-:W-:-:S03]  /*3e00*/  SEL R9, R3, R92, !P3 ;  /* 0x0000005c03097207 */ /* 0x004fc60005800000 */
        /* <DEDUP_REMOVED lines=78> */
[----:B------:R-:W-:Y:S04]  /*42f0*/  STL [R1+0x2c8], R13 ;  /* 0x0002c80d01007387 */ /* 0x000fe80000100800 */
[----:B------:R1:W-:Y:S01]  /*4300*/  STL [R1+0x2cc], R9 ;  /* 0x0002cc0901007387 */ /* 0x0003e20000100800 */
[----:B0-----:R-:W-:-:S05]  /*4310*/  SEL R7, R3, R14, !P3 ;  /* 0x0000000e03077207 */ /* 0x001fca0005800000 */
[----:B------:R0:W-:Y:S01]  /*4320*/  STL [R1+0x2d0], R7 ;  /* 0x0002d00701007387 */ /* 0x0001e20000100800 */
[C---:B-1----:R-:W-:Y:S02]  /*4330*/  SEL R9, R3.reuse, R10, !P3 ;  /* 0x0000000a03097207 */ /* 0x042fe40005800000 */
[----:B------:R-:W1:Y:S03]  /*4340*/  LDC R10, c[0x0][0x3a8] ;  /* 0x0000ea00ff0a7b82 */ /* 0x000e660000000800 */
[----:B------:R2:W-:Y:S01]  /*4350*/  STL [R1+0x2d4], R9 ;  /* 0x0002d40901007387 */ /* 0x0005e20000100800 */
[C---:B0-----:R-:W-:Y:S02]  /*4360*/  SEL R7, R3.reuse, R8, !P3 ;  /* 0x0000000803077207 */ /* 0x041fe40005800000 */
[----:B------:R-:W-:Y:S02]  /*4370*/  SEL R3, R3, R4, !P3 ;  /* 0x0000000403037207 */ /* 0x000fe40005800000 */
[----:B------:R-:W0:Y:S01]  /*4380*/  LDC R8, c[0x0][0x3a8] ;  /* 0x0000ea00ff087b82 */ /* 0x000e220000000800 */
[----:B------:R-:W-:Y:S01]  /*4390*/  ISETP.GE.U32.AND P3, PT, R2, 0x7ffffe02, PT ;  /* 0x7ffffe020200780c */ /* 0x000fe20003f66070 */
[----:B------:R-:W-:Y:S01]  /*43a0*/  STL [R1+0x2d8], R7 ;  /* 0x0002d80701007387 */ /* 0x000fe20000100800 */
[----:B------:R-:W-:-:S02]  /*43b0*/  VIADD R2, R6, 0xffffff04 ;  /* 0xffffff0406027836 */ /* 0x000fc40000000000 */
[----:B------:R-:W-:Y:S01]  /*43c0*/  VIADD R4, R6, 0xffffff03 ;  /* 0xffffff0306047836 */ /* 0x000fe20000000000 */
[----:B------:R3:W-:Y:S02]  /*43d0*/  STL [R1+0x2dc], R3 ;  /* 0x0002dc0301007387 */ /* 0x0007e40000100800 */
[----:B--2---:R-:W2:Y:S01]  /*43e0*/  LDC R9, c[0x0][0x3a8] ;  /* 0x0000ea00ff097b82 */ /* 0x004ea20000000800 */
[----:B------:R-:W-:Y:S01]  /*43f0*/  ISETP.GE.U32.AND P0, PT, R2, 0x7ffffe05, PT ;  /* 0x7ffffe050200780c */ /* 0x000fe20003f06070 */
[----:B------:R0:W-:Y:S01]  /*4400*/  STL.S16 [R1+0x190], R11 ;  /* 0x0001900b01007387 */ /* 0x0001e20000100600 */
[----:B----4-:R-:W-:Y:S02]  /*4410*/  LEA R2, P5, R0, UR10, 0x1 ;  /* 0x0000000a00027c11 */ /* 0x010fe4000f8a08ff */
[----:B------:R-:W-:Y:S02]  /*4420*/  ISETP.GE.U32.AND P1, PT, R4, 0x7ffffe04, PT ;  /* 0x7ffffe040400780c */ /* 0x000fe40003f26070 */
[----:B------:R-:W-:Y:S01]  /*4430*/  LEA.HI.X.SX32 R0, R0, UR11, 0x1, P5 ;  /* 0x0000000b00007c11 */ /* 0x000fe2000a8f0eff */
[----:B---3--:R-:W3:Y:S08]  /*4440*/  LDC R3, c[0x0][0x3a8] ;  /* 0x0000ea00ff037b82 */ /* 0x008ef00000000800 */
[----:B------:R-:W4:Y:S01]  /*4450*/  LDC R7, c[0x0][0x3a8] ;  /* 0x0000ea00ff077b82 */ /* 0x000f220000000800 */
[----:B------:R-:W-:Y:S05]  /*4460*/  BRA.U UP0, `(.L_x_5) ;  /* 0x0000000100187547 */ /* 0x000fea000b800000 */
[----:B------:R-:W-:Y:S01]  /*4470*/  ELECT P5, URZ, PT ;  /* 0x0000000000ff782f */ /* 0x000fe200038a0000 */
[----:B------:R-:W-:Y:S01]  /*4480*/  IMAD.MOV.U32 R4, RZ, RZ, 0x1 ;  /* 0x00000001ff047424 */ /* 0x000fe200078e00ff */
[----:B------:R-:W-:Y:S01]  /*4490*/  UMOV UR8, 0x40 ;  /* 0x0000004000087882 */ /* 0x000fe20000000000 */
[----:B------:R-:W-:Y:S01]  /*44a0*/  UVIRTCOUNT.DEALLOC.SMPOOL 0x80 ;  /* 0x000000800000784c */ /* 0x000fe20000000000 */
[----:B------:R-:W-:-:S09]  /*44b0*/  ULEA UR8, UR7, UR8, 0x18 ;  /* 0x0000000807087291 */ /* 0x000fd2000f8ec0ff */
[----:B------:R4:W-:Y:S03]  /*44c0*/  @P5 STS.U8 [UR8], R4 ;  /* 0x00000004ff005988 */ /* 0x0009e60008000008 */
.L_x_5:
[----:B------:R-:W-:Y:S01]  /*44d0*/  UIADD3 UR7, UPT, UPT, UR5, UR9, URZ ;  /* 0x0000000905077290 */ /* 0x000fe2000fffe0ff */
[----:B------:R-:W-:Y:S01]  /*44e0*/  IMAD.U32 R13, RZ, RZ, UR4 ;  /* 0x00000004ff0d7e24 */ /* 0x000fe2000f8e00ff */
[----:B------:R-:W-:Y:S01]  /*44f0*/  VOTEU.ALL UP1, P2 ;  /* 0x0000000000ff7886 */ /* 0x000fe20001020000 */
[----:B------:R-:W-:Y:S01]  /*4500*/  UIADD3 UR8, UPT, UPT, UR6, 0x10000, URZ ;  /* 0x0001000006087890 */ /* 0x000fe2000fffe0ff */
[----:B---3--:R-:W-:Y:S01]  /*4510*/  IMAD R5, R3, 0xff, RZ ;  /* 0x000000ff03057824 */ /* 0x008fe200078e02ff */
[----:B------:R-:W-:Y:S01]  /*4520*/  VOTEU.ALL UP2, P2 ;  /* 0x0000000000ff7886 */ /* 0x000fe20001040000 */
[----:B------:R-:W-:Y:S01]  /*4530*/  IMAD R13, R13, 0x1fe, RZ ;  /* 0x000001fe0d0d7824 */ /* 0x000fe200078e02ff */
[----:B------:R-:W-:-:S04]  /*4540*/  @!UP1 UIADD3 UR10, UPT, UPT, -UR42, 0x100000, URZ ;  /* 0x001000002a0a9890 */ /* 0x000fc8000fffe1ff */
[----:B------:R-:W-:Y:S02]  /*4550*/  @!UP1 USHF.L.U32 UR11, UR10, 0xb, URZ ;  /* 0x0000000b0a0b9899 */ /* 0x000fe400080006ff */
[----:B------:R-:W-:Y:S01]  /*4560*/  @!UP1 USHF.L.U32 UR10, UR10, 0x1, URZ ;  /* 0x000000010a0a9899 */ /* 0x000fe200080006ff */
[----:B------:R-:W-:Y:S01]  /*4570*/  IMAD.MOV.U32 R34, RZ, RZ, R11 ;  /* 0x000000ffff227224 */ /* 0x000fe200078e000b */
[----:B------:R-:W-:Y:S01]  /*4580*/  STTM.x64 tmem[UR7], RZ ;  /* 0x000000ff000079ed */ /* 0x000fe20008340007 */
[----:B------:R-:W3:Y:S02]  /*4590*/  FENCE.VIEW.ASYNC.T ;  /* 0x00000000000073c6 */ /* 0x000ee40000000200 */
[----:B---3--:R-:W-:Y:S01]  /*45a0*/  BAR.SYNC.DEFER_BLOCKING 0x0 ;  /* 0x0000000000007b1d */ /* 0x008fe20000010000 */
[----:B----4-:R-:W-:Y:S01]  /*45b0*/  IADD3 R4, P5, PT, R13, R2, RZ ;  /* 0x000000020d047210 */ /* 0x010fe20007fbe0ff */
[----:B01----:R-:W-:Y:S02]  /*45c0*/  IMAD R11, R10, 0x1fc, RZ ;  /* 0x000001fc0a0b7824 */ /* 0x003fe400078e02ff */
[----:B------:R-:W-:Y:S01]  /*45d0*/  IMAD R33, R3, 0xfe, RZ ;  /* 0x000000fe03217824 */ /* 0x000fe200078e02ff */
[----:B------:R-:W-:Y:S01]  /*45e0*/  LEA.HI.X.SX32 R63, R5, R0, 0x1, P5 ;  /* 0x00000000053f7211 */ /* 0x000fe200028f0eff */
[----:B------:R-:W-:Y:S01]  /*45f0*/  VIADD R12, R6, 0xffffff05 ;  /* 0xffffff05060c7836 */ /* 0x000fe20000000000 */
[----:B------:R-:W-:Y:S01]  /*4600*/  IADD3 R62, P5, PT, R11, R2, RZ ;  /* 0x000000020b3e7210 */ /* 0x000fe20007fbe0ff */
[----:B------:R-:W-:Y:S01]  /*4610*/  STL [R1+0x102c], R158 ;  /* 0x00102c9e01007387 */ /* 0x000fe20000100800 */
[----:B------:R-:W-:Y:S01]  /*4620*/  PRMT R53, RZ, 0x7610, R53 ;  /* 0x00007610ff357816 */ /* 0x000fe20000000035 */
[----:B------:R-:W-:Y:S01]  /*4630*/  @!P4 IMAD.MOV.U32 R5, RZ, RZ, R63 ;  /* 0x000000ffff05c224 */ /* 0x000fe200078e003f */
[----:B------:R-:W-:Y:S01]  /*4640*/  PRMT R61, RZ, 0x7610, R61 ;  /* 0x00007610ff3d7816 */ /* 0x000fe2000000003d */
[----:B------:R-:W0:Y:S01]  /*4650*/  LDCU.64 UR40, c[0x0][0x388] ;  /* 0x00007100ff2877ac */ /* 0x000e220008000a00 */
[----:B------:R-:W-:-:S02]  /*4660*/  PRMT R36, RZ, 0x7610, R36 ;  /* 0x00007610ff247816 */ /* 0x000fc40000000024 */
[----:B------:R-:W-:Y:S01]  /*4670*/  PRMT R52, RZ, 0x7610, R52 ;  /* 0x00007610ff347816 */ /* 0x000fe20000000034 */
[----:B------:R-:W1:Y:S01]  /*4680*/  LDCU UR76, c[0x0][0x3b0] ;  /* 0x00007600ff4c77ac */ /* 0x000e620008000800 */
[----:B------:R-:W-:Y:S02]  /*4690*/  PRMT R35, RZ, 0x7610, R35 ;  /* 0x00007610ff237816 */ /* 0x000fe40000000023 */
[----:B------:R-:W-:Y:S01]  /*46a0*/  PRMT R38, RZ, 0x7610, R38 ;  /* 0x00007610ff267816 */ /* 0x000fe20000000026 */
[----:B------:R-:W3:Y:S01]  /*46b0*/  LDCU UR75, c[0x0][0x3b0] ;  /* 0x00007600ff4b77ac */ /* 0x000ee20008000800 */
[----:B------:R-:W4:Y:S02]  /*46c0*/  FENCE.VIEW.ASYNC.S ;  /* 0x00000000000073c6 */ /* 0x000f240000000000 */
[----:B----4-:R4:W2:Y:S02]  /*46d0*/  @!UP2 SYNCS.EXCH.64 URZ, [UR8], UR10 ;  /* 0x0000000a08ffa5b2 */ /* 0x0108a40008000100 */
[----:B--2---:R-:W-:Y:S01]  /*46e0*/  BAR.SYNC.DEFER_BLOCKING 0x0 ;  /* 0x0000000000007b1d */ /* 0x004fe20000010000 */
[----:B------:R-:W-:-:S02]  /*46f0*/  IMAD R13, R7, 0x1fa, RZ ;  /* 0x000001fa070d7824 */ /* 0x000fc400078e02ff */
[----:B------:R-:W-:Y:S01]  /*4700*/  IMAD R11, R3, 0xfd, RZ ;  /* 0x000000fd030b7824 */ /* 0x000fe200078e02ff */
[----:B------:R-:W-:Y:S02]  /*4710*/  PRMT R60, RZ, 0x7610, R60 ;  /* 0x00007610ff3c7816 */ /* 0x000fe4000000003c */
[----:B------:R-:W-:Y:S01]  /*4720*/  PRMT R57, RZ, 0x7610, R57 ;  /* 0x00007610ff397816 */ /* 0x000fe20000000039 */
[----:B------:R-:W2:Y:S01]  /*4730*/  LDCU UR74, c[0x0][0x3b0] ;  /* 0x00007600ff4a77ac */ /* 0x000ea20008000800 */
[----:B------:R-:W-:Y:S01]  /*4740*/  STL [R1+0xd80], R4 ;  /* 0x000d800401007387 */ /* 0x000fe20000100800 */
[----:B------:R-:W-:Y:S01]  /*4750*/  PRMT R10, RZ, 0x7610, R10 ;  /* 0x00007610ff0a7816 */ /* 0x000fe2000000000a */
[----:B----4-:R-:W4:Y:S02]  /*4760*/  LDCU.64 UR10, c[0x0][0x3a8] ;  /* 0x00007500ff0a77ac */ /* 0x010f240008000a00 */
[----:B------:R0:W-:Y:S01]  /*4770*/  STL [R1+0xd7c], R63 ;  /* 0x000d7c3f01007387 */ /* 0x0001e20000100800 */
[----:B------:R-:W1:Y:S01]  /*4780*/  LDC R7, c[0x0][0x3a8] ;  /* 0x0000ea00ff077b82 */ /* 0x000e620000000800 */
[----:B------:R-:W-:Y:S01]  /*4790*/  PRMT R59, RZ, 0x7610, R59 ;  /* 0x00007610ff3b7816 */ /* 0x000fe2000000003b */
[----:B------:R-:W1:Y:S01]  /*47a0*/  LDCU UR73, c[0x0][0x3b0] ;  /* 0x00007600ff4977ac */ /* 0x000e620008000800 */
[----:B------:R-:W-:-:S02]  /*47b0*/  PRMT R58, RZ, 0x7610, R58 ;  /* 0x00007610ff3a7816 */ /* 0x000fc4000000003a */
[----:B------:R-:W-:Y:S01]  /*47c0*/  PRMT R39, RZ, 0x7610, R39 ;  /* 0x00007610ff277816 */ /* 0x000fe20000000027 */
[----:B------:R-:W1:Y:S01]  /*47d0*/  LDCU UR72, c[0x0][0x3b0] ;  /* 0x00007600ff4877ac */ /* 0x000e620008000800 */
[----:B------:R2:W3:Y:S01]  /*47e0*/  @!P4 LDG.E.U16 R34, desc[UR38][R4.64] ;  /* 0x000000260422c981 */ /* 0x0004e2000c1e1500 */
[----:B0-----:R-:W-:Y:S01]  /*47f0*/  LEA.HI.X.SX32 R63, R33, R0, 0x1, P5 ;  /* 0x00000000213f7211 */ /* 0x001fe200028f0eff */
[----:B------:R-:W0:Y:S01]  /*4800*/  LDCU UR71, c[0x0][0x3b0] ;  /* 0x00007600ff4777ac */ /* 0x000e220008000800 */
[----:B------:R-:W-:Y:S02]  /*4810*/  PRMT R41, RZ, 0x7610, R41 ;  /* 0x00007610ff297816 */ /* 0x000fe40000000029 */
[----:B------:R-:W-:Y:S01]  /*4820*/  PRMT R40, RZ, 0x7610, R40 ;  /* 0x00007610ff287816 */ /* 0x000fe20000000028 */
[----:B------:R-:W0:Y:S01]  /*4830*/  LDCU UR70, c[0x0][0x3b0] ;  /* 0x00007600ff4677ac */ /* 0x000e220008000800 */
[----:B--2---:R-:W-:Y:S01]  /*4840*/  @!P3 IMAD.MOV.U32 R4, RZ, RZ, R62 ;  /* 0x000000ffff04b224 */ /* 0x004fe200078e003e */
[----:B------:R-:W-:Y:S01]  /*4850*/  PRMT R56, RZ, 0x7610, R56 ;  /* 0x00007610ff387816 */ /* 0x000fe20000000038 */
[----:B------:R-:W-:Y:S01]  /*4860*/  @!P3 IMAD.MOV.U32 R5, RZ, RZ, R63 ;  /* 0x000000ffff05b224 */ /* 0x000fe200078e003f */
[----:B------:R-:W-:Y:S01]  /*4870*/  PRMT R54, RZ, 0x7610, R54 ;  /* 0x00007610ff367816 */ /* 0x000fe20000000036 */
[----:B------:R-:W2:Y:S03]  /*4880*/  LDCU UR69, c[0x0][0x3b0] ;  /* 0x00007600ff4577ac */ /* 0x000ea60008000800 */
[----:B------:R0:W2:Y:S01]  /*4890*/  @!P3 LDG.E.U16 R10, desc[UR38][R4.64] ;  /* 0x00000026040ab981 */ /* 0x0000a2000c1e1500 */
[----:B------:R-:W-:Y:S01]  /*48a0*/  PRMT R55, RZ, 0x7610, R55 ;  /* 0x00007610ff377816 */ /* 0x000fe20000000037 */
[----:B------:R-:W0:Y:S01]  /*48b0*/  LDCU UR68, c[0x0][0x3b0] ;  /* 0x00007600ff4477ac */ /* 0x000e220008000800 */
[----:B------:R-:W-:-:S02]  /*48c0*/  PRMT R42, RZ, 0x7610, R42 ;  /* 0x00007610ff2a7816 */ /* 0x000fc4000000002a */
[----:B------:R-:W-:Y:S01]  /*48d0*/  PRMT R44, RZ, 0x7610, R44 ;  /* 0x00007610ff2c7816 */ /* 0x000fe2000000002c */
[----:B------:R-:W0:Y:S01]  /*48e0*/  LDCU UR67, c[0x0][0x3b0] ;  /* 0x00007600ff4377ac */ /* 0x000e220008000800 */
[----:B------:R-:W-:Y:S02]  /*48f0*/  PRMT R45, RZ, 0x7610, R45 ;  /* 0x00007610ff2d7816 */ /* 0x000fe4000000002d */
[----:B------:R-:W-:Y:S01]  /*4900*/  PRMT R49, RZ, 0x7610, R49 ;  /* 0x00007610ff317816 */ /* 0x000fe20000000031 */
[----:B------:R-:W0:Y:S01]  /*4910*/  LDCU UR66, c[0x0][0x3b0] ;  /* 0x00007600ff4277ac */ /* 0x000e220008000800 */
[----:B------:R-:W-:Y:S02]  /*4920*/  PRMT R47, RZ, 0x7610, R47 ;  /* 0x00007610ff2f7816 */ /* 0x000fe4000000002f */
        /* <DEDUP_REMOVED lines=146> */
[----:B---3--:R3:W-:Y:S01]  /*5250*/  @!P4 STL [R1+0x190], R34 ;  /* 0x000190220100c387 */ /* 0x0087e20000100800 */
[----:B------:R-:W-:-:S03]  /*5260*/  ISETP.GE.U32.AND P4, PT, R12, 0x7ffffe06, PT ;  /* 0x7ffffe060c00780c */ /* 0x000fc60003f86070 */
[----:B------:R0:W-:Y:S04]  /*5270*/  STL [R1+0xd78], R62 ;  /* 0x000d783e01007387 */ /* 0x0001e80000100800 */
[----:B------:R-:W-:Y:S01]  /*5280*/  STL [R1+0xd74], R63 ;  /* 0x000d743f01007387 */ /* 0x000fe20000100800 */
[----:B---3--:R-:W-:-:S04]  /*5290*/  IADD3 R34, P5, PT, R13, R2, RZ ;  /* 0x000000020d227210 */ /* 0x008fc80007fbe0ff */
[----:B0-----:R-:W-:Y:S01]  /*52a0*/  LEA.HI.X.SX32 R62, R11, R0, 0x1, P5 ;  /* 0x000000000b3e7211 */ /* 0x001fe200028f0eff */
[----:B------:R-:W-:Y:S01]  /*52b0*/  @!P6 IMAD.MOV.U32 R4, RZ, RZ, R34 ;  /* 0x000000ffff04e224 */ /* 0x000fe200078e0022 */
[----:B------:R-:W-:-:S03]  /*52c0*/  PRMT R13, RZ, 0x7610, R13 ;  /* 0x00007610ff0d7816 */ /* 0x000fc6000000000d */
[----:B------:R-:W-:-:S05]  /*52d0*/  @!P6 IMAD.MOV.U32 R5, RZ, RZ, R62 ;  /* 0x000000ffff05e224 */ /* 0x000fca00078e003e */
[----:B------:R0:W3:Y:S01]  /*52e0*/  @!P6 LDG.E.U16 R13, desc[UR38][R4.64] ;  /* 0x00000026040de981 */ /* 0x0000e2000c1e1500 */
[----:B------:R-:W-:Y:S02]  /*52f0*/  IMAD R11, R8, 0x1f8, RZ ;  /* 0x000001f8080b7824 */ /* 0x000fe400078e02ff */
[----:B------:R-:W1:Y:S01]  /*5300*/  LDC R8, c[0x0][0x3a8] ;  /* 0x0000ea00ff087b82 */ /* 0x000e620000000800 */
[----:B------:R0:W-:Y:S04]  /*5310*/  STL [R1+0xd70], R34 ;  /* 0x000d702201007387 */ /* 0x0001e80000100800 */
[----:B--2---:R-:W-:Y:S04]  /*5320*/  STL [R1+0x194], R10 ;  /* 0x0001940a01007387 */ /* 0x004fe80000100800 */
[----:B------:R2:W-:Y:S01]  /*5330*/  STL [R1+0xd6c], R62 ;  /* 0x000d6c3e01007387 */ /* 0x0005e20000100800 */
[----:B0-----:R-:W-:Y:S01]  /*5340*/  IMAD R34, R3, 0xfc, RZ ;  /* 0x000000fc03227824 */ /* 0x001fe200078e02ff */
[----:B--2---:R-:W-:Y:S01]  /*5350*/  IADD3 R62, P6, PT, R11, R2, RZ ;  /* 0x000000020b3e7210 */ /* 0x004fe20007fde0ff */
[----:B------:R-:W-:-:S03]  /*5360*/  IMAD R11, R3, 0xfb, RZ ;  /* 0x000000fb030b7824 */ /* 0x000fc600078e02ff */
[----:B------:R-:W-:Y:S01]  /*5370*/  LEA.HI.X.SX32 R5, R34, R0, 0x1, P6 ;  /* 0x0000000022057211 */ /* 0x000fe200030f0eff */
[----:B------:R-:W-:-:S05]  /*5380*/  @!P1 IMAD.MOV.U32 R4, RZ, RZ, R62 ;  /* 0x000000ffff049224 */ /* 0x000fca00078e003e */
[----:B------:R0:W2:Y:S04]  /*5390*/  @!P1 LDG.E.U16 R53, desc[UR38][R4.64] ;  /* 0x0000002604359981 */ /* 0x0000a8000c1e1500 */
[----:B---3--:R3:W-:Y:S02]  /*53a0*/  STL [R1+0x188], R13 ;  /* 0x0001880d01007387 */ /* 0x0087e40000100800 */
[----:B---3--:R-:W-:Y:S02]  /*53b0*/  IMAD R13, R9, 0x1f6, RZ ;  /* 0x000001f6090d7824 */ /* 0x008fe400078e02ff */
[----:B------:R-:W-:Y:S01]  /*53c0*/  STL [R1+0xd68], R62 ;  /* 0x000d683e01007387 */ /* 0x000fe20000100800 */
[----:B------:R-:W-:Y:S01]  /*53d0*/  VIADD R12, R6, 0xffffff06 ;  /* 0xffffff06060c7836 */ /* 0x000fe20000000000 */
[----:B------:R-:W3:Y:S01]  /*53e0*/  LDC R9, c[0x0][0x3a8] ;  /* 0x0000ea00ff097b82 */ /* 0x000ee20000000800 */
[----:B------:R-:W-:-:S04]  /*53f0*/  IADD3 R63, P6, PT, R13, R2, RZ ;  /* 0x000000020d3f7210 */ /* 0x000fc80007fde0ff */
[----:B------:R-:W-:Y:S01]  /*5400*/  LEA.HI.X.SX32 R11, R11, R0, 0x1, P6 ;  /* 0x000000000b0b7211 */ /* 0x000fe200030f0eff */
[----:B------:R1:W-:Y:S01]  /*5410*/  STL [R1+0xd64], R5 ;  /* 0x000d640501007387 */ /* 0x0003e20000100800 */
[----:B0-----:R-:W-:-:S03]  /*5420*/  @!P0 IMAD.MOV.U32 R4, RZ, RZ, R63 ;  /* 0x000000ffff048224 */ /* 0x001fc600078e003f */
[----:B-1----:R-:W-:-:S05]  /*5430*/  @!P0 IMAD.MOV.U32 R5, RZ, RZ, R11 ;  /* 0x000000ffff058224 */ /* 0x002fca00078e000b */
[----:B------:R0:W3:Y:S01]  /*5440*/  @!P0 LDG.E.U16 R61, desc[UR38][R4.64] ;  /* 0x00000026043d8981 */ /* 0x0000e2000c1e1500 */
[----:B------:R-:W-:Y:S02]  /*5450*/  IMAD R13, R7, 0x1f4, RZ ;  /* 0x000001f4070d7824 */ /* 0x000fe400078e02ff */
[----:B------:R-:W-:Y:S01]  /*5460*/  IMAD R62, R3, 0xfa, RZ ;  /* 0x000000fa033e7824 */ /* 0x000fe200078e02ff */
[----:B------:R-:W-:Y:S01]  /*5470*/  STL [R1+0xd60], R63 ;  /* 0x000d603f01007387 */ /* 0x000fe20000100800 */
[----:B------:R-:W-:Y:S01]  /*5480*/  ISETP.GE.U32.AND P3, PT, R12, 0x7ffffe07, PT ;  /* 0x7ffffe070c00780c */ /* 0x000fe20003f66070 */
[----:B------:R-:W1:Y:S02]  /*5490*/  LDC R7, c[0x0][0x3a8] ;  /* 0x0000ea00ff077b82 */ /* 0x000e640000000800 */
[----:B------:R-:W-:Y:S04]  /*54a0*/  STL [R1+0xd5c], R11 ;  /* 0x000d5c0b01007387 */ /* 0x000fe80000100800 */
[----:B--2---:R2:W-:Y:S02]  /*54b0*/  STL [R1+0x18c], R53 ;  /* 0x00018c3501007387 */ /* 0x0045e40000100800 */
[----:B--2---:R-:W-:-:S05]  /*54c0*/  IADD3 R53, P6, PT, R13, R2, RZ ;  /* 0x000000020d357210 */ /* 0x004fca0007fde0ff */
[----:B------:R-:W-:Y:S01]  /*54d0*/  STL [R1+0xd58], R53 ;  /* 0x000d583501007387 */ /* 0x000fe20000100800 */
[----:B------:R-:W-:Y:S01]  /*54e0*/  PRMT R13, RZ, 0x7610, R13 ;  /* 0x00007610ff0d7816 */ /* 0x000fe2000000000d */
[----:B0-----:R-:W-:Y:S02]  /*54f0*/  @!P4 IMAD.MOV.U32 R4, RZ, RZ, R53 ;  /* 0x000000ffff04c224 */ /* 0x001fe400078e0035 */
[----:B---3--:R0:W-:Y:S02]  /*5500*/  STL [R1+0x180], R61 ;  /* 0x0001803d01007387 */ /* 0x0081e40000100800 */
[----:B0-----:R-:W-:-:S05]  /*5510*/  LEA.HI.X.SX32 R61, R62, R0, 0x1, P6 ;  /* 0x000000003e3d7211 */ /* 0x001fca00030f0eff */
[----:B------:R-:W-:-:S05]  /*5520*/  @!P4 IMAD.MOV.U32 R5, RZ, RZ, R61 ;  /* 0x000000ffff05c224 */ /* 0x000fca00078e003d */
[----:B------:R0:W2:Y:S01]  /*5530*/  @!P4 LDG.E.U16 R13, desc[UR38][R4.64] ;  /* 0x00000026040dc981 */ /* 0x0000a2000c1e1500 */
[----:B------:R-:W-:-:S05]  /*5540*/  VIADD R11, R6, 0xffffff09 ;  /* 0xffffff09060b7836 */ /* 0x000fca0000000000 */
[----:B------:R-:W-:Y:S01]  /*5550*/  ISETP.GE.U32.AND P0, PT, R11, 0x7ffffe0a, PT ;  /* 0x7ffffe0a0b00780c */ /* 0x000fe20003f06070 */
[----:B------:R-:W-:Y:S01]  /*5560*/  IMAD R11, R8, 0x1f2, RZ ;  /* 0x000001f2080b7824 */ /* 0x000fe200078e02ff */
[----:B------:R3:W-:Y:S01]  /*5570*/  STL [R1+0xd54], R61 ;  /* 0x000d543d01007387 */ /* 0x0007e20000100800 */
[----:B------:R-:W-:Y:S01]  /*5580*/  VIADD R10, R6, 0xffffff07 ;  /* 0xffffff07060a7836 */ /* 0x000fe20000000000 */
[----:B------:R-:W1:Y:S02]  /*5590*/  LDC R8, c[0x0][0x3a8] ;  /* 0x0000ea00ff087b82 */ /* 0x000e640000000800 */
[----:B---3--:R-:W-:-:S05]  /*55a0*/  IADD3 R61, P4, PT, R11, R2, RZ ;  /* 0x000000020b3d7210 */ /* 0x008fca0007f9e0ff */
[----:B0-----:R-:W-:Y:S01]  /*55b0*/  @!P3 IMAD.MOV.U32 R4, RZ, RZ, R61 ;  /* 0x000000ffff04b224 */ /* 0x001fe200078e003d */
[----:B--2---:R0:W-:Y:S02]  /*55c0*/  STL [R1+0x184], R13 ;  /* 0x0001840d01007387 */ /* 0x0041e40000100800 */
[----:B0-----:R-:W-:-:S05]  /*55d0*/  IMAD R13, R3, 0xf9, RZ ;  /* 0x000000f9030d7824 */ /* 0x001fca00078e02ff */
[----:B------:R-:W-:-:S05]  /*55e0*/  LEA.HI.X.SX32 R5, R13, R0, 0x1, P4 ;  /* 0x000000000d057211 */ /* 0x000fca00020f0eff */
[----:B------:R1:W2:Y:S01]  /*55f0*/  @!P3 LDG.E.U16 R36, desc[UR38][R4.64] ;  /* 0x000000260424b981 */ /* 0x0002a2000c1e1500 */
[----:B------:R-:W-:Y:S02]  /*5600*/  IMAD R11, R9, 0x1f0, RZ ;  /* 0x000001f0090b7824 */ /* 0x000fe400078e02ff */
[----:B------:R-:W-:Y:S01]  /*5610*/  IMAD R63, R3, 0xf8, RZ ;  /* 0x000000f8033f7824 */ /* 0x000fe200078e02ff */
[----:B------:R-:W-:Y:S02]  /*5620*/  ISETP.GE.U32.AND P5, PT, R10, 0x7ffffe08, PT ;  /* 0x7ffffe080a00780c */ /* 0x000fe40003fa6070 */
[----:B------:R-:W-:Y:S01]  /*5630*/  IADD3 R53, P4, PT, R11, R2, RZ ;  /* 0x000000020b357210 */ /* 0x000fe20007f9e0ff */
[----:B------:R-:W-:Y:S01]  /*5640*/  VIADD R10, R6, 0xffffff08 ;  /* 0xffffff08060a7836 */ /* 0x000fe20000000000 */
[----:B------:R0:W-:Y:S01]  /*5650*/  STL [R1+0xd50], R61 ;  /* 0x000d503d01007387 */ /* 0x0001e20000100800 */
[----:B-1----:R-:W-:-:S03]  /*5660*/  IMAD R4, R7, 0x1ee, RZ ;  /* 0x000001ee07047824 */ /* 0x002fc600078e02ff */
[----:B------:R-:W-:Y:S01]  /*5670*/  ISETP.GE.U32.AND P1, PT, R10, 0x7ffffe09, PT ;  /* 0x7ffffe090a00780c */ /* 0x000fe20003f26070 */
[----:B------:R1:W-:Y:S01]  /*5680*/  STL [R1+0xd4c], R5 ;  /* 0x000d4c0501007387 */ /* 0x0003e20000100800 */
[----:B0-----:R-:W-:-:S03]  /*5690*/  LEA.HI.X.SX32 R61, R63, R0, 0x1, P4 ;  /* 0x000000003f3d7211 */ /* 0x001fc600020f0eff */
[----:B------:R-:W-:Y:S01]  /*56a0*/  STL [R1+0xd48], R53 ;  /* 0x000d483501007387 */ /* 0x000fe20000100800 */
[----:B------:R-:W-:-:S03]  /*56b0*/  IMAD R7, R3, 0xf7, RZ ;  /* 0x000000f703077824 */ /* 0x000fc600078e02ff */
[----:B------:R-:W-:Y:S01]  /*56c0*/  STL [R1+0xd44], R61 ;  /* 0x000d443d01007387 */ /* 0x000fe20000100800 */
[----:B-1----:R-:W-:-:S03]  /*56d0*/  @!P5 IMAD.MOV.U32 R5, RZ, RZ, R61 ;  /* 0x000000ffff05d224 */ /* 0x002fc600078e003d */
[----:B--2---:R0:W-:Y:S02]  /*56e0*/  STL [R1+0x178], R36 ;  /* 0x0001782401007387 */ /* 0x0041e40000100800 */
[----:B0-----:R-:W-:Y:S01]  /*56f0*/  IADD3 R36, P4, PT, R4, R2, RZ ;  /* 0x0000000204247210 */ /* 0x001fe20007f9e0ff */
[----:B------:R-:W-:-:S03]  /*5700*/  @!P5 IMAD.MOV.U32 R4, RZ, RZ, R53 ;  /* 0x000000ffff04d224 */ /* 0x000fc600078e0035 */
[----:B------:R-:W-:Y:S02]  /*5710*/  LEA.HI.X.SX32 R61, R7, R0, 0x1, P4 ;  /* 0x00000000073d7211 */ /* 0x000fe400020f0eff */
[----:B------:R0:W2:Y:S02]  /*5720*/  @!P5 LDG.E.U16 R52, desc[UR38][R4.64] ;  /* 0x000000260434d981 */ /* 0x0000a4000c1e1500 */
[----:B0-----:R-:W-:Y:S02]  /*5730*/  @!P1 IMAD.MOV.U32 R4, RZ, RZ, R36 ;  /* 0x000000ffff049224 */ /* 0x001fe400078e0024 */
[----:B------:R-:W-:-:S05]  /*5740*/  @!P1 IMAD.MOV.U32 R5, RZ, RZ, R61 ;  /* 0x000000ffff059224 */ /* 0x000fca00078e003d */
[----:B------:R0:W3:Y:S01]  /*5750*/  @!P1 LDG.E.U16 R35, desc[UR38][R4.64] ;  /* 0x0000002604239981 */ /* 0x0000e2000c1e1500 */
[----:B------:R-:W-:Y:S02]  /*5760*/  VIADD R10, R6, 0xffffff0a ;  /* 0xffffff0a060a7836 */ /* 0x000fe40000000000 */
[----:B------:R-:W-:Y:S01]  /*5770*/  IMAD R8, R8, 0x1ec, RZ ;  /* 0x000001ec08087824 */ /* 0x000fe200078e02ff */
[----:B------:R-:W-:Y:S01]  /*5780*/  STL [R1+0xd40], R36 ;  /* 0x000d402401007387 */ /* 0x000fe20000100800 */
[----:B----4-:R-:W-:Y:S01]  /*5790*/  IMAD.U32 R7, RZ, RZ, UR10 ;  /* 0x0000000aff077e24 */ /* 0x010fe2000f8e00ff */
[----:B------:R-:W-:Y:S01]  /*57a0*/  ISETP.GE.U32.AND P6, PT, R10, 0x7ffffe0b, PT ;  /* 0x7ffffe0b0a00780c */ /* 0x000fe20003fc6070 */
[----:B------:R-:W-:Y:S01]  /*57b0*/  VIADD R9, R6, 0xffffff0b ;  /* 0xffffff0b06097836 */ /* 0x000fe20000000000 */
[----:B------:R-:W-:Y:S01]  /*57c0*/  IADD3 R8, P1, PT, R8, R2, RZ ;  /* 0x0000000208087210 */ /* 0x000fe20007f3e0ff */
[----:B------:R-:W-:Y:S02]  /*57d0*/  IMAD R7, R7, 0x1ea, RZ ;  /* 0x000001ea07077824 */ /* 0x000fe400078e02ff */
[----:B0-----:R-:W-:-:S02]  /*57e0*/  VIADD R4, R6, 0xffffff0d ;  /* 0xffffff0d06047836 */ /* 0x001fc40000000000 */
[----:B------:R-:W-:Y:S01]  /*57f0*/  IMAD R5, R3, 0xf5, RZ ;  /* 0x000000f503057824 */ /* 0x000fe200078e02ff */
[----:B------:R-:W-:Y:S01]  /*5800*/  PRMT R10, RZ, 0x7610, R10 ;  /* 0x00007610ff0a7816 */ /* 0x000fe2000000000a */
[----:B------:R-:W0:Y:S01]  /*5810*/  LDCU UR10, c[0x0][0x3b0] ;  /* 0x00007600ff0a77ac */ /* 0x000e220008000800 */
[----:B--2---:R1:W-:Y:S04]  /*5820*/  STL [R1+0x17c], R52 ;  /* 0x00017c3401007387 */ /* 0x0043e80000100800 */
[----:B------:R2:W-:Y:S01]  /*5830*/  STL [R1+0xd3c], R61 ;  /* 0x000d3c3d01007387 */ /* 0x0005e20000100800 */
[----:B------:R-:W-:Y:S01]  /*5840*/  ISETP.GE.U32.AND P3, PT, R9, 0x7ffffe0c, PT ;  /* 0x7ffffe0c0900780c */ /* 0x000fe20003f66070 */
[----:B-1----:R-:W1:Y:S02]  /*5850*/  LDC.64 R52, c[0x0][0x3a8] ;  /* 0x0000ea00ff347b82 */ /* 0x002e640000000a00 */
[----:B---3--:R3:W-:Y:S01]  /*5860*/  STL [R1+0x170], R35 ;  /* 0x0001702301007387 */ /* 0x0087e20000100800 */
[----:B--2---:R-:W-:Y:S01]  /*5870*/  IADD3 R61, P4, PT, R7, R2, RZ ;  /* 0x00000002073d7210 */ /* 0x004fe20007f9e0ff */
[----:B---3--:R-:W-:-:S05]  /*5880*/  IMAD R35, R3, 0xf6, RZ ;  /* 0x000000f603237824 */ /* 0x008fca00078e02ff */
[-C--:B------:R-:W-:Y:S02]  /*5890*/  LEA.HI.X.SX32 R36, R35, R0.reuse, 0x1, P1 ;  /* 0x0000000023247211 */ /* 0x080fe400008f0eff */
[----:B------:R-:W-:Y:S01]  /*58a0*/  ISETP.GE.U32.AND P1, PT, R4, 0x7ffffe0e, PT ;  /* 0x7ffffe0e0400780c */ /* 0x000fe20003f26070 */
[----:B------:R-:W-:Y:S01]  /*58b0*/  VIADD R4, R6, 0xffffff0e ;  /* 0xffffff0e06047836 */ /* 0x000fe20000000000 */
[----:B------:R-:W-:Y:S01]  /*58c0*/  LEA.HI.X.SX32 R5, R5, R0, 0x1, P4 ;  /* 0x0000000005057211 */ /* 0x000fe200020f0eff */
[----:B------:R-:W-:Y:S03]  /*58d0*/  STL [R1+0xd38], R8 ;  /* 0x000d380801007387 */ /* 0x000fe60000100800 */
[----:B------:R-:W-:Y:S01]  /*58e0*/  ISETP.GE.U32.AND P4, PT, R4, 0x7ffffe0f, PT ;  /* 0x7ffffe0f0400780c */ /* 0x000fe20003f86070 */
[----:B------:R-:W-:Y:S01]  /*58f0*/  @!P6 IMAD.MOV.U32 R4, RZ, RZ, R61 ;  /* 0x000000ffff04e224 */ /* 0x000fe200078e003d */
[----:B------:R-:W-:Y:S04]  /*5900*/  STL [R1+0xd30], R61 ;  /* 0x000d303d01007387 */ /* 0x000fe80000100800 */
[----:B------:R-:W-:Y:S04]  /*5910*/  STL [R1+0xd34], R36 ;  /* 0x000d342401007387 */ /* 0x000fe80000100800 */
[----:B------:R2:W-:Y:S04]  /*5920*/  STL [R1+0xd2c], R5 ;  /* 0x000d2c0501007387 */ /* 0x0005e80000100800 */
[----:B------:R3:W4:Y:S02]  /*5930*/  @!P6 LDG.E.U16 R38, desc[UR38][R4.64] ;  /* 0x000000260426e981 */ /* 0x000724000c1e1500 */
[----:B---3--:R-:W-:-:S02]  /*5940*/  @!P0 IMAD.MOV.U32 R4, RZ, RZ, R8 ;  /* 0x000000ffff048224 */ /* 0x008fc400078e0008 */
[----:B--2---:R-:W-:-:S05]  /*5950*/  @!P0 IMAD.MOV.U32 R5, RZ, RZ, R36 ;  /* 0x000000ffff058224 */ /* 0x004fca00078e0024 */
[----:B------:R2:W3:Y:S01]  /*5960*/  @!P0 LDG.E.U16 R10, desc[UR38][R4.64] ;  /* 0x00000026040a8981 */ /* 0x0004e2000c1e1500 */
[----:B------:R-:W-:-:S05]  /*5970*/  VIADD R9, R6, 0xffffff0c ;  /* 0xffffff0c06097836 */ /* 0x000fca0000000000 */
[----:B------:R-:W-:Y:S02]  /*5980*/  ISETP.GE.U32.AND P5, PT, R9, 0x7ffffe0d, PT ;  /* 0x7ffffe0d0900780c */ /* 0x000fe40003fa6070 */
[----:B------:R-:W0:Y:S01]  /*5990*/  LDC R9, c[0x0][0x3a8] ;  /* 0x0000ea00ff097b82 */ /* 0x000e220000000800 */
[----:B-1----:R-:W-:Y:S02]  /*59a0*/  IMAD R52, R52, 0x1e8, RZ ;  /* 0x000001e834347824 */ /* 0x002fe400078e02ff */
[----:B------:R-:W-:Y:S02]  /*59b0*/  IMAD R61, R3, 0xf4, RZ ;  /* 0x000000f4033d7824 */ /* 0x000fe400078e02ff */
[----:B--2---:R-:W-:-:S05]  /*59c0*/  VIADD R4, R6, 0xffffff0f ;  /* 0xffffff0f06047836 */ /* 0x004fca0000000000 */
[----:B------:R-:W-:Y:S01]  /*59d0*/  ISETP.GE.U32.AND P0, PT, R4, 0x7ffffe10, PT ;  /* 0x7ffffe100400780c */ /* 0x000fe20003f06070 */
[----:B------:R-:W-:Y:S02]  /*59e0*/  IMAD R4, R3, 0xf3, RZ ;  /* 0x000000f303047824 */ /* 0x000fe400078e02ff */
[----:B0-----:R-:W-:Y:S01]  /*59f0*/  IMAD R5, R9, 0x1e6, RZ ;  /* 0x000001e609057824 */ /* 0x001fe200078e02ff */
[----:B------:R-:W-:Y:S02]  /*5a00*/  PRMT R9, RZ, 0x7610, R9 ;  /* 0x00007610ff097816 */ /* 0x000fe40000000009 */
[----:B------:R-:W-:Y:S01]  /*5a10*/  PRMT R11, RZ, 0x7610, R11 ;  /* 0x00007610ff0b7816 */ /* 0x000fe2000000000b */
[----:B---3--:R0:W-:Y:S02]  /*5a20*/  STL [R1+0x174], R10 ;  /* 0x0001740a01007387 */ /* 0x0081e40000100800 */
[----:B0-----:R-:W-:-:S04]  /*5a30*/  IADD3 R10, P6, PT, R52, R2, RZ ;  /* 0x00000002340a7210 */ /* 0x001fc80007fde0ff */
[----:B------:R-:W-:Y:S01]  /*5a40*/  LEA.HI.X.SX32 R8, R61, R0, 0x1, P6 ;  /* 0x000000003d087211 */ /* 0x000fe200030f0eff */
[----:B------:R-:W-:Y:S01]  /*5a50*/  STL [R1+0xd28], R10 ;  /* 0x000d280a01007387 */ /* 0x000fe20000100800 */
[----:B------:R-:W-:-:S03]  /*5a60*/  IADD3 R36, P6, PT, R5, R2, RZ ;  /* 0x0000000205247210 */ /* 0x000fc60007fde0ff */
[----:B------:R0:W-:Y:S01]  /*5a70*/  STL [R1+0xd24], R8 ;  /* 0x000d240801007387 */ /* 0x0001e20000100800 */
[----:B------:R-:W-:-:S03]  /*5a80*/  @!P3 IMAD.MOV.U32 R5, RZ, RZ, R8 ;  /* 0x000000ffff05b224 */ /* 0x000fc600078e0008 */
[----:B----4-:R1:W-:Y:S01]  /*5a90*/  STL [R1+0x16c], R38 ;  /* 0x00016c2601007387 */ /* 0x0103e20000100800 */
[----:B0-----:R-:W0:Y:S01]  /*5aa0*/  LDC R8, c[0x0][0x3a8] ;  /* 0x0000ea00ff087b82 */ /* 0x001e220000000800 */
[----:B-1----:R-:W-:Y:S01]  /*5ab0*/  LEA.HI.X.SX32 R38, R4, R0, 0x1, P6 ;  /* 0x0000000004267211 */ /* 0x002fe200030f0eff */
[----:B------:R-:W-:-:S06]  /*5ac0*/  @!P3 IMAD.MOV.U32 R4, RZ, RZ, R10 ;  /* 0x000000ffff04b224 */ /* 0x000fcc00078e000a */
[----:B------:R-:W1:Y:S01]  /*5ad0*/  LDC R10, c[0x0][0x3a8] ;  /* 0x0000ea00ff0a7b82 */ /* 0x000e620000000800 */
[----:B------:R2:W3:Y:S02]  /*5ae0*/  @!P3 LDG.E.U16 R9, desc[UR38][R4.64] ;  /* 0x000000260409b981 */ /* 0x0004e4000c1e1500 */
[----:B--2---:R-:W-:Y:S02]  /*5af0*/  @!P5 IMAD.MOV.U32 R4, RZ, RZ, R36 ;  /* 0x000000ffff04d224 */ /* 0x004fe400078e0024 */
[----:B------:R-:W-:-:S05]  /*5b00*/  @!P5 IMAD.MOV.U32 R5, RZ, RZ, R38 ;  /* 0x000000ffff05d224 */ /* 0x000fca00078e0026 */
[----:B------:R2:W4:Y:S01]  /*5b10*/  @!P5 LDG.E.U16 R11, desc[UR38][R4.64] ;  /* 0x00000026040bd981 */ /* 0x000522000c1e1500 */
[----:B------:R-:W-:-:S05]  /*5b20*/  VIADD R7, R6, 0xffffff10 ;  /* 0xffffff1006077836 */ /* 0x000fca0000000000 */
[----:B------:R-:W-:Y:S01]  /*5b30*/  ISETP.GE.U32.AND P3, PT, R7, 0x7ffffe11, PT ;  /* 0x7ffffe110700780c */ /* 0x000fe20003f66070 */
[----:B-1----:R-:W-:Y:S01]  /*5b40*/  IMAD R7, R10, 0x1e4, RZ ;  /* 0x000001e40a077824 */ /* 0x002fe200078e02ff */
[----:B------:R1:W-:Y:S01]  /*5b50*/  STL [R1+0xd20], R36 ;  /* 0x000d202401007387 */ /* 0x0003e20000100800 */
[----:B------:R-:W3:Y:S01]  /*5b60*/  LDC R10, c[0x0][0x3a8] ;  /* 0x0000ea00ff0a7b82 */ /* 0x000ee20000000800 */
[----:B--2---:R-:W-:Y:S02]  /*5b70*/  VIADD R4, R6, 0xffffff11 ;  /* 0xffffff1106047836 */ /* 0x004fe40000000000 */
[----:B------:R-:W-:Y:S01]  /*5b80*/  IADD3 R5, P5, PT, R7, R2, RZ ;  /* 0x0000000207057210 */ /* 0x000fe20007fbe0ff */
[----:B------:R-:W-:Y:S02]  /*5b90*/  STL [R1+0xd1c], R38 ;  /* 0x000d1c2601007387 */ /* 0x000fe40000100800 */
[----:B------:R-:W-:Y:S01]  /*5ba0*/  ISETP.GE.U32.AND P6, PT, R4, 0x7ffffe12, PT ;  /* 0x7ffffe120400780c */ /* 0x000fe20003fc6070 */
[----:B-1----:R-:W-:Y:S01]  /*5bb0*/  IMAD R36, R3, 0xf2, RZ ;  /* 0x000000f203247824 */ /* 0x002fe200078e02ff */
[----:B------:R-:W-:Y:S01]  /*5bc0*/  STL [R1+0xd18], R5 ;  /* 0x000d180501007387 */ /* 0x000fe20000100800 */
[----:B0-----:R-:W-:-:S02]  /*5bd0*/  IMAD R4, R8, 0x1e2, RZ ;  /* 0x000001e208047824 */ /* 0x001fc400078e02ff */
[----:B------:R-:W-:Y:S01]  /*5be0*/  IMAD R7, R3, 0xf1, RZ ;  /* 0x000000f103077824 */ /* 0x000fe200078e02ff */
[----:B---3--:R0:W-:Y:S02]  /*5bf0*/  STL [R1+0x168], R9 ;  /* 0x0001680901007387 */ /* 0x0081e40000100800 */
[----:B0-----:R-:W-:Y:S02]  /*5c00*/  LEA.HI.X.SX32 R9, R36, R0, 0x1, P5 ;  /* 0x0000000024097211 */ /* 0x001fe400028f0eff */
[----:B------:R-:W-:Y:S01]  /*5c10*/  IADD3 R38, P5, PT, R4, R2, RZ ;  /* 0x0000000204267210 */ /* 0x000fe20007fbe0ff */
[----:B------:R-:W-:Y:S02]  /*5c20*/  @!P1 IMAD.MOV.U32 R4, RZ, RZ, R5 ;  /* 0x000000ffff049224 */ /* 0x000fe400078e0005 */
[----:B------:R-:W-:Y:S01]  /*5c30*/  @!P1 IMAD.MOV.U32 R5, RZ, RZ, R9 ;  /* 0x000000ffff059224 */ /* 0x000fe200078e0009 */
[----:B----4-:R0:W-:Y:S04]  /*5c40*/  STL [R1+0x160], R11 ;  /* 0x0001600b01007387 */ /* 0x0101e80000100800 */
[----:B------:R1:W-:Y:S01]  /*5c50*/  STL [R1+0xd14], R9 ;  /* 0x000d140901007387 */ /* 0x0003e20000100800 */
[----:B------:R-:W-:-:S03]  /*5c60*/  LEA.HI.X.SX32 R7, R7, R0, 0x1, P5 ;  /* 0x0000000007077211 */ /* 0x000fc600028f0eff */
[----:B------:R2:W3:Y:S01]  /*5c70*/  @!P1 LDG.E.U16 R60, desc[UR38][R4.64] ;  /* 0x00000026043c9981 */ /* 0x0004e2000c1e1500 */
[----:B------:R-:W-:Y:S01]  /*5c80*/  PRMT R8, RZ, 0x7610, R8 ;  /* 0x00007610ff087816 */ /* 0x000fe20000000008 */
[----:B0-----:R-:W0:Y:S08]  /*5c90*/  LDC R11, c[0x0][0x3a8] ;  /* 0x0000ea00ff0b7b82 */ /* 0x001e300000000800 */
[----:B-1----:R-:W1:Y:S01]  /*5ca0*/  LDC R9, c[0x0][0x3a8] ;  /* 0x0000ea00ff097b82 */ /* 0x002e620000000800 */
[----:B--2---:R-:W-:Y:S01]  /*5cb0*/  VIADD R5, R6, 0xffffff12 ;  /* 0xffffff1206057836 */ /* 0x004fe20000000000 */
[----:B------:R2:W-:Y:S04]  /*5cc0*/  STL [R1+0xd10], R38 ;  /* 0x000d102601007387 */ /* 0x0005e80000100800 */
[----:B------:R-:W-:Y:S01]  /*5cd0*/  ISETP.GE.U32.AND P1, PT, R5, 0x7ffffe13, PT ;  /* 0x7ffffe130500780c */ /* 0x000fe20003f26070 */
[----:B------:R-:W-:-:S02]  /*5ce0*/  @!P4 IMAD.MOV.U32 R5, RZ, RZ, R7 ;  /* 0x000000ffff05c224 */ /* 0x000fc400078e0007 */
[----:B-1----:R-:W-:Y:S02]  /*5cf0*/  IMAD R4, R9, 0x1e0, RZ ;  /* 0x000001e009047824 */ /* 0x002fe400078e02ff */
[----:B------:R-:W-:-:S03]  /*5d00*/  IMAD.MOV.U32 R9, RZ, RZ, R38 ;  /* 0x000000ffff097224 */ /* 0x000fc600078e0026 */
[----:B--2---:R-:W-:Y:S01]  /*5d10*/  IADD3 R38, P5, PT, R4, R2, RZ ;  /* 0x0000000204267210 */ /* 0x004fe20007fbe0ff */
[----:B------:R-:W-:Y:S02]  /*5d20*/  @!P4 IMAD.MOV.U32 R4, RZ, RZ, R9 ;  /* 0x000000ffff04c224 */ /* 0x000fe400078e0009 */
[----:B------:R-:W1:Y:S03]  /*5d30*/  LDC R9, c[0x0][0x3a8] ;  /* 0x0000ea00ff097b82 */ /* 0x000e660000000800 */
[----:B------:R2:W4:Y:S02]  /*5d40*/  @!P4 LDG.E.U16 R57, desc[UR38][R4.64] ;  /* 0x000000260439c981 */ /* 0x000524000c1e1500 */
[----:B--2---:R-:W-:-:S05]  /*5d50*/  VIADD R4, R6, 0xffffff13 ;  /* 0xffffff1306047836 */ /* 0x004fca0000000000 */
[----:B------:R-:W-:Y:S01]  /*5d60*/  ISETP.GE.U32.AND P4, PT, R4, 0x7ffffe14, PT ;  /* 0x7ffffe140400780c */ /* 0x000fe20003f86070 */
[----:B------:R-:W-:Y:S01]  /*5d70*/  @!P0 IMAD.MOV.U32 R4, RZ, RZ, R38 ;  /* 0x000000ffff048224 */ /* 0x000fe200078e0026 */
[----:B---3--:R2:W-:Y:S04]  /*5d80*/  STL [R1+0x164], R60 ;  /* 0x0001643c01007387 */ /* 0x0085e80000100800 */
[----:B------:R-:W-:Y:S01]  /*5d90*/  STL [R1+0xd0c], R7 ;  /* 0x000d0c0701007387 */ /* 0x000fe20000100800 */
[----:B--2---:R-:W-:-:S03]  /*5da0*/  IMAD R60, R3, 0xf0, RZ ;  /* 0x000000f0033c7824 */ /* 0x004fc600078e02ff */
[----:B------:R-:W-:Y:S04]  /*5db0*/  STL [R1+0xd08], R38 ;  /* 0x000d082601007387 */ /* 0x000fe80000100800 */
[----:B----4-:R2:W-:Y:S02]  /*5dc0*/  STL [R1+0x158], R57 ;  /* 0x0001583901007387 */ /* 0x0105e40000100800 */
[----:B--2---:R-:W-:-:S05]  /*5dd0*/  LEA.HI.X.SX32 R57, R60, R0, 0x1, P5 ;  /* 0x000000003c397211 */ /* 0x004fca00028f0eff */
[----:B------:R-:W-:-:S05]  /*5de0*/  @!P0 IMAD.MOV.U32 R5, RZ, RZ, R57 ;  /* 0x000000ffff058224 */ /* 0x000fca00078e0039 */
[----:B------:R2:W3:Y:S01]  /*5df0*/  @!P0 LDG.E.U16 R8, desc[UR38][R4.64] ;  /* 0x0000002604088981 */ /* 0x0004e2000c1e1500 */
[----:B------:R-:W-:Y:S02]  /*5e00*/  IMAD R7, R10, 0x1de, RZ ;  /* 0x000001de0a077824 */ /* 0x000fe400078e02ff */
[----:B------:R-:W4:Y:S01]  /*5e10*/  LDC R10, c[0x0][0x3a8] ;  /* 0x0000ea00ff0a7b82 */ /* 0x000f220000000800 */
[----:B------:R1:W-:Y:S02]  /*5e20*/  STL [R1+0xd04], R57 ;  /* 0x000d043901007387 */ /* 0x0003e40000100800 */
[----:B------:R-:W-:Y:S01]  /*5e30*/  IADD3 R7, P0, PT, R7, R2, RZ ;  /* 0x0000000207077210 */ /* 0x000fe20007f1e0ff */
[----:B--2---:R-:W-:Y:S02]  /*5e40*/  VIADD R5, R6, 0xffffff14 ;  /* 0xffffff1406057836 */ /* 0x004fe40000000000 */
[----:B0-----:R-:W-:-:S05]  /*5e50*/  IMAD R4, R11, 0x1dc, RZ ;  /* 0x000001dc0b047824 */ /* 0x001fca00078e02ff */
[----:B-1----:R-:W-:Y:S01]  /*5e60*/  IADD3 R57, P5, PT, R4, R2, RZ ;  /* 0x0000000204397210 */ /* 0x002fe20007fbe0ff */
[----:B------:R-:W-:Y:S01]  /*5e70*/  @!P3 IMAD.MOV.U32 R4, RZ, RZ, R7 ;  /* 0x000000ffff04b224 */ /* 0x000fe200078e0007 */
[----:B---3--:R0:W-:Y:S02]  /*5e80*/  STL [R1+0x15c], R8 ;  /* 0x00015c0801007387 */ /* 0x0081e40000100800 */
[----:B0-----:R-:W-:-:S05]  /*5e90*/  IMAD R8, R3, 0xef, RZ ;  /* 0x000000ef03087824 */ /* 0x001fca00078e02ff */
[----:B------:R-:W-:Y:S02]  /*5ea0*/  LEA.HI.X.SX32 R38, R8, R0, 0x1, P0 ;  /* 0x0000000008267211 */ /* 0x000fe400000f0eff */
[----:B------:R-:W-:Y:S01]  /*5eb0*/  ISETP.GE.U32.AND P0, PT, R5, 0x7ffffe15, PT ;  /* 0x7ffffe150500780c */ /* 0x000fe20003f06070 */
[----:B------:R-:W-:Y:S01]  /*5ec0*/  STL [R1+0xd00], R7 ;  /* 0x000d000701007387 */ /* 0x000fe20000100800 */
[----:B------:R-:W-:Y:S01]  /*5ed0*/  PRMT R11, RZ, 0x7610, R11 ;  /* 0x00007610ff0b7816 */ /* 0x000fe2000000000b */
[----:B------:R-:W-:Y:S01]  /*5ee0*/  IMAD.MOV.U32 R5, RZ, RZ, R38 ;  /* 0x000000ffff057224 */ /* 0x000fe200078e0026 */
[----:B------:R-:W-:Y:S01]  /*5ef0*/  PRMT R158, RZ, 0x7610, R158 ;  /* 0x00007610ff9e7816 */ /* 0x000fe2000000009e */
[----:B------:R-:W0:Y:S03]  /*5f00*/  LDC R8, c[0x0][0x3a8] ;  /* 0x0000ea00ff087b82 */ /* 0x000e260000000800 */
[----:B------:R1:W2:Y:S04]  /*5f10*/  @!P3 LDG.E.U16 R59, desc[UR38][R4.64] ;  /* 0x00000026043bb981 */ /* 0x0002a8000c1e1500 */
[----:B------:R3:W-:Y:S04]  /*5f20*/  STL [R1+0xcfc], R38 ;  /* 0x000cfc2601007387 */ /* 0x0007e80000100800 */
[----:B------:R-:W-:Y:S01]  /*5f30*/  STL [R1+0xcf8], R57 ;  /* 0x000cf83901007387 */ /* 0x000fe20000100800 */
[----:B-1----:R-:W-:-:S02]  /*5f40*/  VIADD R4, R6, 0xffffff15 ;  /* 0xffffff1506047836 */ /* 0x002fc40000000000 */
[----:B---3--:R-:W-:Y:S02]  /*5f50*/  IMAD R38, R3, 0xee, RZ ;  /* 0x000000ee03267824 */ /* 0x008fe400078e02ff */
[----:B------:R-:W-:Y:S01]  /*5f60*/  VIADD R5, R6, 0xffffff16 ;  /* 0xffffff1606057836 */ /* 0x000fe20000000000 */
[----:B------:R-:W-:Y:S01]  /*5f70*/  ISETP.GE.U32.AND P3, PT, R4, 0x7ffffe16, PT ;  /* 0x7ffffe160400780c */ /* 0x000fe20003f66070 */
[----:B------:R-:W-:Y:S02]  /*5f80*/  @!P6 IMAD.MOV.U32 R4, RZ, RZ, R57 ;  /* 0x000000ffff04e224 */ /* 0x000fe400078e0039 */
[----:B------:R-:W-:Y:S02]  /*5f90*/  IMAD R7, R9, 0x1da, RZ ;  /* 0x000001da09077824 */ /* 0x000fe400078e02ff */
[----:B0-----:R-:W-:Y:S01]  /*5fa0*/  IMAD R8, R8, 0x1d6, RZ ;  /* 0x000001d608087824 */ /* 0x001fe200078e02ff */
[----:B------:R-:W0:Y:S01]  /*5fb0*/  LDC R9, c[0x0][0x3a8] ;  /* 0x0000ea00ff097b82 */ /* 0x000e220000000800 */
[----:B--2---:R1:W-:Y:S02]  /*5fc0*/  STL [R1+0x150], R59 ;  /* 0x0001503b01007387 */ /* 0x0043e40000100800 */
[----:B-1----:R-:W-:-:S02]  /*5fd0*/  LEA.HI.X.SX32 R59, R38, R0, 0x1, P5 ;  /* 0x00000000263b7211 */ /* 0x002fc400028f0eff */
[----:B------:R-:W-:-:S03]  /*5fe0*/  ISETP.GE.U32.AND P5, PT, R5, 0x7ffffe17, PT ;  /* 0x7ffffe170500780c */ /* 0x000fc60003fa6070 */
[----:B------:R-:W-:-:S05]  /*5ff0*/  @!P6 IMAD.MOV.U32 R5, RZ, RZ, R59 ;  /* 0x000000ffff05e224 */ /* 0x000fca00078e003b */
[----:B------:R1:W2:Y:S01]  /*6000*/  @!P6 LDG.E.U16 R11, desc[UR38][R4.64] ;  /* 0x00000026040be981 */ /* 0x0002a2000c1e1500 */
[----:B------:R-:W-:Y:S01]  /*6010*/  IADD3 R7, P6, PT, R7, R2, RZ ;  /* 0x0000000207077210 */ /* 0x000fe20007fde0ff */
[----:B-1----:R-:W-:Y:S02]  /*6020*/  IMAD R5, R3, 0xed, RZ ;  /* 0x000000ed03057824 */ /* 0x002fe400078e02ff */
[----:B----4-:R-:W-:Y:S02]  /*6030*/  IMAD R4, R10, 0x1d8, RZ ;  /* 0x000001d80a047824 */ /* 0x010fe400078e02ff */
[----:B------:R-:W-:Y:S01]  /*6040*/  IMAD.MOV.U32 R10, RZ, RZ, R7 ;  /* 0x000000ffff0a7224 */ /* 0x000fe200078e0007 */
[----:B------:R-:W-:Y:S02]  /*6050*/  LEA.HI.X.SX32 R5, R5, R0, 0x1, P6 ;  /* 0x0000000005057211 */ /* 0x000fe400030f0eff */
[----:B------:R-:W-:Y:S01]  /*6060*/  IADD3 R57, P6, PT, R4, R2, RZ ;  /* 0x0000000204397210 */ /* 0x000fe20007fde0ff */
[----:B------:R-:W-:Y:S01]  /*6070*/  @!P1 IMAD.MOV.U32 R4, RZ, RZ, R10 ;  /* 0x000000ffff049224 */ /* 0x000fe200078e000a */
[----:B------:R1:W-:Y:S01]  /*6080*/  STL [R1+0xcf4], R59 ;  /* 0x000cf43b01007387 */ /* 0x0003e20000100800 */
[----:B------:R-:W3:Y:S03]  /*6090*/  LDC R10, c[0x0][0x3a8] ;  /* 0x0000ea00ff0a7b82 */ /* 0x000ee60000000800 */
[----:B------:R4:W3:Y:S01]  /*60a0*/  @!P1 LDG.E.U16 R158, desc[UR38][R4.64] ;  /* 0x00000026049e9981 */ /* 0x0008e2000c1e1500 */
[----:B-1----:R-:W-:-:S02]  /*60b0*/  IMAD R59, R3, 0xec, RZ ;  /* 0x000000ec033b7824 */ /* 0x002fc400078e02ff */
[----:B----4-:R-:W-:-:S03]  /*60c0*/  IMAD R4, R3, 0xeb, RZ ;  /* 0x000000eb03047824 */ /* 0x010fc600078e02ff */
[----:B------:R-:W-:Y:S02]  /*60d0*/  LEA.HI.X.SX32 R59, R59, R0, 0x1, P6 ;  /* 0x000000003b3b7211 */ /* 0x000fe400030f0eff */
[----:B------:R-:W-:Y:S01]  /*60e0*/  IADD3 R8, P6, PT, R8, R2, RZ ;  /* 0x0000000208087210 */ /* 0x000fe20007fde0ff */
[----:B--2---:R1:W-:Y:S04]  /*60f0*/  STL [R1+0x154], R11 ;  /* 0x0001540b01007387 */ /* 0x0043e80000100800 */
[----:B------:R-:W-:Y:S04]  /*6100*/  STL [R1+0xcf0], R7 ;  /* 0x000cf00701007387 */ /* 0x000fe80000100800 */
[----:B------:R2:W-:Y:S01]  /*6110*/  STL [R1+0xcec], R5 ;  /* 0x000cec0501007387 */ /* 0x0005e20000100800 */
[----:B-1----:R-:W1:Y:S01]  /*6120*/  LDC R11, c[0x0][0x3a8] ;  /* 0x0000ea00ff0b7b82 */ /* 0x002e620000000800 */
[----:B--2---:R-:W-:-:S02]  /*6130*/  IMAD.MOV.U32 R5, RZ, RZ, R57 ;  /* 0x000000ffff057224 */ /* 0x004fc400078e0039 */
[----:B---3--:R2:W-:Y:S04]  /*6140*/  STL [R1+0x148], R158 ;  /* 0x0001489e01007387 */ /* 0x0085e80000100800 */
[----:B--2---:R-:W2:Y:S04]  /*6150*/  LDL.LU R158, [R1+0x102c] ;  /* 0x00102c00019e7983 */ /* 0x004ea80000300800 */
[----:B------:R3:W-:Y:S02]  /*6160*/  STL [R1+0xce8], R57 ;  /* 0x000ce83901007387 */ /* 0x0007e40000100800 */
[----:B---3--:R-:W-:Y:S01]  /*6170*/  LEA.HI.X.SX32 R57, R4, R0, 0x1, P6 ;  /* 0x0000000004397211 */ /* 0x008fe200030f0eff */
[----:B------:R-:W-:-:S02]  /*6180*/  @!P4 IMAD.MOV.U32 R4, RZ, RZ, R5 ;  /* 0x000000ffff04c224 */ /* 0x000fc400078e0005 */
[----:B------:R-:W-:-:S05]  /*6190*/  @!P4 IMAD.MOV.U32 R5, RZ, RZ, R59 ;  /* 0x000000ffff05c224 */ /* 0x000fca00078e003b */
[----:B------:R3:W4:Y:S02]  /*61a0*/  @!P4 LDG.E.U16 R58, desc[UR38][R4.64] ;  /* 0x00000026043ac981 */ /* 0x000724000c1e1500 */
[----:B---3--:R-:W-:Y:S02]  /*61b0*/  @!P0 IMAD.MOV.U32 R4, RZ, RZ, R8 ;  /* 0x000000ffff048224 */ /* 0x008fe400078e0008 */
[----:B------:R-:W-:-:S05]  /*61c0*/  @!P0 IMAD.MOV.U32 R5, RZ, RZ, R57 ;  /* 0x000000ffff058224 */ /* 0x000fca00078e0039 */
[----:B------:R0:W3:Y:S01]  /*61d0*/  @!P0 LDG.E.U16 R39, desc[UR38][R4.64] ;  /* 0x0000002604278981 */ /* 0x0000e2000c1e1500 */
[----:B------:R-:W-:-:S03]  /*61e0*/  VIADD R7, R6, 0xffffff17 ;  /* 0xffffff1706077836 */ /* 0x000fc60000000000 */
[----:B------:R1:W-:Y:S02]  /*61f0*/  STL [R1+0xce4], R59 ;  /* 0x000ce43b01007387 */ /* 0x0003e40000100800 */
[----:B------:R-:W-:Y:S01]  /*6200*/  ISETP.GE.U32.AND P1, PT, R7, 0x7ffffe18, PT ;  /* 0x7ffffe180700780c */ /* 0x000fe20003f26070 */
[----:B------:R-:W-:Y:S01]  /*6210*/  VIADD R7, R6, 0xffffff18 ;  /* 0xffffff1806077836 */ /* 0x000fe20000000000 */
[----:B------:R1:W-:Y:S01]  /*6220*/  STL [R1+0xce0], R8 ;  /* 0x000ce00801007387 */ /* 0x0003e20000100800 */
[----:B0-----:R-:W-:-:S03]  /*6230*/  IMAD R4, R9, 0x1d4, RZ ;  /* 0x000001d409047824 */ /* 0x001fc600078e02ff */
[----:B------:R-:W-:Y:S01]  /*6240*/  STL [R1+0xcdc], R57 ;  /* 0x000cdc3901007387 */ /* 0x000fe20000100800 */
[----:B------:R-:W-:Y:S01]  /*6250*/  VIADD R5, R6, 0xffffff19 ;  /* 0xffffff1906057836 */ /* 0x000fe20000000000 */
[----:B------:R-:W-:Y:S01]  /*6260*/  ISETP.GE.U32.AND P4, PT, R7, 0x7ffffe19, PT ;  /* 0x7ffffe190700780c */ /* 0x000fe20003f86070 */
[----:B-1----:R-:W-:Y:S01]  /*6270*/  IMAD R7, R11, 0x1d2, RZ ;  /* 0x000001d20b077824 */ /* 0x002fe200078e02ff */
[----:B------:R-:W-:Y:S01]  /*6280*/  IADD3 R59, P6, PT, R4, R2, RZ ;  /* 0x00000002043b7210 */ /* 0x000fe20007fde0ff */
[----:B------:R-:W0:Y:S01]  /*6290*/  LDC R9, c[0x0][0x3a8] ;  /* 0x0000ea00ff097b82 */ /* 0x000e220000000800 */
[----:B------:R-:W-:Y:S01]  /*62a0*/  ISETP.GE.U32.AND P0, PT, R5, 0x7ffffe1a, PT ;  /* 0x7ffffe1a0500780c */ /* 0x000fe20003f06070 */
[----:B------:R-:W-:Y:S01]  /*62b0*/  IMAD R4, R3, 0xe9, RZ ;  /* 0x000000e903047824 */ /* 0x000fe200078e02ff */
[----:B------:R-:W-:-:S05]  /*62c0*/  PRMT R11, RZ, 0x7610, R11 ;  /* 0x00007610ff0b7816 */ /* 0x000fca000000000b */
[----:B------:R-:W1:Y:S01]  /*62d0*/  LDC R8, c[0x0][0x3a8] ;  /* 0x0000ea00ff087b82 */ /* 0x000e620000000800 */
[----:B---3--:R3:W-:Y:S02]  /*62e0*/  STL [R1+0x140], R39 ;  /* 0x0001402701007387 */ /* 0x0087e40000100800 */
[----:B---3--:R-:W-:Y:S02]  /*62f0*/  IMAD R39, R3, 0xea, RZ ;  /* 0x000000ea03277824 */ /* 0x008fe400078e02ff */
[----:B------:R-:W-:Y:S03]  /*6300*/  STL [R1+0xcd8], R59 ;  /* 0x000cd83b01007387 */ /* 0x000fe60000100800 */
[----:B------:R-:W-:Y:S02]  /*6310*/  LEA.HI.X.SX32 R5, R39, R0, 0x1, P6 ;  /* 0x0000000027057211 */ /* 0x000fe400030f0eff */
[----:B------:R-:W-:-:S03]  /*6320*/  IADD3 R57, P6, PT, R7, R2, RZ ;  /* 0x0000000207397210 */ /* 0x000fc60007fde0ff */
[----:B------:R-:W-:Y:S04]  /*6330*/  STL [R1+0xcd4], R5 ;  /* 0x000cd40501007387 */ /* 0x000fe80000100800 */
[----:B------:R-:W-:Y:S04]  /*6340*/  STL [R1+0xcd0], R57 ;  /* 0x000cd03901007387 */ /* 0x000fe80000100800 */
[----:B----4-:R3:W-:Y:S02]  /*6350*/  STL [R1+0x14c], R58 ;  /* 0x00014c3a01007387 */ /* 0x0107e40000100800 */
[----:B---3--:R-:W-:Y:S01]  /*6360*/  LEA.HI.X.SX32 R58, R4, R0, 0x1, P6 ;  /* 0x00000000043a7211 */ /* 0x008fe200030f0eff */
[----:B------:R-:W-:-:S05]  /*6370*/  @!P3 IMAD.MOV.U32 R4, RZ, RZ, R59 ;  /* 0x000000ffff04b224 */ /* 0x000fca00078e003b */
[----:B------:R3:W4:Y:S02]  /*6380*/  @!P3 LDG.E.U16 R11, desc[UR38][R4.64] ;  /* 0x00000026040bb981 */ /* 0x000724000c1e1500 */
[----:B---3--:R-:W-:Y:S02]  /*6390*/  @!P5 IMAD.MOV.U32 R4, RZ, RZ, R57 ;  /* 0x000000ffff04d224 */ /* 0x008fe400078e0039 */
[----:B------:R-:W-:-:S05]  /*63a0*/  @!P5 IMAD.MOV.U32 R5, RZ, RZ, R58 ;  /* 0x000000ffff05d224 */ /* 0x000fca00078e003a */
[----:B------:R3:W2:Y:S01]  /*63b0*/  @!P5 LDG.E.U16 R41, desc[UR38][R4.64] ;  /* 0x000000260429d981 */ /* 0x0006a2000c1e1500 */
[----:B------:R-:W-:-:S05]  /*63c0*/  VIADD R7, R6, 0xffffff1a ;  /* 0xffffff1a06077836 */ /* 0x000fca0000000000 */
[----:B------:R-:W-:Y:S01]  /*63d0*/  ISETP.GE.U32.AND P3, PT, R7, 0x7ffffe1b, PT ;  /* 0x7ffffe1b0700780c */ /* 0x000fe20003f66070 */
[----:B------:R-:W-:Y:S01]  /*63e0*/  IMAD R7, R10, 0x1d0, RZ ;  /* 0x000001d00a077824 */ /* 0x000fe200078e02ff */
[----:B------:R0:W-:Y:S01]  /*63f0*/  STL [R1+0xccc], R58 ;  /* 0x000ccc3a01007387 */ /* 0x0001e20000100800 */
[----:B------:R-:W2:Y:S01]  /*6400*/  LDC R10, c[0x0][0x3a8] ;  /* 0x0000ea00ff0a7b82 */ /* 0x000ea20000000800 */
[----:B---3--:R-:W-:-:S05]  /*6410*/  VIADD R4, R6, 0xffffff1b ;  /* 0xffffff1b06047836 */ /* 0x008fca0000000000 */
[----:B------:R-:W-:Y:S01]  /*6420*/  ISETP.GE.U32.AND P6, PT, R4, 0x7ffffe1c, PT ;  /* 0x7ffffe1c0400780c */ /* 0x000fe20003fc6070 */
[----:B-1----:R-:W-:Y:S02]  /*6430*/  IMAD R4, R8, 0x1ce, RZ ;  /* 0x000001ce08047824 */ /* 0x002fe400078e02ff */
[----:B0-----:R-:W-:Y:S01]  /*6440*/  IMAD R58, R3, 0xe8, RZ ;  /* 0x000000e8033a7824 */ /* 0x001fe200078e02ff */
[----:B--2---:R0:W-:Y:S02]  /*6450*/  STL [R1+0x138], R41 ;  /* 0x0001382901007387 */ /* 0x0041e40000100800 */
[----:B0-----:R-:W-:-:S04]  /*6460*/  IADD3 R41, P5, PT, R7, R2, RZ ;  /* 0x0000000207297210 */ /* 0x001fc80007fbe0ff */
[----:B------:R-:W-:Y:S02]  /*6470*/  LEA.HI.X.SX32 R5, R58, R0, 0x1, P5 ;  /* 0x000000003a057211 */ /* 0x000fe400028f0eff */
[----:B------:R-:W-:Y:S01]  /*6480*/  IADD3 R57, P5, PT, R4, R2, RZ ;  /* 0x0000000204397210 */ /* 0x000fe20007fbe0ff */
[----:B------:R-:W-:Y:S01]  /*6490*/  @!P1 IMAD.MOV.U32 R4, RZ, RZ, R41 ;  /* 0x000000ffff049224 */ /* 0x000fe200078e0029 */
[----:B------:R-:W-:Y:S01]  /*64a0*/  STL [R1+0xcc8], R41 ;  /* 0x000cc82901007387 */ /* 0x000fe20000100800 */
[----:B------:R-:W-:-:S03]  /*64b0*/  IMAD R7, R3, 0xe7, RZ ;  /* 0x000000e703077824 */ /* 0x000fc600078e02ff */
[----:B----4-:R0:W-:Y:S02]  /*64c0*/  STL [R1+0x144], R11 ;  /* 0x0001440b01007387 */ /* 0x0101e40000100800 */
[----:B------:R-:W-:Y:S02]  /*64d0*/  LEA.HI.X.SX32 R7, R7, R0, 0x1, P5 ;  /* 0x0000000007077211 */ /* 0x000fe400028f0eff */
[----:B------:R1:W-:Y:S04]  /*64e0*/  STL [R1+0xcc4], R5 ;  /* 0x000cc40501007387 */ /* 0x0003e80000100800 */
[----:B------:R1:W2:Y:S01]  /*64f0*/  @!P1 LDG.E.U16 R40, desc[UR38][R4.64] ;  /* 0x0000002604289981 */ /* 0x0002a2000c1e1500 */
[----:B------:R-:W-:Y:S01]  /*6500*/  PRMT R8, RZ, 0x7610, R8 ;  /* 0x00007610ff087816 */ /* 0x000fe20000000008 */
[----:B0-----:R-:W0:Y:S01]  /*6510*/  LDC R11, c[0x0][0x3a8] ;  /* 0x0000ea00ff0b7b82 */ /* 0x001e220000000800 */
[----:B-1----:R-:W-:-:S02]  /*6520*/  VIADD R5, R6, 0xffffff1c ;  /* 0xffffff1c06057836 */ /* 0x002fc40000000000 */
[----:B------:R-:W-:Y:S01]  /*6530*/  IMAD R4, R9, 0x1cc, RZ ;  /* 0x000001cc09047824 */ /* 0x000fe200078e02ff */
[----:B------:R-:W-:Y:S04]  /*6540*/  STL [R1+0xcc0], R57 ;  /* 0x000cc03901007387 */ /* 0x000fe80000100800 */
[----:B------:R-:W1:Y:S01]  /*6550*/  LDC R9, c[0x0][0x3a8] ;  /* 0x0000ea00ff097b82 */ /* 0x000e620000000800 */
[----:B------:R-:W-:Y:S01]  /*6560*/  ISETP.GE.U32.AND P1, PT, R5, 0x7ffffe1d, PT ;  /* 0x7ffffe1d0500780c */ /* 0x000fe20003f26070 */
[----:B------:R-:W-:Y:S01]  /*6570*/  @!P4 IMAD.MOV.U32 R5, RZ, RZ, R7 ;  /* 0x000000ffff05c224 */ /* 0x000fe200078e0007 */
[----:B------:R-:W-:Y:S01]  /*6580*/  IADD3 R41, P5, PT, R4, R2, RZ ;  /* 0x0000000204297210 */ /* 0x000fe20007fbe0ff */
[----:B------:R-:W-:-:S05]  /*6590*/  @!P4 IMAD.MOV.U32 R4, RZ, RZ, R57 ;  /* 0x000000ffff04c224 */ /* 0x000fca00078e0039 */
[----:B------:R3:W4:Y:S02]  /*65a0*/  @!P4 LDG.E.U16 R56, desc[UR38][R4.64] ;  /* 0x000000260438c981 */ /* 0x000724000c1e1500 */
[----:B---3--:R-:W-:-:S05]  /*65b0*/  VIADD R4, R6, 0xffffff1d ;  /* 0xffffff1d06047836 */ /* 0x008fca0000000000 */
[----:B------:R-:W-:Y:S01]  /*65c0*/  ISETP.GE.U32.AND P4, PT, R4, 0x7ffffe1e, PT ;  /* 0x7ffffe1e0400780c */ /* 0x000fe20003f86070 */
[----:B------:R-:W-:Y:S01]  /*65d0*/  @!P0 IMAD.MOV.U32 R4, RZ, RZ, R41 ;  /* 0x000000ffff048224 */ /* 0x000fe200078e0029 */
[----:B--2---:R2:W-:Y:S04]  /*65e0*/  STL [R1+0x13c], R40 ;  /* 0x00013c2801007387 */ /* 0x0045e80000100800 */
        /* <DEDUP_REMOVED lines=9> */
[----:B------:R-:W-:Y:S02]  /*6680*/  STL [R1+0xcb4], R56 ;  /* 0x000cb43801007387 */ /* 0x000fe40000100800 */
[----:B------:R-:W-:Y:S01]  /*6690*/  IADD3 R7, P0, PT, R7, R2, RZ ;  /* 0x0000000207077210 */ /* 0x000fe20007f1e0ff */
[----:B--2---:R-:W-:Y:S02]  /*66a0*/  VIADD R5, R6, 0xffffff1e ;  /* 0xffffff1e06057836 */ /* 0x004fe40000000000 */
[----:B0-----:R-:W-:-:S05]  /*66b0*/  IMAD R4, R11, 0x1c8, RZ ;  /* 0x000001c80b047824 */ /* 0x001fca00078e02ff */
[----:B------:R-:W-:Y:S01]  /*66c0*/  IADD3 R41, P5, PT, R4, R2, RZ ;  /* 0x0000000204297210 */ /* 0x000fe20007fbe0ff */
[----:B------:R-:W-:Y:S01]  /*66d0*/  @!P3 IMAD.MOV.U32 R4, RZ, RZ, R7 ;  /* 0x000000ffff04b224 */ /* 0x000fe200078e0007 */
[----:B---3--:R0:W-:Y:S02]  /*66e0*/  STL [R1+0x134], R8 ;  /* 0x0001340801007387 */ /* 0x0081e40000100800 */
[----:B0-----:R-:W-:-:S05]  /*66f0*/  IMAD R8, R3, 0xe5, RZ ;  /* 0x000000e503087824 */ /* 0x001fca00078e02ff */
[----:B------:R-:W-:Y:S02]  /*6700*/  LEA.HI.X.SX32 R56, R8, R0, 0x1, P0 ;  /* 0x0000000008387211 */ /* 0x000fe400000f0eff */
[----:B------:R-:W-:Y:S01]  /*6710*/  ISETP.GE.U32.AND P0, PT, R5, 0x7ffffe1f, PT ;  /* 0x7ffffe1f0500780c */ /* 0x000fe20003f06070 */
[----:B------:R-:W-:Y:S01]  /*6720*/  IMAD R57, R3, 0xe4, RZ ;  /* 0x000000e403397824 */ /* 0x000fe200078e02ff */
[----:B------:R1:W-:Y:S01]  /*6730*/  STL [R1+0xcb0], R7 ;  /* 0x000cb00701007387 */ /* 0x0003e20000100800 */
[----:B------:R-:W-:Y:S01]  /*6740*/  @!P3 IMAD.MOV.U32 R5, RZ, RZ, R56 ;  /* 0x000000ffff05b224 */ /* 0x000fe200078e0038 */
[----:B------:R-:W-:Y:S01]  /*6750*/  PRMT R11, RZ, 0x7610, R11 ;  /* 0x00007610ff0b7816 */ /* 0x000fe2000000000b */
[----:B------:R-:W0:Y:S03]  /*6760*/  LDC R8, c[0x0][0x3a8] ;  /* 0x0000ea00ff087b82 */ /* 0x000e260000000800 */
[----:B------:R2:W3:Y:S04]  /*6770*/  @!P3 LDG.E.U16 R54, desc[UR38][R4.64] ;  /* 0x000000260436b981 */ /* 0x0004e8000c1e1500 */
[----:B------:R-:W-:Y:S04]  /*6780*/  STL [R1+0xcac], R56 ;  /* 0x000cac3801007387 */ /* 0x000fe80000100800 */
[----:B------:R0:W-:Y:S01]  /*6790*/  STL [R1+0xca8], R41 ;  /* 0x000ca82901007387 */ /* 0x0001e20000100800 */
[----:B--2---:R-:W-:-:S02]  /*67a0*/  VIADD R4, R6, 0xffffff1f ;  /* 0xffffff1f06047836 */ /* 0x004fc40000000000 */
[----:B------:R-:W-:-:S03]  /*67b0*/  VIADD R5, R6, 0xffffff20 ;  /* 0xffffff2006057836 */ /* 0x000fc60000000000 */
[----:B------:R-:W-:Y:S01]  /*67c0*/  ISETP.GE.U32.AND P3, PT, R4, 0x7ffffe20, PT ;  /* 0x7ffffe200400780c */ /* 0x000fe20003f66070 */
[----:B------:R-:W-:Y:S02]  /*67d0*/  @!P6 IMAD.MOV.U32 R4, RZ, RZ, R41 ;  /* 0x000000ffff04e224 */ /* 0x000fe400078e0029 */
[----:B-1----:R-:W-:Y:S01]  /*67e0*/  IMAD R7, R9, 0x1c6, RZ ;  /* 0x000001c609077824 */ /* 0x002fe200078e02ff */
[----:B------:R-:W-:Y:S01]  /*67f0*/  PRMT R38, RZ, 0x7610, R38 ;  /* 0x00007610ff267816 */ /* 0x000fe20000000026 */
[----:B---3--:R1:W-:Y:S01]  /*6800*/  STL [R1+0x128], R54 ;  /* 0x0001283601007387 */ /* 0x0083e20000100800 */
[----:B0-----:R-:W-:Y:S01]  /*6810*/  IMAD R41, R3, 0xe2, RZ ;  /* 0x000000e203297824 */ /* 0x001fe200078e02ff */
[----:B------:R-:W0:Y:S01]  /*6820*/  LDC R9, c[0x0][0x3a8] ;  /* 0x0000ea00ff097b82 */ /* 0x000e220000000800 */
[----:B-1----:R-:W-:Y:S02]  /*6830*/  LEA.HI.X.SX32 R54, R57, R0, 0x1, P5 ;  /* 0x0000000039367211 */ /* 0x002fe400028f0eff */
[----:B------:R-:W-:-:S03]  /*6840*/  ISETP.GE.U32.AND P5, PT, R5, 0x7ffffe21, PT ;  /* 0x7ffffe210500780c */ /* 0x000fc60003fa6070 */
[----:B------:R-:W-:Y:S01]  /*6850*/  @!P6 IMAD.MOV.U32 R5, RZ, RZ, R54 ;  /* 0x000000ffff05e224 */ /* 0x000fe200078e0036 */
[----:B------:R1:W-:Y:S04]  /*6860*/  STL [R1+0xca4], R54 ;  /* 0x000ca43601007387 */ /* 0x0003e80000100800 */
[----:B------:R2:W3:Y:S01]  /*6870*/  @!P6 LDG.E.U16 R11, desc[UR38][R4.64] ;  /* 0x00000026040be981 */ /* 0x0004e2000c1e1500 */
[----:B-1----:R-:W-:Y:S01]  /*6880*/  IADD3 R54, P6, PT, R7, R2, RZ ;  /* 0x0000000207367210 */ /* 0x002fe20007fde0ff */
[----:B--2---:R-:W-:Y:S02]  /*6890*/  IMAD R5, R3, 0xe3, RZ ;  /* 0x000000e303057824 */ /* 0x004fe400078e02ff */
[----:B----4-:R-:W-:-:S03]  /*68a0*/  IMAD R4, R10, 0x1c4, RZ ;  /* 0x000001c40a047824 */ /* 0x010fc600078e02ff */
[----:B------:R-:W-:Y:S02]  /*68b0*/  LEA.HI.X.SX32 R5, R5, R0, 0x1, P6 ;  /* 0x0000000005057211 */ /* 0x000fe400030f0eff */
[----:B------:R-:W-:Y:S01]  /*68c0*/  IADD3 R56, P6, PT, R4, R2, RZ ;  /* 0x0000000204387210 */ /* 0x000fe20007fde0ff */
[----:B------:R-:W-:-:S05]  /*68d0*/  @!P1 IMAD.MOV.U32 R4, RZ, RZ, R54 ;  /* 0x000000ffff049224 */ /* 0x000fca00078e0036 */
[----:B------:R1:W2:Y:S01]  /*68e0*/  @!P1 LDG.E.U16 R38, desc[UR38][R4.64] ;  /* 0x0000002604269981 */ /* 0x0002a2000c1e1500 */
[----:B------:R-:W-:Y:S02]  /*68f0*/  IMAD R8, R8, 0x1c2, RZ ;  /* 0x000001c208087824 */ /* 0x000fe400078e02ff */
[----:B-1----:R-:W-:Y:S01]  /*6900*/  IMAD R4, R3, 0xe1, RZ ;  /* 0x000000e103047824 */ /* 0x002fe200078e02ff */
[----:B------:R-:W-:Y:S01]  /*6910*/  PRMT R10, RZ, 0x7610, R10 ;  /* 0x00007610ff0a7816 */ /* 0x000fe2000000000a */
[----:B---3--:R1:W-:Y:S04]  /*6920*/  STL [R1+0x12c], R11 ;  /* 0x00012c0b01007387 */ /* 0x0083e80000100800 */
[----:B------:R-:W-:Y:S04]  /*6930*/  STL [R1+0xca0], R54 ;  /* 0x000ca03601007387 */ /* 0x000fe80000100800 */
[----:B------:R3:W-:Y:S01]  /*6940*/  STL [R1+0xc9c], R5 ;  /* 0x000c9c0501007387 */ /* 0x0007e20000100800 */
[----:B-1----:R-:W1:Y:S03]  /*6950*/  LDC R11, c[0x0][0x3a8] ;  /* 0x0000ea00ff0b7b82 */ /* 0x002e660000000800 */
[----:B------:R-:W-:Y:S01]  /*6960*/  STL [R1+0xc98], R56 ;  /* 0x000c983801007387 */ /* 0x000fe20000100800 */
[----:B---3--:R-:W-:-:S03]  /*6970*/  LEA.HI.X.SX32 R5, R41, R0, 0x1, P6 ;  /* 0x0000000029057211 */ /* 0x008fc600030f0eff */
[----:B--2---:R2:W-:Y:S02]  /*6980*/  STL [R1+0x120], R38 ;  /* 0x0001202601007387 */ /* 0x0045e40000100800 */
[----:B--2---:R-:W-:Y:S02]  /*6990*/  IADD3 R38, P6, PT, R8, R2, RZ ;  /* 0x0000000208267210 */ /* 0x004fe40007fde0ff */
[----:B------:R2:W-:Y:S01]  /*69a0*/  STL [R1+0xc94], R5 ;  /* 0x000c940501007387 */ /* 0x0005e20000100800 */
[----:B------:R-:W-:Y:S01]  /*69b0*/  VIADD R7, R6, 0xffffff21 ;  /* 0xffffff2106077836 */ /* 0x000fe20000000000 */
[----:B------:R-:W-:Y:S01]  /*69c0*/  PRMT R60, RZ, 0x7610, R60 ;  /* 0x00007610ff3c7816 */ /* 0x000fe2000000003c */
[----:B------:R-:W3:Y:S01]  /*69d0*/  LDC R8, c[0x0][0x3a8] ;  /* 0x0000ea00ff087b82 */ /* 0x000ee20000000800 */
[----:B------:R-:W-:Y:S01]  /*69e0*/  LEA.HI.X.SX32 R54, R4, R0, 0x1, P6 ;  /* 0x0000000004367211 */ /* 0x000fe200030f0eff */
[----:B------:R-:W-:-:S05]  /*69f0*/  @!P4 IMAD.MOV.U32 R4, RZ, RZ, R56 ;  /* 0x000000ffff04c224 */ /* 0x000fca00078e0038 */
[----:B------:R4:W3:Y:S02]  /*6a00*/  @!P4 LDG.E.U16 R55, desc[UR38][R4.64] ;  /* 0x000000260437c981 */ /* 0x0008e4000c1e1500 */
[----:B----4-:R-:W-:Y:S02]  /*6a10*/  @!P0 IMAD.MOV.U32 R4, RZ, RZ, R38 ;  /* 0x000000ffff048224 */ /* 0x010fe400078e0026 */
[----:B--2---:R-:W-:-:S05]  /*6a20*/  @!P0 IMAD.MOV.U32 R5, RZ, RZ, R54 ;  /* 0x000000ffff058224 */ /* 0x004fca00078e0036 */
[----:B------:R0:W2:Y:S01]  /*6a30*/  @!P0 LDG.E.U16 R10, desc[UR38][R4.64] ;  /* 0x00000026040a8981 */ /* 0x0000a2000c1e1500 */
[----:B------:R-:W-:Y:S01]  /*6a40*/  ISETP.GE.U32.AND P1, PT, R7, 0x7ffffe22, PT ;  /* 0x7ffffe220700780c */ /* 0x000fe20003f26070 */
[C---:B------:R-:W-:Y:S02]  /*6a50*/  VIADD R7, R6.reuse, 0xffffff22 ;  /* 0xffffff2206077836 */ /* 0x040fe40000000000 */
[----:B------:R4:W-:Y:S01]  /*6a60*/  STL [R1+0xc90], R38 ;  /* 0x000c902601007387 */ /* 0x0009e20000100800 */
[----:B------:R-:W-:Y:S02]  /*6a70*/  IMAD R56, R3, 0xe0, RZ ;  /* 0x000000e003387824 */ /* 0x000fe400078e02ff */
[----:B0-----:R-:W-:Y:S01]  /*6a80*/  IMAD R4, R9, 0x1c0, RZ ;  /* 0x000001c009047824 */ /* 0x001fe200078e02ff */
[----:B------:R-:W-:Y:S01]  /*6a90*/  ISETP.GE.U32.AND P4, PT, R7, 0x7ffffe23, PT ;  /* 0x7ffffe230700780c */ /* 0x000fe20003f86070 */
[----:B------:R-:W-:Y:S01]  /*6aa0*/  VIADD R5, R6, 0xffffff23 ;  /* 0xffffff2306057836 */ /* 0x000fe20000000000 */
[----:B------:R0:W-:Y:S01]  /*6ab0*/  STL [R1+0xc8c], R54 ;  /* 0x000c8c3601007387 */ /* 0x0001e20000100800 */
[----:B-1----:R-:W-:Y:S01]  /*6ac0*/  IMAD R7, R11, 0x1be, RZ ;  /* 0x000001be0b077824 */ /* 0x002fe200078e02ff */
[----:B----4-:R-:W-:Y:S01]  /*6ad0*/  IADD3 R38, P6, PT, R4, R2, RZ ;  /* 0x0000000204267210 */ /* 0x010fe20007fde0ff */
[----:B------:R-:W1:Y:S01]  /*6ae0*/  LDC R9, c[0x0][0x3a8] ;  /* 0x0000ea00ff097b82 */ /* 0x000e620000000800 */
[----:B------:R-:W-:-:S02]  /*6af0*/  ISETP.GE.U32.AND P0, PT, R5, 0x7ffffe24, PT ;  /* 0x7ffffe240500780c */ /* 0x000fc40003f06070 */
[----:B------:R-:W-:Y:S01]  /*6b00*/  LEA.HI.X.SX32 R5, R56, R0, 0x1, P6 ;  /* 0x0000000038057211 */ /* 0x000fe200030f0eff */
[----:B------:R-:W-:Y:S01]  /*6b10*/  IMAD R4, R3, 0xdf, RZ ;  /* 0x000000df03047824 */ /* 0x000fe200078e02ff */
[----:B------:R-:W-:Y:S01]  /*6b20*/  STL [R1+0xc88], R38 ;  /* 0x000c882601007387 */ /* 0x000fe20000100800 */
[----:B0-----:R-:W-:-:S03]  /*6b30*/  IADD3 R54, P6, PT, R7, R2, RZ ;  /* 0x0000000207367210 */ /* 0x001fc60007fde0ff */
[----:B--2---:R0:W-:Y:S04]  /*6b40*/  STL [R1+0x118], R10 ;  /* 0x0001180a01007387 */ /* 0x0041e80000100800 */
[----:B------:R-:W-:Y:S04]  /*6b50*/  STL [R1+0xc84], R5 ;  /* 0x000c840501007387 */ /* 0x000fe80000100800 */
[----:B------:R-:W-:Y:S01]  /*6b60*/  STL [R1+0xc80], R54 ;  /* 0x000c803601007387 */ /* 0x000fe20000100800 */
[----:B------:R-:W-:Y:S01]  /*6b70*/  VIADD R7, R6, 0xffffff24 ;  /* 0xffffff2406077836 */ /* 0x000fe20000000000 */
[----:B------:R-:W-:Y:S01]  /*6b80*/  PRMT R36, RZ, 0x7610, R36 ;  /* 0x00007610ff247816 */ /* 0x000fe20000000024 */
[----:B0-----:R-:W0:Y:S01]  /*6b90*/  LDC R10, c[0x0][0x3a8] ;  /* 0x0000ea00ff0a7b82 */ /* 0x001e220000000800 */
[----:B---3--:R2:W-:Y:S02]  /*6ba0*/  STL [R1+0x124], R55 ;  /* 0x0001243701007387 */ /* 0x0085e40000100800 */
[----:B--2---:R-:W-:Y:S01]  /*6bb0*/  LEA.HI.X.SX32 R55, R4, R0, 0x1, P6 ;  /* 0x0000000004377211 */ /* 0x004fe200030f0eff */
[----:B------:R-:W-:-:S05]  /*6bc0*/  @!P3 IMAD.MOV.U32 R4, RZ, RZ, R38 ;  /* 0x000000ffff04b224 */ /* 0x000fca00078e0026 */
[----:B------:R2:W3:Y:S02]  /*6bd0*/  @!P3 LDG.E.U16 R60, desc[UR38][R4.64] ;  /* 0x00000026043cb981 */ /* 0x0004e4000c1e1500 */
[----:B--2---:R-:W-:Y:S02]  /*6be0*/  @!P5 IMAD.MOV.U32 R4, RZ, RZ, R54 ;  /* 0x000000ffff04d224 */ /* 0x004fe400078e0036 */
[----:B------:R-:W-:-:S05]  /*6bf0*/  @!P5 IMAD.MOV.U32 R5, RZ, RZ, R55 ;  /* 0x000000ffff05d224 */ /* 0x000fca00078e0037 */
[----:B------:R2:W4:Y:S01]  /*6c00*/  @!P5 LDG.E.U16 R42, desc[UR38][R4.64] ;  /* 0x00000026042ad981 */ /* 0x000522000c1e1500 */
[----:B------:R-:W-:Y:S01]  /*6c10*/  ISETP.GE.U32.AND P3, PT, R7, 0x7ffffe25, PT ;  /* 0x7ffffe250700780c */ /* 0x000fe20003f66070 */
[----:B------:R-:W-:Y:S02]  /*6c20*/  IMAD R7, R8, 0x1bc, RZ ;  /* 0x000001bc08077824 */ /* 0x000fe400078e02ff */
[----:B------:R-:W0:Y:S01]  /*6c30*/  LDC R8, c[0x0][0x3a8] ;  /* 0x0000ea00ff087b82 */ /* 0x000e220000000800 */
[----:B--2---:R-:W-:-:S05]  /*6c40*/  VIADD R4, R6, 0xffffff25 ;  /* 0xffffff2506047836 */ /* 0x004fca0000000000 */
[----:B------:R-:W-:Y:S01]  /*6c50*/  ISETP.GE.U32.AND P6, PT, R4, 0x7ffffe26, PT ;  /* 0x7ffffe260400780c */ /* 0x000fe20003fc6070 */
[----:B-1----:R-:W-:Y:S02]  /*6c60*/  IMAD R4, R9, 0x1ba, RZ ;  /* 0x000001ba09047824 */ /* 0x002fe400078e02ff */
[----:B------:R-:W1:Y:S01]  /*6c70*/  LDC R9, c[0x0][0x3a8] ;  /* 0x0000ea00ff097b82 */ /* 0x000e620000000800 */
[----:B---3--:R-:W-:Y:S04]  /*6c80*/  STL [R1+0x11c], R60 ;  /* 0x00011c3c01007387 */ /* 0x008fe80000100800 */
[----:B------:R2:W-:Y:S02]  /*6c90*/  STL [R1+0xc7c], R55 ;  /* 0x000c7c3701007387 */ /* 0x0005e40000100800 */
[----:B--2---:R-:W-:-:S02]  /*6ca0*/  IADD3 R55, P5, PT, R7, R2, RZ ;  /* 0x0000000207377210 */ /* 0x004fc40007fbe0ff */
[----:B----4-:R2:W-:Y:S02]  /*6cb0*/  STL [R1+0x110], R42 ;  /* 0x0001102a01007387 */ /* 0x0105e40000100800 */
[----:B--2---:R-:W-:-:S05]  /*6cc0*/  IMAD R42, R3, 0xde, RZ ;  /* 0x000000de032a7824 */ /* 0x004fca00078e02ff */
[----:B------:R-:W-:Y:S02]  /*6cd0*/  LEA.HI.X.SX32 R5, R42, R0, 0x1, P5 ;  /* 0x000000002a057211 */ /* 0x000fe400028f0eff */
[----:B------:R-:W-:Y:S01]  /*6ce0*/  IADD3 R54, P5, PT, R4, R2, RZ ;  /* 0x0000000204367210 */ /* 0x000fe20007fbe0ff */
[----:B------:R-:W-:-:S05]  /*6cf0*/  @!P1 IMAD.MOV.U32 R4, RZ, RZ, R55 ;  /* 0x000000ffff049224 */ /* 0x000fca00078e0037 */
[----:B------:R0:W2:Y:S01]  /*6d00*/  @!P1 LDG.E.U16 R36, desc[UR38][R4.64] ;  /* 0x0000002604249981 */ /* 0x0000a2000c1e1500 */
[----:B------:R-:W-:-:S03]  /*6d10*/  IMAD R7, R3, 0xdd, RZ ;  /* 0x000000dd03077824 */ /* 0x000fc600078e02ff */
[----:B------:R3:W-:Y:S02]  /*6d20*/  STL [R1+0xc78], R55 ;  /* 0x000c783701007387 */ /* 0x0007e40000100800 */
[----:B------:R-:W-:Y:S02]  /*6d30*/  LEA.HI.X.SX32 R7, R7, R0, 0x1, P5 ;  /* 0x0000000007077211 */ /* 0x000fe400028f0eff */
[----:B------:R4:W-:Y:S01]  /*6d40*/  STL [R1+0xc74], R5 ;  /* 0x000c740501007387 */ /* 0x0009e20000100800 */
[----:B0-----:R-:W-:-:S03]  /*6d50*/  IMAD R4, R10, 0x1b8, RZ ;  /* 0x000001b80a047824 */ /* 0x001fc600078e02ff */
[----:B------:R-:W-:Y:S01]  /*6d60*/  STL [R1+0xc70], R54 ;  /* 0x000c703601007387 */ /* 0x000fe20000100800 */
[----:B------:R-:W-:Y:S01]  /*6d70*/  PRMT R11, RZ, 0x7610, R11 ;  /* 0x00007610ff0b7816 */ /* 0x000fe2000000000b */
[----:B---3--:R-:W-:Y:S01]  /*6d80*/  IMAD R55, R3, 0xdc, RZ ;  /* 0x000000dc03377824 */ /* 0x008fe200078e02ff */
[----:B------:R-:W-:Y:S01]  /*6d90*/  PRMT R52, RZ, 0x7610, R52 ;  /* 0x00007610ff347816 */ /* 0x000fe20000000034 */
[----:B----4-:R-:W-:Y:S01]  /*6da0*/  VIADD R5, R6, 0xffffff26 ;  /* 0xffffff2606057836 */ /* 0x010fe20000000000 */
[----:B------:R-:W-:Y:S01]  /*6db0*/  STL [R1+0xc6c], R7 ;  /* 0x000c6c0701007387 */ /* 0x000fe20000100800 */
[----:B------:R-:W0:Y:S03]  /*6dc0*/  LDC R10, c[0x0][0x3a8] ;  /* 0x0000ea00ff0a7b82 */ /* 0x000e260000000800 */
[----:B------:R-:W-:Y:S01]  /*6dd0*/  ISETP.GE.U32.AND P1, PT, R5, 0x7ffffe27, PT ;  /* 0x7ffffe270500780c */ /* 0x000fe20003f26070 */
[----:B------:R-:W-:Y:S01]  /*6de0*/  @!P4 IMAD.MOV.U32 R5, RZ, RZ, R7 ;  /* 0x000000ffff05c224 */ /* 0x000fe200078e0007 */
[----:B--2---:R2:W-:Y:S02]  /*6df0*/  STL [R1+0x114], R36 ;  /* 0x0001142401007387 */ /* 0x0045e40000100800 */
[----:B--2---:R-:W-:Y:S01]  /*6e00*/  IADD3 R36, P5, PT, R4, R2, RZ ;  /* 0x0000000204247210 */ /* 0x004fe20007fbe0ff */
[----:B------:R-:W-:-:S05]  /*6e10*/  @!P4 IMAD.MOV.U32 R4, RZ, RZ, R54 ;  /* 0x000000ffff04c224 */ /* 0x000fca00078e0036 */
[----:B------:R2:W3:Y:S04]  /*6e20*/  @!P4 LDG.E.U16 R44, desc[UR38][R4.64] ;  /* 0x00000026042cc981 */ /* 0x0004e8000c1e1500 */
[----:B------:R-:W-:Y:S01]  /*6e30*/  STL [R1+0xc68], R36 ;  /* 0x000c682401007387 */ /* 0x000fe20000100800 */
[----:B--2---:R-:W-:Y:S02]  /*6e40*/  VIADD R4, R6, 0xffffff27 ;  /* 0xffffff2706047836 */ /* 0x004fe40000000000 */
[----:B------:R-:W-:-:S03]  /*6e50*/  IMAD R7, R8, 0x1b6, RZ ;  /* 0x000001b608077824 */ /* 0x000fc600078e02ff */
[----:B------:R-:W-:Y:S01]  /*6e60*/  ISETP.GE.U32.AND P4, PT, R4, 0x7ffffe28, PT ;  /* 0x7ffffe280400780c */ /* 0x000fe20003f86070 */
[----:B------:R-:W-:Y:S02]  /*6e70*/  @!P0 IMAD.MOV.U32 R4, RZ, RZ, R36 ;  /* 0x000000ffff048224 */ /* 0x000fe400078e0024 */
[----:B------:R-:W-:Y:S01]  /*6e80*/  IMAD R8, R3, 0xdb, RZ ;  /* 0x000000db03087824 */ /* 0x000fe200078e02ff */
[----:B---3--:R2:W-:Y:S02]  /*6e90*/  STL [R1+0x108], R44 ;  /* 0x0001082c01007387 */ /* 0x0085e40000100800 */
[----:B--2---:R-:W-:-:S05]  /*6ea0*/  LEA.HI.X.SX32 R44, R55, R0, 0x1, P5 ;  /* 0x00000000372c7211 */ /* 0x004fca00028f0eff */
[----:B------:R-:W-:-:S05]  /*6eb0*/  @!P0 IMAD.MOV.U32 R5, RZ, RZ, R44 ;  /* 0x000000ffff058224 */ /* 0x000fca00078e002c */
[----:B------:R2:W3:Y:S01]  /*6ec0*/  @!P0 LDG.E.U16 R11, desc[UR38][R4.64] ;  /* 0x00000026040b8981 */ /* 0x0004e2000c1e1500 */
[----:B------:R-:W-:-:S04]  /*6ed0*/  IADD3 R7, P0, PT, R7, R2, RZ ;  /* 0x0000000207077210 */ /* 0x000fc80007f1e0ff */
[----:B------:R-:W-:Y:S01]  /*6ee0*/  LEA.HI.X.SX32 R54, R8, R0, 0x1, P0 ;  /* 0x0000000008367211 */ /* 0x000fe200000f0eff */
[----:B------:R4:W-:Y:S01]  /*6ef0*/  STL [R1+0xc64], R44 ;  /* 0x000c642c01007387 */ /* 0x0009e20000100800 */
[----:B------:R-:W-:Y:S01]  /*6f00*/  PRMT R61, RZ, 0x7610, R61 ;  /* 0x00007610ff3d7816 */ /* 0x000fe2000000003d */
[----:B------:R-:W0:Y:S01]  /*6f10*/  LDC R8, c[0x0][0x3a8] ;  /* 0x0000ea00ff087b82 */ /* 0x000e220000000800 */
[----:B--2---:R-:W-:Y:S02]  /*6f20*/  VIADD R5, R6, 0xffffff28 ;  /* 0xffffff2806057836 */ /* 0x004fe40000000000 */
[----:B-1----:R-:W-:-:S03]  /*6f30*/  IMAD R4, R9, 0x1b4, RZ ;  /* 0x000001b409047824 */ /* 0x002fc600078e02ff */
[----:B------:R-:W-:Y:S01]  /*6f40*/  ISETP.GE.U32.AND P0, PT, R5, 0x7ffffe29, PT ;  /* 0x7ffffe290500780c */ /* 0x000fe20003f06070 */
[----:B------:R-:W-:Y:S01]  /*6f50*/  @!P3 IMAD.MOV.U32 R5, RZ, RZ, R54 ;  /* 0x000000ffff05b224 */ /* 0x000fe200078e0036 */
[----:B------:R-:W-:Y:S01]  /*6f60*/  IADD3 R36, P5, PT, R4, R2, RZ ;  /* 0x0000000204247210 */ /* 0x000fe20007fbe0ff */
[----:B------:R-:W-:-:S05]  /*6f70*/  @!P3 IMAD.MOV.U32 R4, RZ, RZ, R7 ;  /* 0x000000ffff04b224 */ /* 0x000fca00078e0007 */
[----:B------:R1:W2:Y:S01]  /*6f80*/  @!P3 LDG.E.U16 R52, desc[UR38][R4.64] ;  /* 0x000000260434b981 */ /* 0x0002a2000c1e1500 */
[----:B----4-:R-:W-:Y:S01]  /*6f90*/  IMAD R44, R3, 0xda, RZ ;  /* 0x000000da032c7824 */ /* 0x010fe200078e02ff */
[----:B------:R-:W-:Y:S01]  /*6fa0*/  PRMT R9, RZ, 0x7610, R9 ;  /* 0x00007610ff097816 */ /* 0x000fe20000000009 */
[C---:B-1----:R-:W-:Y:S02]  /*6fb0*/  VIADD R4, R6.reuse, 0xffffff29 ;  /* 0xffffff2906047836 */ /* 0x042fe40000000000 */
[----:B------:R-:W-:-:S03]  /*6fc0*/  VIADD R5, R6, 0xffffff2a ;  /* 0xffffff2a06057836 */ /* 0x000fc60000000000 */
[----:B------:R-:W-:Y:S01]  /*6fd0*/  ISETP.GE.U32.AND P3, PT, R4, 0x7ffffe2a, PT ;  /* 0x7ffffe2a0400780c */ /* 0x000fe20003f66070 */
[----:B------:R-:W-:Y:S01]  /*6fe0*/  @!P6 IMAD.MOV.U32 R4, RZ, RZ, R36 ;  /* 0x000000ffff04e224 */ /* 0x000fe200078e0024 */
[----:B---3--:R1:W-:Y:S04]  /*6ff0*/  STL [R1+0x10c], R11 ;  /* 0x00010c0b01007387 */ /* 0x0083e80000100800 */
[----:B------:R0:W-:Y:S01]  /*7000*/  STL [R1+0xc60], R7 ;  /* 0x000c600701007387 */ /* 0x0001e20000100800 */
[----:B-1----:R-:W1:Y:S03]  /*7010*/  LDC R11, c[0x0][0x3a8] ;  /* 0x0000ea00ff0b7b82 */ /* 0x002e660000000800 */
[----:B------:R3:W-:Y:S04]  /*7020*/  STL [R1+0xc5c], R54 ;  /* 0x000c5c3601007387 */ /* 0x0007e80000100800 */
[----:B------:R-:W-:Y:S04]  /*7030*/  STL [R1+0xc58], R36 ;  /* 0x000c582401007387 */ /* 0x000fe80000100800 */
[----:B--2---:R2:W-:Y:S01]  /*7040*/  STL [R1+0x104], R52 ;  /* 0x0001043401007387 */ /* 0x0045e20000100800 */
[----:B0-----:R-:W-:-:S02]  /*7050*/  IMAD R7, R10, 0x1b2, RZ ;  /* 0x000001b20a077824 */ /* 0x001fc400078e02ff */
[----:B---3--:R-:W-:Y:S01]  /*7060*/  IMAD R54, R3, 0xd8, RZ ;  /* 0x000000d803367824 */ /* 0x008fe200078e02ff */
[----:B------:R-:W-:Y:S01]  /*7070*/  PRMT R63, RZ, 0x7610, R63 ;  /* 0x00007610ff3f7816 */ /* 0x000fe2000000003f */
[----:B------:R-:W-:Y:S01]  /*7080*/  IMAD R8, R8, 0x1ae, RZ ;  /* 0x000001ae08087824 */ /* 0x000fe200078e02ff */
[----:B------:R-:W0:Y:S01]  /*7090*/  LDC R10, c[0x0][0x3a8] ;  /* 0x0000ea00ff0a7b82 */ /* 0x000e220000000800 */
[----:B--2---:R-:W-:Y:S02]  /*70a0*/  LEA.HI.X.SX32 R52, R44, R0, 0x1, P5 ;  /* 0x000000002c347211 */ /* 0x004fe400028f0eff */
[----:B------:R-:W-:-:S03]  /*70b0*/  ISETP.GE.U32.AND P5, PT, R5, 0x7ffffe2b, PT ;  /* 0x7ffffe2b0500780c */ /* 0x000fc60003fa6070 */
[----:B------:R-:W-:-:S05]  /*70c0*/  @!P6 IMAD.MOV.U32 R5, RZ, RZ, R52 ;  /* 0x000000ffff05e224 */ /* 0x000fca00078e0034 */
[----:B------:R2:W3:Y:S01]  /*70d0*/  @!P6 LDG.E.U16 R9, desc[UR38][R4.64] ;  /* 0x000000260409e981 */ /* 0x0004e2000c1e1500 */
[----:B------:R-:W-:Y:S01]  /*70e0*/  IADD3 R7, P6, PT, R7, R2, RZ ;  /* 0x0000000207077210 */ /* 0x000fe20007fde0ff */
[----:B--2---:R-:W-:Y:S02]  /*70f0*/  IMAD R5, R3, 0xd9, RZ ;  /* 0x000000d903057824 */ /* 0x004fe400078e02ff */
[----:B-1----:R-:W-:-:S03]  /*7100*/  IMAD R4, R11, 0x1b0, RZ ;  /* 0x000001b00b047824 */ /* 0x002fc600078e02ff */
[----:B------:R-:W-:Y:S01]  /*7110*/  LEA.HI.X.SX32 R36, R5, R0, 0x1, P6 ;  /* 0x0000000005247211 */ /* 0x000fe200030f0eff */
[----:B------:R1:W-:Y:S01]  /*7120*/  STL [R1+0xc54], R52 ;  /* 0x000c543401007387 */ /* 0x0003e20000100800 */
[----:B------:R-:W-:Y:S01]  /*7130*/  IMAD.MOV.U32 R5, RZ, RZ, R7 ;  /* 0x000000ffff057224 */ /* 0x000fe200078e0007 */
[----:B-1----:R-:W-:Y:S02]  /*7140*/  IADD3 R52, P6, PT, R4, R2, RZ ;  /* 0x0000000204347210 */ /* 0x002fe40007fde0ff */
[----:B------:R-:W-:-:S05]  /*7150*/  IMAD.MOV.U32 R4, RZ, RZ, R36 ;  /* 0x000000ffff047224 */ /* 0x000fca00078e0024 */
[----:B------:R-:W-:-:S04]  /*7160*/  @!P1 LOP3.LUT R5, R5, R4, RZ, 0x3c, !PT ;  /* 0x0000000405059212 */ /* 0x000fc800078e3cff */
[----:B------:R-:W-:-:S04]  /*7170*/  @!P1 LOP3.LUT R4, R5, R4, RZ, 0x3c, !PT ;  /* 0x0000000405049212 */ /* 0x000fc800078e3cff */
[----:B------:R-:W-:-:S05]  /*7180*/  @!P1 LOP3.LUT R5, R5, R4, RZ, 0x3c, !PT ;  /* 0x0000000405059212 */ /* 0x000fca00078e3cff */
[----:B------:R1:W2:Y:S02]  /*7190*/  @!P1 LDG.E.U16 R61, desc[UR38][R4.64] ;  /* 0x00000026043d9981 */ /* 0x0002a4000c1e1500 */
[----:B-1----:R-:W-:Y:S02]  /*71a0*/  IMAD.MOV.U32 R5, RZ, RZ, R52 ;  /* 0x000000ffff057224 */ /* 0x002fe400078e0034 */
[----:B------:R-:W-:Y:S01]  /*71b0*/  IMAD R4, R3, 0xd7, RZ ;  /* 0x000000d703047824 */ /* 0x000fe200078e02ff */
[----:B---3--:R1:W-:Y:S04]  /*71c0*/  STL [R1+0x100], R9 ;  /* 0x0001000901007387 */ /* 0x0083e80000100800 */
[----:B------:R-:W-:Y:S04]  /*71d0*/  STL [R1+0xc50], R7 ;  /* 0x000c500701007387 */ /* 0x000fe80000100800 */
[----:B------:R-:W-:Y:S01]  /*71e0*/  STL [R1+0xc4c], R36 ;  /* 0x000c4c2401007387 */ /* 0x000fe20000100800 */
[----:B-1----:R-:W1:Y:S03]  /*71f0*/  LDC R9, c[0x0][0x3a8] ;  /* 0x0000ea00ff097b82 */ /* 0x002e660000000800 */
[----:B------:R-:W-:Y:S04]  /*7200*/  STL [R1+0xc48], R52 ;  /* 0x000c483401007387 */ /* 0x000fe80000100800 */
[----:B--2---:R2:W-:Y:S02]  /*7210*/  STL [R1+0xfc], R61 ;  /* 0x0000fc3d01007387 */ /* 0x0045e40000100800 */
[----:B--2---:R-:W-:-:S02]  /*7220*/  LEA.HI.X.SX32 R61, R54, R0, 0x1, P6 ;  /* 0x00000000363d7211 */ /* 0x004fc400030f0eff */
[----:B------:R-:W-:-:S03]  /*7230*/  IADD3 R52, P6, PT, R8, R2, RZ ;  /* 0x0000000208347210 */ /* 0x000fc60007fde0ff */
[----:B------:R-:W-:Y:S01]  /*7240*/  IMAD.MOV.U32 R8, RZ, RZ, R61 ;  /* 0x000000ffff087224 */ /* 0x000fe200078e003d */
[----:B------:R2:W-:Y:S02]  /*7250*/  STL [R1+0xc44], R61 ;  /* 0x000c443d01007387 */ /* 0x0005e40000100800 */
[----:B--2---:R-:W-:Y:S01]  /*7260*/  LEA.HI.X.SX32 R61, R4, R0, 0x1, P6 ;  /* 0x00000000043d7211 */ /* 0x004fe200030f0eff */
[----:B------:R-:W-:Y:S02]  /*7270*/  IMAD.MOV.U32 R4, RZ, RZ, R8 ;  /* 0x000000ffff047224 */ /* 0x000fe400078e0008 */
[----:B------:R-:W-:Y:S01]  /*7280*/  VIADD R7, R6, 0xffffff2b ;  /* 0xffffff2b06077836 */ /* 0x000fe20000000000 */
[----:B------:R-:W-:Y:S01]  /*7290*/  STL [R1+0xc40], R52 ;  /* 0x000c403401007387 */ /* 0x000fe20000100800 */
[----:B------:R-:W-:Y:S01]  /*72a0*/  PRMT R35, RZ, 0x7610, R35 ;  /* 0x00007610ff237816 */ /* 0x000fe20000000023 */
[----:B------:R-:W2:Y:S01]  /*72b0*/  LDC R8, c[0x0][0x3a8] ;  /* 0x0000ea00ff087b82 */ /* 0x000ea20000000800 */
[----:B------:R-:W-:-:S04]  /*72c0*/  @!P4 LOP3.LUT R5, R5, R4, RZ, 0x3c, !PT ;  /* 0x000000040505c212 */ /* 0x000fc800078e3cff */
[----:B------:R-:W-:-:S04]  /*72d0*/  @!P4 LOP3.LUT R4, R5, R4, RZ, 0x3c, !PT ;  /* 0x000000040504c212 */ /* 0x000fc800078e3cff */
[----:B------:R-:W-:-:S05]  /*72e0*/  @!P4 LOP3.LUT R5, R5, R4, RZ, 0x3c, !PT ;  /* 0x000000040505c212 */ /* 0x000fca00078e3cff */
[----:B------:R3:W4:Y:S02]  /*72f0*/  @!P4 LDG.E.U16 R63, desc[UR38][R4.64] ;  /* 0x00000026043fc981 */ /* 0x000724000c1e1500 */
[----:B---3--:R-:W-:Y:S02]  /*7300*/  @!P0 IMAD.MOV.U32 R4, RZ, RZ, R52 ;  /* 0x000000ffff048224 */ /* 0x008fe400078e0034 */
[----:B------:R-:W-:-:S05]  /*7310*/  @!P0 IMAD.MOV.U32 R5, RZ, RZ, R61 ;  /* 0x000000ffff058224 */ /* 0x000fca00078e003d */
[----:B------:R1:W3:Y:S01]  /*7320*/  @!P0 LDG.E.U16 R45, desc[UR38][R4.64] ;  /* 0x00000026042d8981 */ /* 0x0002e2000c1e1500 */
[----:B------:R-:W-:Y:S01]  /*7330*/  ISETP.GE.U32.AND P1, PT, R7, 0x7ffffe2c, PT ;  /* 0x7ffffe2c0700780c */ /* 0x000fe20003f26070 */
[C---:B------:R-:W-:Y:S02]  /*7340*/  VIADD R7, R6.reuse, 0xffffff2c ;  /* 0xffffff2c06077836 */ /* 0x040fe40000000000 */
[----:B------:R0:W-:Y:S01]  /*7350*/  STL [R1+0xc3c], R61 ;  /* 0x000c3c3d01007387 */ /* 0x0001e20000100800 */
[----:B-1----:R-:W-:Y:S02]  /*7360*/  IMAD R4, R9, 0x1ac, RZ ;  /* 0x000001ac09047824 */ /* 0x002fe400078e02ff */
[----:B------:R-:W-:Y:S01]  /*7370*/  ISETP.GE.U32.AND P4, PT, R7, 0x7ffffe2d, PT ;  /* 0x7ffffe2d0700780c */ /* 0x000fe20003f86070 */
[----:B------:R-:W-:Y:S01]  /*7380*/  VIADD R5, R6, 0xffffff2d ;  /* 0xffffff2d06057836 */ /* 0x000fe20000000000 */
[----:B------:R-:W1:Y:S01]  /*7390*/  LDC R9, c[0x0][0x3a8] ;  /* 0x0000ea00ff097b82 */ /* 0x000e620000000800 */
[----:B0-----:R-:W-:Y:S01]  /*73a0*/  IMAD R7, R10, 0x1aa, RZ ;  /* 0x000001aa0a077824 */ /* 0x001fe200078e02ff */
[----:B------:R-:W-:-:S02]  /*73b0*/  IADD3 R61, P6, PT, R4, R2, RZ ;  /* 0x00000002043d7210 */ /* 0x000fc40007fde0ff */
[----:B------:R-:W-:Y:S01]  /*73c0*/  ISETP.GE.U32.AND P0, PT, R5, 0x7ffffe2e, PT ;  /* 0x7ffffe2e0500780c */ /* 0x000fe20003f06070 */
[----:B------:R-:W-:-:S03]  /*73d0*/  IMAD R4, R3, 0xd5, RZ ;  /* 0x000000d503047824 */ /* 0x000fc600078e02ff */
[----:B------:R-:W0:Y:S01]  /*73e0*/  LDC R10, c[0x0][0x3a8] ;  /* 0x0000ea00ff0a7b82 */ /* 0x000e220000000800 */
        /* <DEDUP_REMOVED lines=13> */
[----:B------:R3:W4:Y:S01]  /*74c0*/  @!P5 LDG.E.U16 R49, desc[UR38][R4.64] ;  /* 0x000000260431d981 */ /* 0x000722000c1e1500 */
[----:B------:R-:W-:-:S05]  /*74d0*/  VIADD R7, R6, 0xffffff2e ;  /* 0xffffff2e06077836 */ /* 0x000fca0000000000 */
[----:B------:R-:W-:Y:S01]  /*74e0*/  ISETP.GE.U32.AND P3, PT, R7, 0x7ffffe2f, PT ;  /* 0x7ffffe2f0700780c */ /* 0x000fe20003f66070 */
[----:B--2---:R-:W-:Y:S02]  /*74f0*/  IMAD R7, R8, 0x1a8, RZ ;  /* 0x000001a808077824 */ /* 0x004fe400078e02ff */
[----:B------:R-:W-:Y:S01]  /*7500*/  IMAD R52, R3, 0xd4, RZ ;  /* 0x000000d403347824 */ /* 0x000fe200078e02ff */
[----:B------:R-:W2:Y:S01]  /*7510*/  LDC R8, c[0x0][0x3a8] ;  /* 0x0000ea00ff087b82 */ /* 0x000ea20000000800 */
[----:B---3--:R-:W-:-:S05]  /*7520*/  VIADD R4, R6, 0xffffff2f ;  /* 0xffffff2f06047836 */ /* 0x008fca0000000000 */
[----:B------:R-:W-:Y:S01]  /*7530*/  ISETP.GE.U32.AND P6, PT, R4, 0x7ffffe30, PT ;  /* 0x7ffffe300400780c */ /* 0x000fe20003fc6070 */
[----:B-1----:R-:W-:Y:S02]  /*7540*/  IMAD R4, R9, 0x1a6, RZ ;  /* 0x000001a609047824 */ /* 0x002fe400078e02ff */
[----:B------:R-:W1:Y:S01]  /*7550*/  LDC R9, c[0x0][0x3a8] ;  /* 0x0000ea00ff097b82 */ /* 0x000e620000000800 */
[----:B----4-:R-:W-:Y:S04]  /*7560*/  STL [R1+0xf0], R35 ;  /* 0x0000f02301007387 */ /* 0x010fe80000100800 */
[----:B------:R-:W-:Y:S04]  /*7570*/  STL [R1+0xc2c], R63 ;  /* 0x000c2c3f01007387 */ /* 0x000fe80000100800 */
[----:B------:R3:W-:Y:S02]  /*7580*/  STL [R1+0xec], R49 ;  /* 0x0000ec3101007387 */ /* 0x0007e40000100800 */
[----:B---3--:R-:W-:-:S04]  /*7590*/  IADD3 R49, P5, PT, R7, R2, RZ ;  /* 0x0000000207317210 */ /* 0x008fc80007fbe0ff */
[----:B------:R-:W-:Y:S02]  /*75a0*/  LEA.HI.X.SX32 R5, R52, R0, 0x1, P5 ;  /* 0x0000000034057211 */ /* 0x000fe400028f0eff */
[----:B------:R-:W-:Y:S01]  /*75b0*/  IADD3 R63, P5, PT, R4, R2, RZ ;  /* 0x00000002043f7210 */ /* 0x000fe20007fbe0ff */
[----:B------:R-:W-:-:S05]  /*75c0*/  @!P1 IMAD.MOV.U32 R4, RZ, RZ, R49 ;  /* 0x000000ffff049224 */ /* 0x000fca00078e0031 */
[----:B------:R0:W3:Y:S01]  /*75d0*/  @!P1 LDG.E.U16 R47, desc[UR38][R4.64] ;  /* 0x00000026042f9981 */ /* 0x0000e2000c1e1500 */
[----:B------:R-:W-:-:S03]  /*75e0*/  IMAD R7, R3, 0xd3, RZ ;  /* 0x000000d303077824 */ /* 0x000fc600078e02ff */
[----:B------:R4:W-:Y:S02]  /*75f0*/  STL [R1+0xc28], R49 ;  /* 0x000c283101007387 */ /* 0x0009e40000100800 */
[----:B------:R-:W-:Y:S02]  /*7600*/  LEA.HI.X.SX32 R7, R7, R0, 0x1, P5 ;  /* 0x0000000007077211 */ /* 0x000fe400028f0eff */
[----:B------:R1:W-:Y:S01]  /*7610*/  STL [R1+0xc24], R5 ;  /* 0x000c240501007387 */ /* 0x0003e20000100800 */
[----:B0-----:R-:W-:-:S03]  /*7620*/  IMAD R4, R10, 0x1a4, RZ ;  /* 0x000001a40a047824 */ /* 0x001fc600078e02ff */
[----:B------:R-:W-:Y:S01]  /*7630*/  STL [R1+0xc20], R63 ;  /* 0x000c203f01007387 */ /* 0x000fe20000100800 */
[----:B------:R-:W-:Y:S01]  /*7640*/  PRMT R11, RZ, 0x7610, R11 ;  /* 0x00007610ff0b7816 */ /* 0x000fe2000000000b */
[----:B----4-:R-:W-:Y:S01]  /*7650*/  IMAD R49, R3, 0xd2, RZ ;  /* 0x000000d203317824 */ /* 0x010fe200078e02ff */
[----:B------:R-:W0:Y:S01]  /*7660*/  LDC R10, c[0x0][0x3a8] ;  /* 0x0000ea00ff0a7b82 */ /* 0x000e220000000800 */
[----:B-1----:R-:W-:Y:S01]  /*7670*/  VIADD R5, R6, 0xffffff30 ;  /* 0xffffff3006057836 */ /* 0x002fe20000000000 */
[----:B------:R-:W-:Y:S04]  /*7680*/  STL [R1+0xc1c], R7 ;  /* 0x000c1c0701007387 */ /* 0x000fe80000100800 */
[----:B------:R-:W-:Y:S01]  /*7690*/  ISETP.GE.U32.AND P1, PT, R5, 0x7ffffe31, PT ;  /* 0x7ffffe310500780c */ /* 0x000fe20003f26070 */
[----:B------:R-:W-:Y:S01]  /*76a0*/  @!P4 IMAD.MOV.U32 R5, RZ, RZ, R7 ;  /* 0x000000ffff05c224 */ /* 0x000fe200078e0007 */
[----:B---3--:R1:W-:Y:S02]  /*76b0*/  STL [R1+0xe8], R47 ;  /* 0x0000e82f01007387 */ /* 0x0083e40000100800 */
[----:B-1----:R-:W-:Y:S01]  /*76c0*/  IADD3 R47, P5, PT, R4, R2, RZ ;  /* 0x00000002042f7210 */ /* 0x002fe20007fbe0ff */
[----:B------:R-:W-:-:S05]  /*76d0*/  @!P4 IMAD.MOV.U32 R4, RZ, RZ, R63 ;  /* 0x000000ffff04c224 */ /* 0x000fca00078e003f */
[----:B------:R1:W3:Y:S04]  /*76e0*/  @!P4 LDG.E.U16 R51, desc[UR38][R4.64] ;  /* 0x000000260433c981 */ /* 0x0002e8000c1e1500 */
[----:B------:R-:W-:Y:S01]  /*76f0*/  STL [R1+0xc18], R47 ;  /* 0x000c182f01007387 */ /* 0x000fe20000100800 */
[----:B-1----:R-:W-:Y:S02]  /*7700*/  VIADD R4, R6, 0xffffff31 ;  /* 0xffffff3106047836 */ /* 0x002fe40000000000 */
[----:B--2---:R-:W-:-:S03]  /*7710*/  IMAD R7, R8, 0x1a2, RZ ;  /* 0x000001a208077824 */ /* 0x004fc600078e02ff */
[----:B------:R-:W-:Y:S01]  /*7720*/  ISETP.GE.U32.AND P4, PT, R4, 0x7ffffe32, PT ;  /* 0x7ffffe320400780c */ /* 0x000fe20003f86070 */
[----:B------:R-:W-:Y:S02]  /*7730*/  @!P0 IMAD.MOV.U32 R4, RZ, RZ, R47 ;  /* 0x000000ffff048224 */ /* 0x000fe400078e002f */
[----:B------:R-:W-:Y:S01]  /*7740*/  IMAD R8, R3, 0xd1, RZ ;  /* 0x000000d103087824 */ /* 0x000fe200078e02ff */
[----:B---3--:R1:W-:Y:S02]  /*7750*/  STL [R1+0xe4], R51 ;  /* 0x0000e43301007387 */ /* 0x0083e40000100800 */
[----:B-1----:R-:W-:-:S05]  /*7760*/  LEA.HI.X.SX32 R51, R49, R0, 0x1, P5 ;  /* 0x0000000031337211 */ /* 0x002fca00028f0eff */
[----:B------:R-:W-:-:S05]  /*7770*/  @!P0 IMAD.MOV.U32 R5, RZ, RZ, R51 ;  /* 0x000000ffff058224 */ /* 0x000fca00078e0033 */
[----:B------:R1:W2:Y:S01]  /*7780*/  @!P0 LDG.E.U16 R11, desc[UR38][R4.64] ;  /* 0x00000026040b8981 */ /* 0x0002a2000c1e1500 */
[----:B------:R-:W-:-:S04]  /*7790*/  IADD3 R7, P0, PT, R7, R2, RZ ;  /* 0x0000000207077210 */ /* 0x000fc80007f1e0ff */
[----:B------:R-:W-:Y:S01]  /*77a0*/  LEA.HI.X.SX32 R63, R8, R0, 0x1, P0 ;  /* 0x00000000083f7211 */ /* 0x000fe200000f0eff */
[----:B------:R3:W-:Y:S01]  /*77b0*/  STL [R1+0xc14], R51 ;  /* 0x000c143301007387 */ /* 0x0007e20000100800 */
[----:B------:R-:W4:Y:S01]  /*77c0*/  LDC R8, c[0x0][0x3a8] ;  /* 0x0000ea00ff087b82 */ /* 0x000f220000000800 */
[----:B-1----:R-:W-:Y:S02]  /*77d0*/  VIADD R5, R6, 0xffffff32 ;  /* 0xffffff3206057836 */ /* 0x002fe40000000000 */
[----:B------:R-:W-:-:S03]  /*77e0*/  IMAD R4, R9, 0x1a0, RZ ;  /* 0x000001a009047824 */ /* 0x000fc600078e02ff */
[----:B------:R-:W-:Y:S01]  /*77f0*/  ISETP.GE.U32.AND P0, PT, R5, 0x7ffffe33, PT ;  /* 0x7ffffe330500780c */ /* 0x000fe20003f06070 */
[----:B------:R-:W-:Y:S01]  /*7800*/  @!P3 IMAD.MOV.U32 R5, RZ, RZ, R63 ;  /* 0x000000ffff05b224 */ /* 0x000fe200078e003f */
[----:B------:R-:W-:Y:S01]  /*7810*/  IADD3 R47, P5, PT, R4, R2, RZ ;  /* 0x00000002042f7210 */ /* 0x000fe20007fbe0ff */
[----:B------:R-:W-:-:S05]  /*7820*/  @!P3 IMAD.MOV.U32 R4, RZ, RZ, R7 ;  /* 0x000000ffff04b224 */ /* 0x000fca00078e0007 */
[----:B------:R1:W4:Y:S01]  /*7830*/  @!P3 LDG.E.U16 R50, desc[UR38][R4.64] ;  /* 0x000000260432b981 */ /* 0x000322000c1e1500 */
[----:B---3--:R-:W-:Y:S01]  /*7840*/  IMAD R51, R3, 0xd0, RZ ;  /* 0x000000d003337824 */ /* 0x008fe200078e02ff */
[----:B------:R-:W-:Y:S01]  /*7850*/  PRMT R9, RZ, 0x7610, R9 ;  /* 0x00007610ff097816 */ /* 0x000fe20000000009 */
[C---:B-1----:R-:W-:Y:S02]  /*7860*/  VIADD R4, R6.reuse, 0xffffff33 ;  /* 0xffffff3306047836 */ /* 0x042fe40000000000 */
[----:B------:R-:W-:-:S03]  /*7870*/  VIADD R5, R6, 0xffffff34 ;  /* 0xffffff3406057836 */ /* 0x000fc60000000000 */
[----:B------:R-:W-:Y:S01]  /*7880*/  ISETP.GE.U32.AND P3, PT, R4, 0x7ffffe34, PT ;  /* 0x7ffffe340400780c */ /* 0x000fe20003f66070 */
[----:B------:R-:W-:Y:S01]  /*7890*/  @!P6 IMAD.MOV.U32 R4, RZ, RZ, R47 ;  /* 0x000000ffff04e224 */ /* 0x000fe200078e002f */
[----:B--2---:R1:W-:Y:S04]  /*78a0*/  STL [R1+0xe0], R11 ;  /* 0x0000e00b01007387 */ /* 0x0043e80000100800 */
[----:B------:R0:W-:Y:S01]  /*78b0*/  STL [R1+0xc10], R7 ;  /* 0x000c100701007387 */ /* 0x0001e20000100800 */
[----:B-1----:R-:W1:Y:S03]  /*78c0*/  LDC R11, c[0x0][0x3a8] ;  /* 0x0000ea00ff0b7b82 */ /* 0x002e660000000800 */
[----:B------:R-:W-:Y:S04]  /*78d0*/  STL [R1+0xc0c], R63 ;  /* 0x000c0c3f01007387 */ /* 0x000fe80000100800 */
[----:B------:R-:W-:Y:S04]  /*78e0*/  STL [R1+0xc08], R47 ;  /* 0x000c082f01007387 */ /* 0x000fe80000100800 */
[----:B----4-:R2:W-:Y:S01]  /*78f0*/  STL [R1+0xdc], R50 ;  /* 0x0000dc3201007387 */ /* 0x0105e20000100800 */
[----:B0-----:R-:W-:-:S02]  /*7900*/  IMAD R7, R10, 0x19e, RZ ;  /* 0x0000019e0a077824 */ /* 0x001fc400078e02ff */
[----:B------:R-:W-:Y:S01]  /*7910*/  IMAD R8, R8, 0x19a, RZ ;  /* 0x0000019a08087824 */ /* 0x000fe200078e02ff */
[----:B------:R-:W-:Y:S01]  /*7920*/  PRMT R62, RZ, 0x7610, R62 ;  /* 0x00007610ff3e7816 */ /* 0x000fe2000000003e */
        /* <DEDUP_REMOVED lines=9> */
[----:B------:R-:W-:Y:S01]  /*79c0*/  IMAD.MOV.U32 R5, RZ, RZ, R7 ;  /* 0x000000ffff057224 */ /* 0x000fe200078e0007 */
[----:B------:R-:W-:-:S03]  /*79d0*/  IADD3 R47, P6, PT, R4, R2, RZ ;  /* 0x00000002042f7210 */ /* 0x000fc60007fde0ff */
[----:B------:R-:W-:-:S05]  /*79e0*/  IMAD.MOV.U32 R4, RZ, RZ, R63 ;  /* 0x000000ffff047224 */ /* 0x000fca00078e003f */
[----:B------:R-:W-:-:S04]  /*79f0*/  @!P1 LOP3.LUT R5, R5, R4, RZ, 0x3c, !PT ;  /* 0x0000000405059212 */ /* 0x000fc800078e3cff */
[----:B------:R-:W-:-:S04]  /*7a00*/  @!P1 LOP3.LUT R4, R5, R4, RZ, 0x3c, !PT ;  /* 0x0000000405049212 */ /* 0x000fc800078e3cff */
[----:B------:R-:W-:-:S05]  /*7a10*/  @!P1 LOP3.LUT R5, R5, R4, RZ, 0x3c, !PT ;  /* 0x0000000405059212 */ /* 0x000fca00078e3cff */
[----:B------:R1:W2:Y:S04]  /*7a20*/  @!P1 LDG.E.U16 R48, desc[UR38][R4.64] ;  /* 0x0000002604309981 */ /* 0x0002a8000c1e1500 */
[----:B------:R4:W-:Y:S02]  /*7a30*/  STL [R1+0xc04], R50 ;  /* 0x000c043201007387 */ /* 0x0009e40000100800 */
[C---:B----4-:R-:W-:Y:S02]  /*7a40*/  IMAD R50, R3.reuse, 0xce, RZ ;  /* 0x000000ce03327824 */ /* 0x050fe400078e02ff */
        /* <DEDUP_REMOVED lines=32> */
[----:B0-----:R-:W-:-:S02]  /*7c50*/  IMAD R48, R3, 0xcc, RZ ;  /* 0x000000cc03307824 */ /* 0x001fc400078e02ff */
[----:B------:R-:W-:Y:S01]  /*7c60*/  IMAD R7, R10, 0x196, RZ ;  /* 0x000001960a077824 */ /* 0x000fe200078e02ff */
[----:B------:R-:W-:-:S04]  /*7c70*/  ISETP.GE.U32.AND P0, PT, R5, 0x7ffffe38, PT ;  /* 0x7ffffe380500780c */ /* 0x000fc80003f06070 */
[----:B------:R-:W0:Y:S01]  /*7c80*/  LDC R10, c[0x0][0x3a8] ;  /* 0x0000ea00ff0a7b82 */ /* 0x000e220000000800 */
[----:B----4-:R4:W-:Y:S02]  /*7c90*/  STL [R1+0xd0], R62 ;  /* 0x0000d03e01007387 */ /* 0x0109e40000100800 */
[----:B----4-:R-:W-:Y:S01]  /*7ca0*/  IADD3 R62, P6, PT, R4, R2, RZ ;  /* 0x00000002043e7210 */ /* 0x010fe20007fde0ff */
[----:B------:R-:W-:-:S03]  /*7cb0*/  IMAD R4, R3, 0xcb, RZ ;  /* 0x000000cb03047824 */ /* 0x000fc600078e02ff */
[----:B------:R-:W-:Y:S01]  /*7cc0*/  LEA.HI.X.SX32 R5, R48, R0, 0x1, P6 ;  /* 0x0000000030057211 */ /* 0x000fe200030f0eff */
[----:B------:R-:W-:Y:S04]  /*7cd0*/  STL [R1+0xbe8], R62 ;  /* 0x000be83e01007387 */ /* 0x000fe80000100800 */
[----:B---3--:R3:W-:Y:S02]  /*7ce0*/  STL [R1+0xcc], R46 ;  /* 0x0000cc2e01007387 */ /* 0x0087e40000100800 */
[----:B---3--:R-:W-:-:S04]  /*7cf0*/  IADD3 R46, P6, PT, R7, R2, RZ ;  /* 0x00000002072e7210 */ /* 0x008fc80007fde0ff */
[----:B------:R-:W-:Y:S01]  /*7d00*/  LEA.HI.X.SX32 R47, R4, R0, 0x1, P6 ;  /* 0x00000000042f7211 */ /* 0x000fe200030f0eff */
[----:B------:R-:W-:-:S05]  /*7d10*/  @!P3 IMAD.MOV.U32 R4, RZ, RZ, R62 ;  /* 0x000000ffff04b224 */ /* 0x000fca00078e003e */
[----:B------:R3:W4:Y:S04]  /*7d20*/  @!P3 LDG.E.U16 R34, desc[UR38][R4.64] ;  /* 0x000000260422b981 */ /* 0x000728000c1e1500 */
[----:B------:R0:W-:Y:S01]  /*7d30*/  STL [R1+0xbe4], R5 ;  /* 0x000be40501007387 */ /* 0x0001e20000100800 */
[----:B---3--:R-:W-:Y:S02]  /*7d40*/  @!P5 IMAD.MOV.U32 R4, RZ, RZ, R46 ;  /* 0x000000ffff04d224 */ /* 0x008fe400078e002e */
[----:B0-----:R-:W-:-:S05]  /*7d50*/  @!P5 IMAD.MOV.U32 R5, RZ, RZ, R47 ;  /* 0x000000ffff05d224 */ /* 0x001fca00078e002f */
[----:B------:R0:W3:Y:S01]  /*7d60*/  @!P5 LDG.E.U16 R43, desc[UR38][R4.64] ;  /* 0x00000026042bd981 */ /* 0x0000e2000c1e1500 */
[----:B------:R-:W-:-:S03]  /*7d70*/  VIADD R7, R6, 0xffffff38 ;  /* 0xffffff3806077836 */ /* 0x000fc60000000000 */
[----:B------:R1:W-:Y:S02]  /*7d80*/  STL [R1+0xbe0], R46 ;  /* 0x000be02e01007387 */ /* 0x0003e40000100800 */
[----:B------:R-:W-:Y:S01]  /*7d90*/  ISETP.GE.U32.AND P3, PT, R7, 0x7ffffe39, PT ;  /* 0x7ffffe390700780c */ /* 0x000fe20003f66070 */
[----:B--2---:R-:W-:Y:S02]  /*7da0*/  IMAD R7, R8, 0x194, RZ ;  /* 0x0000019408077824 */ /* 0x004fe400078e02ff */
[----:B------:R-:W2:Y:S01]  /*7db0*/  LDC R8, c[0x0][0x3a8] ;  /* 0x0000ea00ff087b82 */ /* 0x000ea20000000800 */
[----:B0-----:R-:W-:Y:S02]  /*7dc0*/  VIADD R4, R6, 0xffffff39 ;  /* 0xffffff3906047836 */ /* 0x001fe40000000000 */
[----:B-1----:R-:W-:-:S03]  /*7dd0*/  IADD3 R46, P5, PT, R7, R2, RZ ;  /* 0x00000002072e7210 */ /* 0x002fc60007fbe0ff */
[----:B------:R-:W-:Y:S01]  /*7de0*/  ISETP.GE.U32.AND P6, PT, R4, 0x7ffffe3a, PT ;  /* 0x7ffffe3a0400780c */ /* 0x000fe20003fc6070 */
[----:B------:R-:W-:Y:S01]  /*7df0*/  IMAD R4, R9, 0x192, RZ ;  /* 0x0000019209047824 */ /* 0x000fe200078e02ff */
[----:B----4-:R-:W-:Y:S01]  /*7e00*/  STL [R1+0xc8], R34 ;  /* 0x0000c82201007387 */ /* 0x010fe20000100800 */
[C---:B------:R-:W-:Y:S01]  /*7e10*/  IMAD R7, R3.reuse, 0xc9, RZ ;  /* 0x000000c903077824 */ /* 0x040fe200078e02ff */
[----:B------:R-:W0:Y:S02]  /*7e20*/  LDC R9, c[0x0][0x3a8] ;  /* 0x0000ea00ff097b82 */ /* 0x000e240000000800 */
[----:B------:R1:W-:Y:S02]  /*7e30*/  STL [R1+0xbdc], R47 ;  /* 0x000bdc2f01007387 */ /* 0x0003e40000100800 */
[----:B-1----:R-:W-:Y:S02]  /*7e40*/  IMAD R47, R3, 0xca, RZ ;  /* 0x000000ca032f7824 */ /* 0x002fe400078e02ff */
[----:B------:R-:W-:Y:S03]  /*7e50*/  STL [R1+0xbd8], R46 ;  /* 0x000bd82e01007387 */ /* 0x000fe60000100800 */
[----:B------:R-:W-:-:S05]  /*7e60*/  LEA.HI.X.SX32 R5, R47, R0, 0x1, P5 ;  /* 0x000000002f057211 */ /* 0x000fca00028f0eff */
[----:B------:R-:W-:Y:S04]  /*7e70*/  STL [R1+0xbd4], R5 ;  /* 0x000bd40501007387 */ /* 0x000fe80000100800 */
[----:B---3--:R1:W-:Y:S02]  /*7e80*/  STL [R1+0xc4], R43 ;  /* 0x0000c42b01007387 */ /* 0x0083e40000100800 */
[----:B-1----:R-:W-:Y:S01]  /*7e90*/  IADD3 R43, P5, PT, R4, R2, RZ ;  /* 0x00000002042b7210 */ /* 0x002fe20007fbe0ff */
[----:B------:R-:W-:-:S05]  /*7ea0*/  @!P1 IMAD.MOV.U32 R4, RZ, RZ, R46 ;  /* 0x000000ffff049224 */ /* 0x000fca00078e002e */
[----:B------:R1:W3:Y:S01]  /*7eb0*/  @!P1 LDG.E.U16 R32, desc[UR38][R4.64] ;  /* 0x0000002604209981 */ /* 0x0002e2000c1e1500 */
[----:B------:R-:W-:-:S03]  /*7ec0*/  LEA.HI.X.SX32 R7, R7, R0, 0x1, P5 ;  /* 0x0000000007077211 */ /* 0x000fc600028f0eff */
[----:B------:R-:W-:Y:S01]  /*7ed0*/  STL [R1+0xbd0], R43 ;  /* 0x000bd02b01007387 */ /* 0x000fe20000100800 */
[----:B-1----:R-:W-:Y:S02]  /*7ee0*/  VIADD R5, R6, 0xffffff3a ;  /* 0xffffff3a06057836 */ /* 0x002fe40000000000 */
[----:B------:R-:W-:Y:S01]  /*7ef0*/  IMAD R4, R10, 0x190, RZ ;  /* 0x000001900a047824 */ /* 0x000fe200078e02ff */
[----:B------:R-:W-:Y:S01]  /*7f00*/  STL [R1+0xbcc], R7 ;  /* 0x000bcc0701007387 */ /* 0x000fe20000100800 */
[----:B------:R-:W-:Y:S01]  /*7f10*/  IMAD R46, R3, 0xc8, RZ ;  /* 0x000000c8032e7824 */ /* 0x000fe200078e02ff */
[----:B------:R-:W-:Y:S01]  /*7f20*/  ISETP.GE.U32.AND P1, PT, R5, 0x7ffffe3b, PT ;  /* 0x7ffffe3b0500780c */ /* 0x000fe20003f26070 */
[----:B------:R-:W-:Y:S01]  /*7f30*/  @!P4 IMAD.MOV.U32 R5, RZ, RZ, R7 ;  /* 0x000000ffff05c224 */ /* 0x000fe200078e0007 */
[----:B------:R-:W-:Y:S01]  /*7f40*/  PRMT R11, RZ, 0x7610, R11 ;  /* 0x00007610ff0b7816 */ /* 0x000fe2000000000b */
[----:B------:R-:W1:Y:S01]  /*7f50*/  LDC R10, c[0x0][0x3a8] ;  /* 0x0000ea00ff0a7b82 */ /* 0x000e620000000800 */
[----:B---3--:R3:W-:Y:S02]  /*7f60*/  STL [R1+0xc0], R32 ;  /* 0x0000c02001007387 */ /* 0x0087e40000100800 */
[----:B---3--:R-:W-:Y:S01]  /*7f70*/  IADD3 R32, P5, PT, R4, R2, RZ ;  /* 0x0000000204207210 */ /* 0x008fe20007fbe0ff */
[----:B------:R-:W-:-:S05]  /*7f80*/  @!P4 IMAD.MOV.U32 R4, RZ, RZ, R43 ;  /* 0x000000ffff04c224 */ /* 0x000fca00078e002b */
[----:B------:R3:W4:Y:S04]  /*7f90*/  @!P4 LDG.E.U16 R37, desc[UR38][R4.64] ;  /* 0x000000260425c981 */ /* 0x000728000c1e1500 */
[----:B------:R-:W-:Y:S01]  /*7fa0*/  STL [R1+0xbc8], R32 ;  /* 0x000bc82001007387 */ /* 0x000fe20000100800 */
[----:B---3--:R-:W-:Y:S02]  /*7fb0*/  VIADD R4, R6, 0xffffff3b ;  /* 0xffffff3b06047836 */ /* 0x008fe40000000000 */
[----:B--2---:R-:W-:-:S03]  /*7fc0*/  IMAD R7, R8, 0x18e, RZ ;  /* 0x0000018e08077824 */ /* 0x004fc600078e02ff */
[----:B------:R-:W-:Y:S01]  /*7fd0*/  ISETP.GE.U32.AND P4, PT, R4, 0x7ffffe3c, PT ;  /* 0x7ffffe3c0400780c */ /* 0x000fe20003f86070 */
[----:B------:R-:W-:Y:S02]  /*7fe0*/  @!P0 IMAD.MOV.U32 R4, RZ, RZ, R32 ;  /* 0x000000ffff048224 */ /* 0x000fe400078e0020 */
[----:B------:R-:W-:Y:S01]  /*7ff0*/  IMAD R8, R3, 0xc7, RZ ;  /* 0x000000c703087824 */ /* 0x000fe200078e02ff */
[----:B------:R-:W-:Y:S01]  /*8000*/  PRMT R33, RZ, 0x7610, R33 ;  /* 0x00007610ff217816 */ /* 0x000fe20000000021 */
[----:B----4-:R2:W-:Y:S02]  /*8010*/  STL [R1+0xbc], R37 ;  /* 0x0000bc2501007387 */ /* 0x0105e40000100800 */
[----:B--2---:R-:W-:-:S05]  /*8020*/  LEA.HI.X.SX32 R37, R46, R0, 0x1, P5 ;  /* 0x000000002e257211 */ /* 0x004fca00028f0eff */
[----:B------:R-:W-:Y:S01]  /*8030*/  @!P0 IMAD.MOV.U32 R5, RZ, RZ, R37 ;  /* 0x000000ffff058224 */ /* 0x000fe200078e0025 */
[----:B------:R2:W-:Y:S04]  /*8040*/  STL [R1+0xbc4], R37 ;  /* 0x000bc42501007387 */ /* 0x0005e80000100800 */
[----:B------:R3:W4:Y:S01]  /*8050*/  @!P0 LDG.E.U16 R11, desc[UR38][R4.64] ;  /* 0x00000026040b8981 */ /* 0x000722000c1e1500 */
[----:B------:R-:W-:-:S04]  /*8060*/  IADD3 R7, P0, PT, R7, R2, RZ ;  /* 0x0000000207077210 */ /* 0x000fc80007f1e0ff */
[----:B--2---:R-:W-:Y:S01]  /*8070*/  LEA.HI.X.SX32 R37, R8, R0, 0x1, P0 ;  /* 0x0000000008257211 */ /* 0x004fe200000f0eff */
[----:B------:R-:W-:Y:S01]  /*8080*/  IMAD R43, R3, 0xc6, RZ ;  /* 0x000000c6032b7824 */ /* 0x000fe200078e02ff */
[----:B------:R-:W2:Y:S01]  /*8090*/  LDC R8, c[0x0][0x3a8] ;  /* 0x0000ea00ff087b82 */ /* 0x000ea20000000800 */
[----:B---3--:R-:W-:Y:S02]  /*80a0*/  VIADD R5, R6, 0xffffff3c ;  /* 0xffffff3c06057836 */ /* 0x008fe40000000000 */
[----:B0-----:R-:W-:-:S03]  /*80b0*/  IMAD R4, R9, 0x18c, RZ ;  /* 0x0000018c09047824 */ /* 0x001fc600078e02ff */
[----:B------:R-:W-:Y:S01]  /*80c0*/  ISETP.GE.U32.AND P0, PT, R5, 0x7ffffe3d, PT ;  /* 0x7ffffe3d0500780c */ /* 0x000fe20003f06070 */
[----:B------:R-:W-:Y:S01]  /*80d0*/  @!P3 IMAD.MOV.U32 R5, RZ, RZ, R37 ;  /* 0x000000ffff05b224 */ /* 0x000fe200078e0025 */
[----:B------:R-:W-:Y:S01]  /*80e0*/  IADD3 R32, P5, PT, R4, R2, RZ ;  /* 0x0000000204207210 */ /* 0x000fe20007fbe0ff */
[----:B------:R-:W-:-:S05]  /*80f0*/  @!P3 IMAD.MOV.U32 R4, RZ, RZ, R7 ;  /* 0x000000ffff04b224 */ /* 0x000fca00078e0007 */
[----:B------:R0:W3:Y:S01]  /*8100*/  @!P3 LDG.E.U16 R33, desc[UR38][R4.64] ;  /* 0x000000260421b981 */ /* 0x0000e2000c1e1500 */
[----:B------:R-:W-:Y:S01]  /*8110*/  PRMT R9, RZ, 0x7610, R9 ;  /* 0x00007610ff097816 */ /* 0x000fe20000000009 */
[C---:B0-----:R-:W-:Y:S02]  /*8120*/  VIADD R4, R6.reuse, 0xffffff3d ;  /* 0xffffff3d06047836 */ /* 0x041fe40000000000 */
[----:B------:R-:W-:-:S03]  /*8130*/  VIADD R5, R6, 0xffffff3e ;  /* 0xffffff3e06057836 */ /* 0x000fc60000000000 */
[----:B------:R-:W-:Y:S01]  /*8140*/  ISETP.GE.U32.AND P3, PT, R4, 0x7ffffe3e, PT ;  /* 0x7ffffe3e0400780c */ /* 0x000fe20003f66070 */
[----:B------:R-:W-:Y:S01]  /*8150*/  @!P6 IMAD.MOV.U32 R4, RZ, RZ, R32 ;  /* 0x000000ffff04e224 */ /* 0x000fe200078e0020 */
[----:B----4-:R0:W-:Y:S04]  /*8160*/  STL [R1+0xb8], R11 ;  /* 0x0000b80b01007387 */ /* 0x0101e80000100800 */
[----:B------:R1:W-:Y:S01]  /*8170*/  STL [R1+0xbc0], R7 ;  /* 0x000bc00701007387 */ /* 0x0003e20000100800 */
[----:B0-----:R-:W0:Y:S03]  /*8180*/  LDC R11, c[0x0][0x3a8] ;  /* 0x0000ea00ff0b7b82 */ /* 0x001e260000000800 */
[----:B------:R4:W-:Y:S04]  /*8190*/  STL [R1+0xbbc], R37 ;  /* 0x000bbc2501007387 */ /* 0x0009e80000100800 */
[----:B------:R-:W-:Y:S04]  /*81a0*/  STL [R1+0xbb8], R32 ;  /* 0x000bb82001007387 */ /* 0x000fe80000100800 */
[----:B---3--:R3:W-:Y:S01]  /*81b0*/  STL [R1+0xb4], R33 ;  /* 0x0000b42101007387 */ /* 0x0087e20000100800 */
[----:B-1----:R-:W-:-:S02]  /*81c0*/  IMAD R7, R10, 0x18a, RZ ;  /* 0x0000018a0a077824 */ /* 0x002fc400078e02ff */
[----:B----4-:R-:W-:Y:S01]  /*81d0*/  IMAD R37, R3, 0xc4, RZ ;  /* 0x000000c403257824 */ /* 0x010fe200078e02ff */
[----:B------:R-:W1:Y:S01]  /*81e0*/  LDC R10, c[0x0][0x3a8] ;  /* 0x0000ea00ff0a7b82 */ /* 0x000e620000000800 */
[----:B---3--:R-:W-:Y:S02]  /*81f0*/  LEA.HI.X.SX32 R33, R43, R0, 0x1, P5 ;  /* 0x000000002b217211 */ /* 0x008fe400028f0eff */
[----:B------:R-:W-:-:S03]  /*8200*/  ISETP.GE.U32.AND P5, PT, R5, 0x7ffffe3f, PT ;  /* 0x7ffffe3f0500780c */ /* 0x000fc60003fa6070 */
[----:B------:R-:W-:-:S05]  /*8210*/  @!P6 IMAD.MOV.U32 R5, RZ, RZ, R33 ;  /* 0x000000ffff05e224 */ /* 0x000fca00078e0021 */
[----:B------:R3:W4:Y:S01]  /*8220*/  @!P6 LDG.E.U16 R9, desc[UR38][R4.64] ;  /* 0x000000260409e981 */ /* 0x000722000c1e1500 */
[----:B------:R-:W-:-:S03]  /*8230*/  IADD3 R7, P6, PT, R7, R2, RZ ;  /* 0x0000000207077210 */ /* 0x000fc60007fde0ff */
[----:B------:R0:W-:Y:S01]  /*8240*/  STL [R1+0xbb4], R33 ;  /* 0x000bb42101007387 */ /* 0x0001e20000100800 */
[----:B---3--:R-:W-:Y:S02]  /*8250*/  IMAD R5, R3, 0xc5, RZ ;  /* 0x000000c503057824 */ /* 0x008fe400078e02ff */
[----:B0-----:R-:W-:-:S03]  /*8260*/  IMAD R4, R11, 0x188, RZ ;  /* 0x000001880b047824 */ /* 0x001fc600078e02ff */
[----:B------:R-:W-:Y:S01]  /*8270*/  LEA.HI.X.SX32 R33, R5, R0, 0x1, P6 ;  /* 0x0000000005217211 */ /* 0x000fe200030f0eff */
[----:B------:R-:W-:Y:S01]  /*8280*/  IMAD.MOV.U32 R5, RZ, RZ, R7 ;  /* 0x000000ffff057224 */ /* 0x000fe200078e0007 */
[----:B------:R-:W-:-:S03]  /*8290*/  IADD3 R32, P6, PT, R4, R2, RZ ;  /* 0x0000000204207210 */ /* 0x000fc60007fde0ff */
[----:B------:R-:W-:-:S05]  /*82a0*/  IMAD.MOV.U32 R4, RZ, RZ, R33 ;  /* 0x000000ffff047224 */ /* 0x000fca00078e0021 */
[----:B------:R-:W-:-:S04]  /*82b0*/  @!P1 LOP3.LUT R5, R5, R4, RZ, 0x3c, !PT ;  /* 0x0000000405059212 */ /* 0x000fc800078e3cff */
[----:B------:R-:W-:-:S04]  /*82c0*/  @!P1 LOP3.LUT R4, R5, R4, RZ, 0x3c, !PT ;  /* 0x0000000405049212 */ /* 0x000fc800078e3cff */
[----:B------:R-:W-:-:S05]  /*82d0*/  @!P1 LOP3.LUT R5, R5, R4, RZ, 0x3c, !PT ;  /* 0x0000000405059212 */ /* 0x000fca00078e3cff */
[----:B------:R0:W3:Y:S01]  /*82e0*/  @!P1 LDG.E.U16 R139, desc[UR38][R4.64] ;  /* 0x00000026048b9981 */ /* 0x0000e2000c1e1500 */
[----:B--2---:R-:W-:Y:S02]  /*82f0*/  IMAD R8, R8, 0x186, RZ ;  /* 0x0000018608087824 */ /* 0x004fe400078e02ff */
[----:B0-----:R-:W-:Y:S02]  /*8300*/  IMAD.MOV.U32 R5, RZ, RZ, R32 ;  /* 0x000000ffff057224 */ /* 0x001fe400078e0020 */
[----:B------:R-:W-:Y:S01]  /*8310*/  IMAD R4, R3, 0xc3, RZ ;  /* 0x000000c303047824 */ /* 0x000fe200078e02ff */
[----:B----4-:R0:W-:Y:S04]  /*8320*/  STL [R1+0xb0], R9 ;  /* 0x0000b00901007387 */ /* 0x0101e80000100800 */
[----:B------:R-:W-:Y:S04]  /*8330*/  STL [R1+0xbb0], R7 ;  /* 0x000bb00701007387 */ /* 0x000fe80000100800 */
[----:B------:R-:W-:Y:S01]  /*8340*/  STL [R1+0xbac], R33 ;  /* 0x000bac2101007387 */ /* 0x000fe20000100800 */
[----:B0-----:R-:W0:Y:S03]  /*8350*/  LDC R9, c[0x0][0x3a8] ;  /* 0x0000ea00ff097b82 */ /* 0x001e260000000800 */
[----:B------:R-:W-:Y:S04]  /*8360*/  STL [R1+0xba8], R32 ;  /* 0x000ba82001007387 */ /* 0x000fe80000100800 */
[----:B---3--:R2:W-:Y:S02]  /*8370*/  STL [R1+0xac], R139 ;  /* 0x0000ac8b01007387 */ /* 0x0085e40000100800 */
[----:B--2---:R-:W-:-:S02]  /*8380*/  LEA.HI.X.SX32 R139, R37, R0, 0x1, P6 ;  /* 0x00000000258b7211 */ /* 0x004fc400030f0eff */
[----:B------:R-:W-:-:S03]  /*8390*/  IADD3 R32, P6, PT, R8, R2, RZ ;  /* 0x0000000208207210 */ /* 0x000fc60007fde0ff */
[----:B------:R-:W-:Y:S01]  /*83a0*/  IMAD.MOV.U32 R8, RZ, RZ, R139 ;  /* 0x000000ffff087224 */ /* 0x000fe200078e008b */
[----:B------:R2:W-:Y:S02]  /*83b0*/  STL [R1+0xba4], R139 ;  /* 0x000ba48b01007387 */ /* 0x0005e40000100800 */
[----:B--2---:R-:W-:Y:S01]  /*83c0*/  LEA.HI.X.SX32 R139, R4, R0, 0x1, P6 ;  /* 0x00000000048b7211 */ /* 0x004fe200030f0eff */
[----:B------:R-:W-:Y:S02]  /*83d0*/  IMAD.MOV.U32 R4, RZ, RZ, R8 ;  /* 0x000000ffff047224 */ /* 0x000fe400078e0008 */
[----:B------:R-:W-:Y:S01]  /*83e0*/  VIADD R7, R6, 0xffffff3f ;  /* 0xffffff3f06077836 */ /* 0x000fe20000000000 */
[----:B------:R2:W-:Y:S01]  /*83f0*/  STL [R1+0xba0], R32 ;  /* 0x000ba02001007387 */ /* 0x0005e20000100800 */
[----:B------:R-:W3:Y:S01]  /*8400*/  LDC R8, c[0x0][0x3a8] ;  /* 0x0000ea00ff087b82 */ /* 0x000ee20000000800 */
[----:B------:R-:W-:-:S04]  /*8410*/  @!P4 LOP3.LUT R5, R5, R4, RZ, 0x3c, !PT ;  /* 0x000000040505c212 */ /* 0x000fc800078e3cff */
[----:B------:R-:W-:-:S04]  /*8420*/  @!P4 LOP3.LUT R4, R5, R4, RZ, 0x3c, !PT ;  /* 0x000000040504c212 */ /* 0x000fc800078e3cff */
[----:B------:R-:W-:-:S05]  /*8430*/  @!P4 LOP3.LUT R5, R5, R4, RZ, 0x3c, !PT ;  /* 0x000000040505c212 */ /* 0x000fca00078e3cff */
[----:B------:R4:W3:Y:S02]  /*8440*/  @!P4 LDG.E.U16 R160, desc[UR38][R4.64] ;  /* 0x0000002604a0c981 */ /* 0x0008e4000c1e1500 */
[----:B----4-:R-:W-:Y:S02]  /*8450*/  @!P0 IMAD.MOV.U32 R4, RZ, RZ, R32 ;  /* 0x000000ffff048224 */ /* 0x010fe400078e0020 */
[----:B------:R-:W-:-:S05]  /*8460*/  @!P0 IMAD.MOV.U32 R5, RZ, RZ, R139 ;  /* 0x000000ffff058224 */ /* 0x000fca00078e008b */
[----:B------:R0:W4:Y:S01]  /*8470*/  @!P0 LDG.E.U16 R31, desc[UR38][R4.64] ;  /* 0x00000026041f8981 */ /* 0x000122000c1e1500 */
[----:B------:R-:W-:Y:S01]  /*8480*/  ISETP.GE.U32.AND P1, PT, R7, 0x7ffffe40, PT ;  /* 0x7ffffe400700780c */ /* 0x000fe20003f26070 */
[C---:B------:R-:W-:Y:S02]  /*8490*/  VIADD R7, R6.reuse, 0xffffff40 ;  /* 0xffffff4006077836 */ /* 0x040fe40000000000 */
[----:B------:R-:W-:Y:S01]  /*84a0*/  STL [R1+0xb9c], R139 ;  /* 0x000b9c8b01007387 */ /* 0x000fe20000100800 */
[----:B0-----:R-:W-:Y:S02]  /*84b0*/  IMAD R4, R9, 0x184, RZ ;  /* 0x0000018409047824 */ /* 0x001fe400078e02ff */
[----:B------:R-:W-:Y:S01]  /*84c0*/  ISETP.GE.U32.AND P4, PT, R7, 0x7ffffe41, PT ;  /* 0x7ffffe410700780c */ /* 0x000fe20003f86070 */
[----:B------:R-:W-:Y:S01]  /*84d0*/  VIADD R5, R6, 0xffffff41 ;  /* 0xffffff4106057836 */ /* 0x000fe20000000000 */
[----:B------:R-:W0:Y:S01]  /*84e0*/  LDC R9, c[0x0][0x3a8] ;  /* 0x0000ea00ff097b82 */ /* 0x000e220000000800 */
[----:B--2---:R-:W-:-:S02]  /*84f0*/  IMAD R32, R3, 0xc2, RZ ;  /* 0x000000c203207824 */ /* 0x004fc400078e02ff */
[----:B-1----:R-:W-:Y:S01]  /*8500*/  IMAD R7, R10, 0x182, RZ ;  /* 0x000001820a077824 */ /* 0x002fe200078e02ff */
[----:B------:R-:W-:-:S04]  /*8510*/  ISETP.GE.U32.AND P0, PT, R5, 0x7ffffe42, PT ;  /* 0x7ffffe420500780c */ /* 0x000fc80003f06070 */
[----:B------:R-:W1:Y:S01]  /*8520*/  LDC R10, c[0x0][0x3a8] ;  /* 0x0000ea00ff0a7b82 */ /* 0x000e620000000800 */
[----:B---3--:R2:W-:Y:S02]  /*8530*/  STL [R1+0xa8], R160 ;  /* 0x0000a8a001007387 */ /* 0x0085e40000100800 */
[----:B--2---:R-:W-:Y:S01]  /*8540*/  IADD3 R160, P6, PT, R4, R2, RZ ;  /* 0x0000000204a07210 */ /* 0x004fe20007fde0ff */
[----:B------:R-:W-:-:S03]  /*8550*/  IMAD R4, R3, 0xc1, RZ ;  /* 0x000000c103047824 */ /* 0x000fc600078e02ff */
[----:B------:R-:W-:Y:S01]  /*8560*/  LEA.HI.X.SX32 R5, R32, R0, 0x1, P6 ;  /* 0x0000000020057211 */ /* 0x000fe200030f0eff */
[----:B------:R-:W-:Y:S04]  /*8570*/  STL [R1+0xb98], R160 ;  /* 0x000b98a001007387 */ /* 0x000fe80000100800 */
[----:B----4-:R2:W-:Y:S02]  /*8580*/  STL [R1+0xa4], R31 ;  /* 0x0000a41f01007387 */ /* 0x0105e40000100800 */
[----:B--2---:R-:W-:-:S04]  /*8590*/  IADD3 R31, P6, PT, R7, R2, RZ ;  /* 0x00000002071f7210 */ /* 0x004fc80007fde0ff */
[----:B------:R-:W-:Y:S01]  /*85a0*/  LEA.HI.X.SX32 R139, R4, R0, 0x1, P6 ;  /* 0x00000000048b7211 */ /* 0x000fe200030f0eff */
[----:B------:R-:W-:Y:S01]  /*85b0*/  @!P3 IMAD.MOV.U32 R4, RZ, RZ, R160 ;  /* 0x000000ffff04b224 */ /* 0x000fe200078e00a0 */
[----:B------:R2:W-:Y:S04]  /*85c0*/  STL [R1+0xb94], R5 ;  /* 0x000b940501007387 */ /* 0x0005e80000100800 */
[----:B------:R3:W4:Y:S02]  /*85d0*/  @!P3 LDG.E.U16 R159, desc[UR38][R4.64] ;  /* 0x00000026049fb981 */ /* 0x000724000c1e1500 */
[----:B---3--:R-:W-:Y:S02]  /*85e0*/  @!P5 IMAD.MOV.U32 R4, RZ, RZ, R31 ;  /* 0x000000ffff04d224 */ /* 0x008fe400078e001f */
[----:B--2---:R-:W-:-:S05]  /*85f0*/  @!P5 IMAD.MOV.U32 R5, RZ, RZ, R139 ;  /* 0x000000ffff05d224 */ /* 0x004fca00078e008b */
[----:B------:R2:W3:Y:S01]  /*8600*/  @!P5 LDG.E.U16 R30, desc[UR38][R4.64] ;  /* 0x00000026041ed981 */ /* 0x0004e2000c1e1500 */
[----:B------:R-:W-:-:S05]  /*8610*/  VIADD R7, R6, 0xffffff42 ;  /* 0xffffff4206077836 */ /* 0x000fca0000000000 */
[----:B------:R-:W-:Y:S01]  /*8620*/  ISETP.GE.U32.AND P3, PT, R7, 0x7ffffe43, PT ;  /* 0x7ffffe430700780c */ /* 0x000fe20003f66070 */
[----:B------:R-:W-:Y:S01]  /*8630*/  IMAD R7, R8, 0x180, RZ ;  /* 0x0000018008077824 */ /* 0x000fe200078e02ff */
[----:B------:R0:W-:Y:S01]  /*8640*/  STL [R1+0xb90], R31 ;  /* 0x000b901f01007387 */ /* 0x0001e20000100800 */
[----:B------:R-:W1:Y:S01]  /*8650*/  LDC R8, c[0x0][0x3a8] ;  /* 0x0000ea00ff087b82 */ /* 0x000e620000000800 */
[----:B--2---:R-:W-:Y:S02]  /*8660*/  VIADD R4, R6, 0xffffff43 ;  /* 0xffffff4306047836 */ /* 0x004fe40000000000 */
[----:B------:R-:W-:Y:S03]  /*8670*/  STL [R1+0xb8c], R139 ;  /* 0x000b8c8b01007387 */ /* 0x000fe60000100800 */
[----:B------:R-:W-:Y:S01]  /*8680*/  ISETP.GE.U32.AND P6, PT, R4, 0x7ffffe44, PT ;  /* 0x7ffffe440400780c */ /* 0x000fe20003fc6070 */
[----:B0-----:R-:W-:-:S02]  /*8690*/  IMAD R31, R3, 0xc0, RZ ;  /* 0x000000c0031f7824 */ /* 0x001fc400078e02ff */
[----:B------:R-:W-:Y:S02]  /*86a0*/  IMAD R4, R9, 0x17e, RZ ;  /* 0x0000017e09047824 */ /* 0x000fe400078e02ff */
[----:B------:R-:W0:Y:S01]  /*86b0*/  LDC R9, c[0x0][0x3a8] ;  /* 0x0000ea00ff097b82 */ /* 0x000e220000000800 */
[----:B---3--:R2:W-:Y:S02]  /*86c0*/  STL [R1+0x9c], R30 ;  /* 0x00009c1e01007387 */ /* 0x0085e40000100800 */
[----:B--2---:R-:W-:-:S05]  /*86d0*/  IADD3 R30, P5, PT, R7, R2, RZ ;  /* 0x00000002071e7210 */ /* 0x004fca0007fbe0ff */
[----:B------:R-:W-:Y:S04]  /*86e0*/  STL [R1+0xb88], R30 ;  /* 0x000b881e01007387 */ /* 0x000fe80000100800 */
[----:B----4-:R2:W-:Y:S02]  /*86f0*/  STL [R1+0xa0], R159 ;  /* 0x0000a09f01007387 */ /* 0x0105e40000100800 */
[----:B--2---:R-:W-:Y:S02]  /*8700*/  LEA.HI.X.SX32 R159, R31, R0, 0x1, P5 ;  /* 0x000000001f9f7211 */ /* 0x004fe400028f0eff */
[----:B------:R-:W-:Y:S01]  /*8710*/  IADD3 R139, P5, PT, R4, R2, RZ ;  /* 0x00000002048b7210 */ /* 0x000fe20007fbe0ff */
[----:B------:R-:W-:Y:S02]  /*8720*/  @!P1 IMAD.MOV.U32 R4, RZ, RZ, R30 ;  /* 0x000000ffff049224 */ /* 0x000fe400078e001e */
[----:B------:R-:W-:-:S05]  /*8730*/  @!P1 IMAD.MOV.U32 R5, RZ, RZ, R159 ;  /* 0x000000ffff059224 */ /* 0x000fca00078e009f */
[----:B------:R2:W3:Y:S01]  /*8740*/  @!P1 LDG.E.U16 R28, desc[UR38][R4.64] ;  /* 0x00000026041c9981 */ /* 0x0004e2000c1e1500 */
[----:B------:R-:W-:-:S05]  /*8750*/  IMAD R7, R3, 0xbf, RZ ;  /* 0x000000bf03077824 */ /* 0x000fca00078e02ff */
[----:B------:R-:W-:Y:S01]  /*8760*/  LEA.HI.X.SX32 R7, R7, R0, 0x1, P5 ;  /* 0x0000000007077211 */ /* 0x000fe200028f0eff */
[----:B------:R-:W-:Y:S01]  /*8770*/  STL [R1+0xb84], R159 ;  /* 0x000b849f01007387 */ /* 0x000fe20000100800 */
[----:B--2---:R-:W-:Y:S02]  /*8780*/  VIADD R5, R6, 0xffffff44 ;  /* 0xffffff4406057836 */ /* 0x004fe40000000000 */
[----:B-1----:R-:W-:Y:S01]  /*8790*/  IMAD R4, R10, 0x17c, RZ ;  /* 0x0000017c0a047824 */ /* 0x002fe200078e02ff */
[----:B------:R-:W-:Y:S01]  /*87a0*/  STL [R1+0xb80], R139 ;  /* 0x000b808b01007387 */ /* 0x000fe20000100800 */
[----:B------:R-:W-:Y:S01]  /*87b0*/  IMAD R30, R3, 0xbe, RZ ;  /* 0x000000be031e7824 */ /* 0x000fe200078e02ff */
[----:B------:R-:W-:Y:S01]  /*87c0*/  ISETP.GE.U32.AND P1, PT, R5, 0x7ffffe45, PT ;  /* 0x7ffffe450500780c */ /* 0x000fe20003f26070 */
[----:B------:R-:W1:Y:S01]  /*87d0*/  LDC R10, c[0x0][0x3a8] ;  /* 0x0000ea00ff0a7b82 */ /* 0x000e620000000800 */
[----:B------:R-:W-:Y:S01]  /*87e0*/  STL [R1+0xb7c], R7 ;  /* 0x000b7c0701007387 */ /* 0x000fe20000100800 */
[----:B------:R-:W-:-:S03]  /*87f0*/  @!P4 IMAD.MOV.U32 R5, RZ, RZ, R7 ;  /* 0x000000ffff05c224 */ /* 0x000fc600078e0007 */
[----:B---3--:R2:W-:Y:S02]  /*8800*/  STL [R1+0x98], R28 ;  /* 0x0000981c01007387 */ /* 0x0085e40000100800 */
[----:B--2---:R-:W-:Y:S01]  /*8810*/  IADD3 R28, P5, PT, R4, R2, RZ ;  /* 0x00000002041c7210 */ /* 0x004fe20007fbe0ff */
[----:B------:R-:W-:-:S05]  /*8820*/  @!P4 IMAD.MOV.U32 R4, RZ, RZ, R139 ;  /* 0x000000ffff04c224 */ /* 0x000fca00078e008b */
[----:B------:R2:W3:Y:S04]  /*8830*/  @!P4 LDG.E.U16 R29, desc[UR38][R4.64] ;  /* 0x00000026041dc981 */ /* 0x0004e8000c1e1500 */
[----:B------:R-:W-:Y:S01]  /*8840*/  STL [R1+0xb78], R28 ;  /* 0x000b781c01007387 */ /* 0x000fe20000100800 */
[----:B------:R-:W-:Y:S01]  /*8850*/  PRMT R11, RZ, 0x7610, R11 ;  /* 0x00007610ff0b7816 */ /* 0x000fe2000000000b */
        /* <DEDUP_REMOVED lines=12> */
[----:B------:R-:W1:Y:S01]  /*8920*/  LDC R8, c[0x0][0x3a8] ;  /* 0x0000ea00ff087b82 */ /* 0x000e620000000800 */
[----:B--2---:R-:W-:Y:S02]  /*8930*/  VIADD R5, R6, 0xffffff46 ;  /* 0xffffff4606057836 */ /* 0x004fe40000000000 */
[----:B0-----:R-:W-:-:S03]  /*8940*/  IMAD R4, R9, 0x178, RZ ;  /* 0x0000017809047824 */ /* 0x001fc600078e02ff */
[----:B------:R-:W-:Y:S01]  /*8950*/  ISETP.GE.U32.AND P0, PT, R5, 0x7ffffe47, PT ;  /* 0x7ffffe470500780c */ /* 0x000fe20003f06070 */
[----:B------:R-:W-:Y:S01]  /*8960*/  @!P3 IMAD.MOV.U32 R5, RZ, RZ, R139 ;  /* 0x000000ffff05b224 */ /* 0x000fe200078e008b */
[----:B------:R-:W-:Y:S01]  /*8970*/  IADD3 R28, P5, PT, R4, R2, RZ ;  /* 0x00000002041c7210 */ /* 0x000fe20007fbe0ff */
[----:B------:R-:W-:-:S05]  /*8980*/  @!P3 IMAD.MOV.U32 R4, RZ, RZ, R7 ;  /* 0x000000ffff04b224 */ /* 0x000fca00078e0007 */
[----:B------:R0:W2:Y:S01]  /*8990*/  @!P3 LDG.E.U16 R132, desc[UR38][R4.64] ;  /* 0x000000260484b981 */ /* 0x0000a2000c1e1500 */
[----:B----4-:R-:W-:Y:S01]  /*89a0*/  IMAD R29, R3, 0xbc, RZ ;  /* 0x000000bc031d7824 */ /* 0x010fe200078e02ff */
[----:B------:R-:W-:Y:S01]  /*89b0*/  PRMT R9, RZ, 0x7610, R9 ;  /* 0x00007610ff097816 */ /* 0x000fe20000000009 */
[C---:B0-----:R-:W-:Y:S02]  /*89c0*/  VIADD R4, R6.reuse, 0xffffff47 ;  /* 0xffffff4706047836 */ /* 0x041fe40000000000 */
[----:B------:R-:W-:-:S03]  /*89d0*/  VIADD R5, R6, 0xffffff48 ;  /* 0xffffff4806057836 */ /* 0x000fc60000000000 */
[----:B------:R-:W-:Y:S01]  /*89e0*/  ISETP.GE.U32.AND P3, PT, R4, 0x7ffffe48, PT ;  /* 0x7ffffe480400780c */ /* 0x000fe20003f66070 */
[----:B------:R-:W-:Y:S01]  /*89f0*/  @!P6 IMAD.MOV.U32 R4, RZ, RZ, R28 ;  /* 0x000000ffff04e224 */ /* 0x000fe200078e001c */
[----:B---3--:R0:W-:Y:S04]  /*8a00*/  STL [R1+0x90], R11 ;  /* 0x0000900b01007387 */ /* 0x0081e80000100800 */
[----:B------:R1:W-:Y:S01]  /*8a10*/  STL [R1+0xb70], R7 ;  /* 0x000b700701007387 */ /* 0x0003e20000100800 */
[----:B0-----:R-:W0:Y:S03]  /*8a20*/  LDC R11, c[0x0][0x3a8] ;  /* 0x0000ea00ff0b7b82 */ /* 0x001e260000000800 */
[----:B------:R-:W-:Y:S04]  /*8a30*/  STL [R1+0xb6c], R139 ;  /* 0x000b6c8b01007387 */ /* 0x000fe80000100800 */
[----:B------:R3:W-:Y:S04]  /*8a40*/  STL [R1+0xb68], R28 ;  /* 0x000b681c01007387 */ /* 0x0007e80000100800 */
[----:B--2---:R2:W-:Y:S01]  /*8a50*/  STL [R1+0x8c], R132 ;  /* 0x00008c8401007387 */ /* 0x0045e20000100800 */
[----:B-1----:R-:W-:-:S02]  /*8a60*/  IMAD R7, R10, 0x176, RZ ;  /* 0x000001760a077824 */ /* 0x002fc400078e02ff */
[----:B---3--:R-:W-:Y:S01]  /*8a70*/  IMAD R28, R3, 0xba, RZ ;  /* 0x000000ba031c7824 */ /* 0x008fe200078e02ff */
[----:B------:R-:W1:Y:S01]  /*8a80*/  LDC R10, c[0x0][0x3a8] ;  /* 0x0000ea00ff0a7b82 */ /* 0x000e620000000800 */
[----:B--2---:R-:W-:Y:S02]  /*8a90*/  LEA.HI.X.SX32 R132, R29, R0, 0x1, P5 ;  /* 0x000000001d847211 */ /* 0x004fe400028f0eff */
[----:B------:R-:W-:-:S03]  /*8aa0*/  ISETP.GE.U32.AND P5, PT, R5, 0x7ffffe49, PT ;  /* 0x7ffffe490500780c */ /* 0x000fc60003fa6070 */
[----:B------:R-:W-:Y:S01]  /*8ab0*/  @!P6 IMAD.MOV.U32 R5, RZ, RZ, R132 ;  /* 0x000000ffff05e224 */ /* 0x000fe200078e0084 */
[----:B------:R2:W-:Y:S04]  /*8ac0*/  STL [R1+0xb64], R132 ;  /* 0x000b648401007387 */ /* 0x0005e80000100800 */
[----:B------:R3:W4:Y:S01]  /*8ad0*/  @!P6 LDG.E.U16 R9, desc[UR38][R4.64] ;  /* 0x000000260409e981 */ /* 0x000722000c1e1500 */
[----:B--2---:R-:W-:Y:S01]  /*8ae0*/  IADD3 R132, P6, PT, R7, R2, RZ ;  /* 0x0000000207847210 */ /* 0x004fe20007fde0ff */
[----:B---3--:R-:W-:Y:S02]  /*8af0*/  IMAD R5, R3, 0xbb, RZ ;  /* 0x000000bb03057824 */ /* 0x008fe400078e02ff */
[----:B0-----:R-:W-:-:S03]  /*8b00*/  IMAD R4, R11, 0x174, RZ ;  /* 0x000001740b047824 */ /* 0x001fc600078e02ff */
[----:B------:R-:W-:Y:S02]  /*8b10*/  LEA.HI.X.SX32 R159, R5, R0, 0x1, P6 ;  /* 0x00000000059f7211 */ /* 0x000fe400030f0eff */
[----:B------:R-:W-:Y:S01]  /*8b20*/  IADD3 R139, P6, PT, R4, R2, RZ ;  /* 0x00000002048b7210 */ /* 0x000fe20007fde0ff */
[----:B------:R-:W-:Y:S02]  /*8b30*/  @!P1 IMAD.MOV.U32 R4, RZ, RZ, R132 ;  /* 0x000000ffff049224 */ /* 0x000fe400078e0084 */
[----:B------:R-:W-:-:S05]  /*8b40*/  @!P1 IMAD.MOV.U32 R5, RZ, RZ, R159 ;  /* 0x000000ffff059224 */ /* 0x000fca00078e009f */
[----:B------:R0:W2:Y:S01]  /*8b50*/  @!P1 LDG.E.U16 R27, desc[UR38][R4.64] ;  /* 0x00000026041b9981 */ /* 0x0000a2000c1e1500 */
[----:B------:R-:W-:Y:S02]  /*8b60*/  IMAD R8, R8, 0x172, RZ ;  /* 0x0000017208087824 */ /* 0x000fe400078e02ff */
[----:B0-----:R-:W-:Y:S01]  /*8b70*/  IMAD R4, R3, 0xb9, RZ ;  /* 0x000000b903047824 */ /* 0x001fe200078e02ff */
[----:B----4-:R0:W-:Y:S04]  /*8b80*/  STL [R1+0x88], R9 ;  /* 0x0000880901007387 */ /* 0x0101e80000100800 */
[----:B------:R-:W-:Y:S04]  /*8b90*/  STL [R1+0xb60], R132 ;  /* 0x000b608401007387 */ /* 0x000fe80000100800 */
[----:B------:R3:W-:Y:S01]  /*8ba0*/  STL [R1+0xb5c], R159 ;  /* 0x000b5c9f01007387 */ /* 0x0007e20000100800 */
[----:B0-----:R-:W0:Y:S03]  /*8bb0*/  LDC R9, c[0x0][0x3a8] ;  /* 0x0000ea00ff097b82 */ /* 0x001e260000000800 */
[----:B------:R-:W-:Y:S01]  /*8bc0*/  STL [R1+0xb58], R139 ;  /* 0x000b588b01007387 */ /* 0x000fe20000100800 */
[----:B---3--:R-:W-:-:S03]  /*8bd0*/  LEA.HI.X.SX32 R159, R28, R0, 0x1, P6 ;  /* 0x000000001c9f7211 */ /* 0x008fc600030f0eff */
[----:B--2---:R2:W-:Y:S02]  /*8be0*/  STL [R1+0x84], R27 ;  /* 0x0000841b01007387 */ /* 0x0045e40000100800 */
[----:B------:R-:W-:Y:S01]  /*8bf0*/  @!P4 IMAD.MOV.U32 R5, RZ, RZ, R159 ;  /* 0x000000ffff05c224 */ /* 0x000fe200078e009f */
[----:B--2---:R-:W-:Y:S01]  /*8c00*/  IADD3 R27, P6, PT, R8, R2, RZ ;  /* 0x00000002081b7210 */ /* 0x004fe20007fde0ff */
[----:B------:R-:W-:Y:S01]  /*8c10*/  VIADD R7, R6, 0xffffff49 ;  /* 0xffffff4906077836 */ /* 0x000fe20000000000 */
[----:B------:R-:W-:Y:S01]  /*8c20*/  STL [R1+0xb54], R159 ;  /* 0x000b549f01007387 */ /* 0x000fe20000100800 */
[----:B------:R-:W2:Y:S01]  /*8c30*/  LDC R8, c[0x0][0x3a8] ;  /* 0x0000ea00ff087b82 */ /* 0x000ea20000000800 */
[----:B------:R-:W-:Y:S01]  /*8c40*/  LEA.HI.X.SX32 R132, R4, R0, 0x1, P6 ;  /* 0x0000000004847211 */ /* 0x000fe200030f0eff */
[----:B------:R-:W-:-:S05]  /*8c50*/  @!P4 IMAD.MOV.U32 R4, RZ, RZ, R139 ;  /* 0x000000ffff04c224 */ /* 0x000fca00078e008b */
[----:B------:R3:W4:Y:S02]  /*8c60*/  @!P4 LDG.E.U16 R138, desc[UR38][R4.64] ;  /* 0x00000026048ac981 */ /* 0x000724000c1e1500 */
[----:B---3--:R-:W-:Y:S02]  /*8c70*/  @!P0 IMAD.MOV.U32 R4, RZ, RZ, R27 ;  /* 0x000000ffff048224 */ /* 0x008fe400078e001b */
[----:B------:R-:W-:-:S05]  /*8c80*/  @!P0 IMAD.MOV.U32 R5, RZ, RZ, R132 ;  /* 0x000000ffff058224 */ /* 0x000fca00078e0084 */
[----:B------:R0:W3:Y:S01]  /*8c90*/  @!P0 LDG.E.U16 R23, desc[UR38][R4.64] ;  /* 0x0000002604178981 */ /* 0x0000e2000c1e1500 */
[----:B------:R-:W-:Y:S01]  /*8ca0*/  ISETP.GE.U32.AND P1, PT, R7, 0x7ffffe4a, PT ;  /* 0x7ffffe4a0700780c */ /* 0x000fe20003f26070 */
[----:B------:R-:W-:Y:S02]  /*8cb0*/  VIADD R7, R6, 0xffffff4a ;  /* 0xffffff4a06077836 */ /* 0x000fe40000000000 */
[----:B------:R1:W-:Y:S01]  /*8cc0*/  STL [R1+0xb50], R27 ;  /* 0x000b501b01007387 */ /* 0x0003e20000100800 */
[----:B0-----:R-:W-:-:S03]  /*8cd0*/  IMAD R4, R9, 0x170, RZ ;  /* 0x0000017009047824 */ /* 0x001fc600078e02ff */
[----:B------:R-:W-:Y:S01]  /*8ce0*/  STL [R1+0xb4c], R132 ;  /* 0x000b4c8401007387 */ /* 0x000fe20000100800 */
[----:B------:R-:W-:Y:S01]  /*8cf0*/  ISETP.GE.U32.AND P4, PT, R7, 0x7ffffe4b, PT ;  /* 0x7ffffe4b0700780c */ /* 0x000fe20003f86070 */
[----:B-1----:R-:W-:Y:S01]  /*8d00*/  IMAD R7, R10, 0x16e, RZ ;  /* 0x0000016e0a077824 */ /* 0x002fe200078e02ff */
[----:B------:R-:W0:Y:S01]  /*8d10*/  LDC R9, c[0x0][0x3a8] ;  /* 0x0000ea00ff097b82 */ /* 0x000e220000000800 */
[----:B------:R-:W-:Y:S02]  /*8d20*/  IMAD R27, R3, 0xb8, RZ ;  /* 0x000000b8031b7824 */ /* 0x000fe400078e02ff */
[----:B------:R-:W-:-:S05]  /*8d30*/  VIADD R5, R6, 0xffffff4b ;  /* 0xffffff4b06057836 */ /* 0x000fca0000000000 */
[----:B------:R-:W-:Y:S01]  /*8d40*/  ISETP.GE.U32.AND P0, PT, R5, 0x7ffffe4c, PT ;  /* 0x7ffffe4c0500780c */ /* 0x000fe20003f06070 */
[----:B------:R-:W1:Y:S01]  /*8d50*/  LDC R10, c[0x0][0x3a8] ;  /* 0x0000ea00ff0a7b82 */ /* 0x000e620000000800 */
[----:B----4-:R4:W-:Y:S02]  /*8d60*/  STL [R1+0x80], R138 ;  /* 0x0000808a01007387 */ /* 0x0109e40000100800 */
[----:B----4-:R-:W-:Y:S01]  /*8d70*/  IADD3 R138, P6, PT, R4, R2, RZ ;  /* 0x00000002048a7210 */ /* 0x010fe20007fde0ff */
[----:B------:R-:W-:-:S03]  /*8d80*/  IMAD R4, R3, 0xb7, RZ ;  /* 0x000000b703047824 */ /* 0x000fc600078e02ff */
[----:B------:R-:W-:Y:S01]  /*8d90*/  LEA.HI.X.SX32 R139, R27, R0, 0x1, P6 ;  /* 0x000000001b8b7211 */ /* 0x000fe200030f0eff */
[----:B------:R-:W-:Y:S04]  /*8da0*/  STL [R1+0xb48], R138 ;  /* 0x000b488a01007387 */ /* 0x000fe80000100800 */
[----:B---3--:R3:W-:Y:S01]  /*8db0*/  STL [R1+0x7c], R23 ;  /* 0x00007c1701007387 */ /* 0x0087e20000100800 */
[----:B------:R-:W-:Y:S01]  /*8dc0*/  @!P3 IMAD.MOV.U32 R5, RZ, RZ, R139 ;  /* 0x000000ffff05b224 */ /* 0x000fe200078e008b */
[----:B---3--:R-:W-:-:S04]  /*8dd0*/  IADD3 R23, P6, PT, R7, R2, RZ ;  /* 0x0000000207177210 */ /* 0x008fc80007fde0ff */
[----:B------:R-:W-:Y:S01]  /*8de0*/  LEA.HI.X.SX32 R132, R4, R0, 0x1, P6 ;  /* 0x0000000004847211 */ /* 0x000fe200030f0eff */
[----:B------:R-:W-:-:S05]  /*8df0*/  @!P3 IMAD.MOV.U32 R4, RZ, RZ, R138 ;  /* 0x000000ffff04b224 */ /* 0x000fca00078e008a */
[----:B------:R3:W4:Y:S02]  /*8e00*/  @!P3 LDG.E.U16 R133, desc[UR38][R4.64] ;  /* 0x000000260485b981 */ /* 0x000724000c1e1500 */
[----:B---3--:R-:W-:Y:S02]  /*8e10*/  @!P5 IMAD.MOV.U32 R4, RZ, RZ, R23 ;  /* 0x000000ffff04d224 */ /* 0x008fe400078e0017 */
[----:B------:R-:W-:-:S05]  /*8e20*/  @!P5 IMAD.MOV.U32 R5, RZ, RZ, R132 ;  /* 0x000000ffff05d224 */ /* 0x000fca00078e0084 */
[----:B------:R3:W4:Y:S01]  /*8e30*/  @!P5 LDG.E.U16 R17, desc[UR38][R4.64] ;  /* 0x000000260411d981 */ /* 0x000722000c1e1500 */
[----:B------:R-:W-:-:S03]  /*8e40*/  VIADD R7, R6, 0xffffff4c ;  /* 0xffffff4c06077836 */ /* 0x000fc60000000000 */
[----:B------:R-:W-:Y:S02]  /*8e50*/  STL [R1+0xb44], R139 ;  /* 0x000b448b01007387 */ /* 0x000fe40000100800 */
[----:B------:R-:W-:Y:S01]  /*8e60*/  ISETP.GE.U32.AND P3, PT, R7, 0x7ffffe4d, PT ;  /* 0x7ffffe4d0700780c */ /* 0x000fe20003f66070 */
[----:B--2---:R-:W-:Y:S01]  /*8e70*/  IMAD R7, R8, 0x16c, RZ ;  /* 0x0000016c08077824 */ /* 0x004fe200078e02ff */
[----:B------:R2:W-:Y:S01]  /*8e80*/  STL [R1+0xb40], R23 ;  /* 0x000b401701007387 */ /* 0x0005e20000100800 */
[----:B------:R-:W-:Y:S01]  /*8e90*/  PRMT R12, RZ, 0x7610, R12 ;  /* 0x00007610ff0c7816 */ /* 0x000fe2000000000c */
[----:B---3--:R-:W-:Y:S01]  /*8ea0*/  VIADD R4, R6, 0xffffff4d ;  /* 0xffffff4d06047836 */ /* 0x008fe20000000000 */
[----:B------:R-:W-:Y:S01]  /*8eb0*/  PRMT R13, RZ, 0x7610, R13 ;  /* 0x00007610ff0d7816 */ /* 0x000fe2000000000d */
[----:B------:R-:W-:Y:S01]  /*8ec0*/  STL [R1+0xb3c], R132 ;  /* 0x000b3c8401007387 */ /* 0x000fe20000100800 */
[----:B------:R-:W3:Y:S02]  /*8ed0*/  LDC R8, c[0x0][0x3a8] ;  /* 0x0000ea00ff087b82 */ /* 0x000ee40000000800 */
[----:B------:R-:W-:Y:S01]  /*8ee0*/  ISETP.GE.U32.AND P6, PT, R4, 0x7ffffe4e, PT ;  /* 0x7ffffe4e0400780c */ /* 0x000fe20003fc6070 */
[----:B--2---:R-:W-:-:S02]  /*8ef0*/  IMAD R23, R3, 0xb6, RZ ;  /* 0x000000b603177824 */ /* 0x004fc400078e02ff */
[----:B0-----:R-:W-:Y:S01]  /*8f00*/  IMAD R4, R9, 0x16a, RZ ;  /* 0x0000016a09047824 */ /* 0x001fe200078e02ff */
[----:B------:R-:W-:Y:S02]  /*8f10*/  PRMT R11, RZ, 0x7610, R11 ;  /* 0x00007610ff0b7816 */ /* 0x000fe4000000000b */
[----:B------:R-:W0:Y:S01]  /*8f20*/  LDC R9, c[0x0][0x3a8] ;  /* 0x0000ea00ff097b82 */ /* 0x000e220000000800 */
[----:B----4-:R2:W-:Y:S02]  /*8f30*/  STL [R1+0x74], R17 ;  /* 0x0000741101007387 */ /* 0x0105e40000100800 */
[----:B--2---:R-:W-:-:S05]  /*8f40*/  IADD3 R17, P5, PT, R7, R2, RZ ;  /* 0x0000000207117210 */ /* 0x004fca0007fbe0ff */
[----:B------:R-:W-:Y:S04]  /*8f50*/  STL [R1+0xb38], R17 ;  /* 0x000b381101007387 */ /* 0x000fe80000100800 */
[----:B------:R2:W-:Y:S02]  /*8f60*/  STL [R1+0x78], R133 ;  /* 0x0000788501007387 */ /* 0x0005e40000100800 */
[----:B--2---:R-:W-:Y:S02]  /*8f70*/  LEA.HI.X.SX32 R133, R23, R0, 0x1, P5 ;  /* 0x0000000017857211 */ /* 0x004fe400028f0eff */
[----:B------:R-:W-:Y:S01]  /*8f80*/  IADD3 R132, P5, PT, R4, R2, RZ ;  /* 0x0000000204847210 */ /* 0x000fe20007fbe0ff */
[----:B------:R-:W-:Y:S02]  /*8f90*/  @!P1 IMAD.MOV.U32 R4, RZ, RZ, R17 ;  /* 0x000000ffff049224 */ /* 0x000fe400078e0011 */
[----:B------:R-:W-:-:S05]  /*8fa0*/  @!P1 IMAD.MOV.U32 R5, RZ, RZ, R133 ;  /* 0x000000ffff059224 */ /* 0x000fca00078e0085 */
[----:B------:R2:W4:Y:S01]  /*8fb0*/  @!P1 LDG.E.U16 R12, desc[UR38][R4.64] ;  /* 0x00000026040c9981 */ /* 0x000522000c1e1500 */
        /* <DEDUP_REMOVED lines=11> */
[----:B----4-:R2:W-:Y:S02]  /*9070*/  STL [R1+0x70], R12 ;  /* 0x0000700c01007387 */ /* 0x0105e40000100800 */
[----:B--2---:R-:W-:Y:S01]  /*9080*/  IADD3 R12, P5, PT, R4, R2, RZ ;  /* 0x00000002040c7210 */ /* 0x004fe20007fbe0ff */
[----:B------:R-:W-:-:S05]  /*9090*/  @!P4 IMAD.MOV.U32 R4, RZ, RZ, R132 ;  /* 0x000000ffff04c224 */ /* 0x000fca00078e0084 */
[----:B------:R2:W4:Y:S04]  /*90a0*/  @!P4 LDG.E.U16 R13, desc[UR38][R4.64] ;  /* 0x00000026040dc981 */ /* 0x000528000c1e1500 */
[----:B------:R0:W-:Y:S01]  /*90b0*/  STL [R1+0xb28], R12 ;  /* 0x000b280c01007387 */ /* 0x0001e20000100800 */
[----:B--2---:R-:W-:Y:S02]  /*90c0*/  VIADD R4, R6, 0xffffff4f ;  /* 0xffffff4f06047836 */ /* 0x004fe40000000000 */
[----:B---3--:R-:W-:-:S03]  /*90d0*/  IMAD R7, R8, 0x166, RZ ;  /* 0x0000016608077824 */ /* 0x008fc600078e02ff */
[----:B------:R-:W-:Y:S01]  /*90e0*/  ISETP.GE.U32.AND P4, PT, R4, 0x7ffffe50, PT ;  /* 0x7ffffe500400780c */ /* 0x000fe20003f86070 */
[----:B------:R-:W-:Y:S01]  /*90f0*/  @!P0 IMAD.MOV.U32 R4, RZ, RZ, R12 ;  /* 0x000000ffff048224 */ /* 0x000fe200078e000c */
[----:B----4-:R2:W-:Y:S01]  /*9100*/  STL [R1+0x6c], R13 ;  /* 0x00006c0d01007387 */ /* 0x0105e20000100800 */
[----:B0-----:R-:W-:Y:S01]  /*9110*/  IMAD R8, R9, 0x164, RZ ;  /* 0x0000016409087824 */ /* 0x001fe200078e02ff */
[----:B------:R-:W0:Y:S01]  /*9120*/  LDC R12, c[0x0][0x3a8] ;  /* 0x0000ea00ff0c7b82 */ /* 0x000e220000000800 */
[----:B--2---:R-:W-:-:S05]  /*9130*/  LEA.HI.X.SX32 R13, R17, R0, 0x1, P5 ;  /* 0x00000000110d7211 */ /* 0x004fca00028f0eff */
[----:B------:R-:W-:-:S05]  /*9140*/  @!P0 IMAD.MOV.U32 R5, RZ, RZ, R13 ;  /* 0x000000ffff058224 */ /* 0x000fca00078e000d */
[----:B------:R2:W3:Y:S01]  /*9150*/  @!P0 LDG.E.U16 R11, desc[UR38][R4.64] ;  /* 0x00000026040b8981 */ /* 0x0004e2000c1e1500 */
[----:B------:R-:W-:Y:S01]  /*9160*/  IADD3 R132, P0, PT, R7, R2, RZ ;  /* 0x0000000207847210 */ /* 0x000fe20007f1e0ff */
[----:B--2---:R-:W-:Y:S02]  /*9170*/  IMAD R5, R3, 0xb3, RZ ;  /* 0x000000b303057824 */ /* 0x004fe400078e02ff */
[----:B------:R-:W-:-:S03]  /*9180*/  VIADD R4, R6, 0xffffff50 ;  /* 0xffffff5006047836 */ /* 0x000fc60000000000 */
[----:B------:R-:W-:Y:S02]  /*9190*/  LEA.HI.X.SX32 R133, R5, R0, 0x1, P0 ;  /* 0x0000000005857211 */ /* 0x000fe400000f0eff */
[----:B------:R-:W-:Y:S01]  /*91a0*/  ISETP.GE.U32.AND P0, PT, R4, 0x7ffffe51, PT ;  /* 0x7ffffe510400780c */ /* 0x000fe20003f06070 */
[----:B------:R-:W-:Y:S02]  /*91b0*/  @!P3 IMAD.MOV.U32 R4, RZ, RZ, R132 ;  /* 0x000000ffff04b224 */ /* 0x000fe400078e0084 */
[----:B------:R-:W-:-:S05]  /*91c0*/  @!P3 IMAD.MOV.U32 R5, RZ, RZ, R133 ;  /* 0x000000ffff05b224 */ /* 0x000fca00078e0085 */
[----:B------:R2:W4:Y:S04]  /*91d0*/  @!P3 LDG.E.U16 R14, desc[UR38][R4.64] ;  /* 0x00000026040eb981 */ /* 0x000528000c1e1500 */
[----:B------:R0:W-:Y:S01]  /*91e0*/  STL [R1+0xb24], R13 ;  /* 0x000b240d01007387 */ /* 0x0001e20000100800 */
[----:B------:R-:W-:Y:S01]  /*91f0*/  IMAD R7, R3, 0xb2, RZ ;  /* 0x000000b203077824 */ /* 0x000fe200078e02ff */
[----:B0-----:R-:W-:Y:S01]  /*9200*/  IADD3 R13, P5, PT, R8, R2, RZ ;  /* 0x00000002080d7210 */ /* 0x001fe20007fbe0ff */
[C---:B--2---:R-:W-:Y:S02]  /*9210*/  VIADD R4, R6.reuse, 0xffffff51 ;  /* 0xffffff5106047836 */ /* 0x044fe40000000000 */
[----:B------:R-:W-:Y:S01]  /*9220*/  VIADD R5, R6, 0xffffff52 ;  /* 0xffffff5206057836 */ /* 0x000fe20000000000 */
[----:B------:R-:W-:-:S02]  /*9230*/  PRMT R9, RZ, 0x7610, R9 ;  /* 0x00007610ff097816 */ /* 0x000fc40000000009 */
[----:B------:R-:W-:Y:S01]  /*9240*/  ISETP.GE.U32.AND P3, PT, R4, 0x7ffffe52, PT ;  /* 0x7ffffe520400780c */ /* 0x000fe20003f66070 */
[----:B------:R-:W-:Y:S02]  /*9250*/  @!P6 IMAD.MOV.U32 R4, RZ, RZ, R13 ;  /* 0x000000ffff04e224 */ /* 0x000fe400078e000d */
[----:B-1----:R-:W-:Y:S01]  /*9260*/  IMAD R8, R10, 0x162, RZ ;  /* 0x000001620a087824 */ /* 0x002fe200078e02ff */
[----:B---3--:R0:W-:Y:S04]  /*9270*/  STL [R1+0x68], R11 ;  /* 0x0000680b01007387 */ /* 0x0081e80000100800 */
[----:B------:R-:W-:Y:S01]  /*9280*/  STL [R1+0xb20], R132 ;  /* 0x000b208401007387 */ /* 0x000fe20000100800 */
[----:B0-----:R-:W0:Y:S03]  /*9290*/  LDC R11, c[0x0][0x3a8] ;  /* 0x0000ea00ff0b7b82 */ /* 0x001e260000000800 */
[----:B------:R-:W-:Y:S04]  /*92a0*/  STL [R1+0xb1c], R133 ;  /* 0x000b1c8501007387 */ /* 0x000fe80000100800 */
[----:B------:R1:W-:Y:S04]  /*92b0*/  STL [R1+0xb18], R13 ;  /* 0x000b180d01007387 */ /* 0x0003e80000100800 */
[----:B----4-:R2:W-:Y:S01]  /*92c0*/  STL [R1+0x64], R14 ;  /* 0x0000640e01007387 */ /* 0x0105e20000100800 */
[----:B------:R-:W-:Y:S01]  /*92d0*/  IMAD R10, R12, 0x15e, RZ ;  /* 0x0000015e0c0a7824 */ /* 0x000fe200078e02ff */
[----:B-1----:R-:W1:Y:S01]  /*92e0*/  LDC R13, c[0x0][0x3a8] ;  /* 0x0000ea00ff0d7b82 */ /* 0x002e620000000800 */
[----:B--2---:R-:W-:-:S02]  /*92f0*/  LEA.HI.X.SX32 R14, R7, R0, 0x1, P5 ;  /* 0x00000000070e7211 */ /* 0x004fc400028f0eff */
[----:B------:R-:W-:-:S03]  /*9300*/  ISETP.GE.U32.AND P5, PT, R5, 0x7ffffe53, PT ;  /* 0x7ffffe530500780c */ /* 0x000fc60003fa6070 */
[----:B------:R-:W-:-:S05]  /*9310*/  @!P6 IMAD.MOV.U32 R5, RZ, RZ, R14 ;  /* 0x000000ffff05e224 */ /* 0x000fca00078e000e */
[----:B------:R2:W3:Y:S01]  /*9320*/  @!P6 LDG.E.U16 R9, desc[UR38][R4.64] ;  /* 0x000000260409e981 */ /* 0x0004e2000c1e1500 */
[----:B------:R-:W-:Y:S01]  /*9330*/  IADD3 R133, P6, PT, R8, R2, RZ ;  /* 0x0000000208857210 */ /* 0x000fe20007fde0ff */
[----:B--2---:R-:W-:Y:S02]  /*9340*/  IMAD R4, R3, 0xb1, RZ ;  /* 0x000000b103047824 */ /* 0x004fe400078e02ff */
[----:B0-----:R-:W-:Y:S01]  /*9350*/  IMAD R5, R11, 0x160, RZ ;  /* 0x000001600b057824 */ /* 0x001fe200078e02ff */
[----:B------:R0:W-:Y:S01]  /*9360*/  STL [R1+0xb14], R14 ;  /* 0x000b140e01007387 */ /* 0x0001e20000100800 */
[----:B------:R-:W-:Y:S01]  /*9370*/  PRMT R12, RZ, 0x7610, R12 ;  /* 0x00007610ff0c7816 */ /* 0x000fe2000000000c */
[----:B------:R-:W-:Y:S01]  /*9380*/  VIADD R8, R6, 0xffffff53 ;  /* 0xffffff5306087836 */ /* 0x000fe20000000000 */
[----:B------:R-:W-:Y:S01]  /*9390*/  LEA.HI.X.SX32 R138, R4, R0, 0x1, P6 ;  /* 0x00000000048a7211 */ /* 0x000fe200030f0eff */
[----:B------:R-:W-:Y:S01]  /*93a0*/  @!P1 IMAD.MOV.U32 R4, RZ, RZ, R133 ;  /* 0x000000ffff049224 */ /* 0x000fe200078e0085 */
[----:B------:R-:W-:Y:S01]  /*93b0*/  IADD3 R132, P6, PT, R5, R2, RZ ;  /* 0x0000000205847210 */ /* 0x000fe20007fde0ff */
[----:B------:R-:W2:Y:S02]  /*93c0*/  LDC R11, c[0x0][0x3a8] ;  /* 0x0000ea00ff0b7b82 */ /* 0x000ea40000000800 */
[----:B------:R-:W-:-:S05]  /*93d0*/  @!P1 IMAD.MOV.U32 R5, RZ, RZ, R138 ;  /* 0x000000ffff059224 */ /* 0x000fca00078e008a */
[----:B------:R4:W2:Y:S01]  /*93e0*/  @!P1 LDG.E.U16 R16, desc[UR38][R4.64] ;  /* 0x0000002604109981 */ /* 0x0008a2000c1e1500 */
[----:B0-----:R-:W0:Y:S03]  /*93f0*/  LDC R14, c[0x0][0x3a8] ;  /* 0x0000ea00ff0e7b82 */ /* 0x001e260000000800 */
[----:B------:R-:W-:Y:S01]  /*9400*/  STL [R1+0xb10], R133 ;  /* 0x000b108501007387 */ /* 0x000fe20000100800 */
[----:B----4-:R-:W-:-:S03]  /*9410*/  IMAD R4, R3, 0xaf, RZ ;  /* 0x000000af03047824 */ /* 0x010fc600078e02ff */
[----:B---3--:R3:W-:Y:S02]  /*9420*/  STL [R1+0x60], R9 ;  /* 0x0000600901007387 */ /* 0x0087e40000100800 */
[----:B---3--:R-:W-:Y:S02]  /*9430*/  IMAD R9, R3, 0xb0, RZ ;  /* 0x000000b003097824 */ /* 0x008fe400078e02ff */
[----:B------:R-:W-:Y:S03]  /*9440*/  STL [R1+0xb0c], R138 ;  /* 0x000b0c8a01007387 */ /* 0x000fe60000100800 */
[----:B------:R-:W-:Y:S02]  /*9450*/  LEA.HI.X.SX32 R133, R9, R0, 0x1, P6 ;  /* 0x0000000009857211 */ /* 0x000fe400030f0eff */
[----:B------:R-:W-:Y:S01]  /*9460*/  IADD3 R10, P6, PT, R10, R2, RZ ;  /* 0x000000020a0a7210 */ /* 0x000fe20007fde0ff */
[----:B------:R-:W-:Y:S04]  /*9470*/  STL [R1+0xb08], R132 ;  /* 0x000b088401007387 */ /* 0x000fe80000100800 */
[----:B------:R-:W-:Y:S01]  /*9480*/  STL [R1+0xb04], R133 ;  /* 0x000b048501007387 */ /* 0x000fe20000100800 */
[----:B------:R-:W-:-:S03]  /*9490*/  @!P4 IMAD.MOV.U32 R5, RZ, RZ, R133 ;  /* 0x000000ffff05c224 */ /* 0x000fc600078e0085 */
[----:B------:R-:W-:Y:S04]  /*94a0*/  STL [R1+0xb00], R10 ;  /* 0x000b000a01007387 */ /* 0x000fe80000100800 */
[----:B--2---:R2:W-:Y:S02]  /*94b0*/  STL [R1+0x5c], R16 ;  /* 0x00005c1001007387 */ /* 0x0045e40000100800 */
[----:B--2---:R-:W-:Y:S01]  /*94c0*/  LEA.HI.X.SX32 R16, R4, R0, 0x1, P6 ;  /* 0x0000000004107211 */ /* 0x004fe200030f0eff */
[----:B------:R-:W-:-:S05]  /*94d0*/  @!P4 IMAD.MOV.U32 R4, RZ, RZ, R132 ;  /* 0x000000ffff04c224 */ /* 0x000fca00078e0084 */
[----:B------:R2:W3:Y:S02]  /*94e0*/  @!P4 LDG.E.U16 R72, desc[UR38][R4.64] ;  /* 0x000000260448c981 */ /* 0x0004e4000c1e1500 */
[----:B--2---:R-:W-:Y:S02]  /*94f0*/  @!P0 IMAD.MOV.U32 R4, RZ, RZ, R10 ;  /* 0x000000ffff048224 */ /* 0x004fe400078e000a */
[----:B------:R-:W-:-:S05]  /*9500*/  @!P0 IMAD.MOV.U32 R5, RZ, RZ, R16 ;  /* 0x000000ffff058224 */ /* 0x000fca00078e0010 */
[----:B------:R1:W2:Y:S01]  /*9510*/  @!P0 LDG.E.U16 R12, desc[UR38][R4.64] ;  /* 0x00000026040c8981 */ /* 0x0002a2000c1e1500 */
[----:B------:R-:W-:Y:S01]  /*9520*/  ISETP.GE.U32.AND P1, PT, R8, 0x7ffffe54, PT ;  /* 0x7ffffe540800780c */ /* 0x000fe20003f26070 */
[----:B------:R-:W-:Y:S02]  /*9530*/  VIADD R8, R6, 0xffffff54 ;  /* 0xffffff5406087836 */ /* 0x000fe40000000000 */
[----:B0-----:R-:W-:Y:S01]  /*9540*/  IMAD R10, R14, 0x15a, RZ ;  /* 0x0000015a0e0a7824 */ /* 0x001fe200078e02ff */
[----:B------:R0:W-:Y:S01]  /*9550*/  STL [R1+0xafc], R16 ;  /* 0x000afc1001007387 */ /* 0x0001e20000100800 */
[----:B------:R-:W-:Y:S01]  /*9560*/  IMAD R11, R11, 0x158, RZ ;  /* 0x000001580b0b7824 */ /* 0x000fe200078e02ff */
[----:B------:R-:W-:Y:S01]  /*9570*/  ISETP.GE.U32.AND P4, PT, R8, 0x7ffffe55, PT ;  /* 0x7ffffe550800780c */ /* 0x000fe20003f86070 */
[----:B-1----:R-:W-:Y:S01]  /*9580*/  IMAD R4, R13, 0x15c, RZ ;  /* 0x0000015c0d047824 */ /* 0x002fe200078e02ff */
[----:B------:R-:W1:Y:S01]  /*9590*/  LDC R14, c[0x0][0x3a8] ;  /* 0x0000ea00ff0e7b82 */ /* 0x000e620000000800 */
[----:B------:R-:W-:-:S03]  /*95a0*/  IMAD R8, R3, 0xae, RZ ;  /* 0x000000ae03087824 */ /* 0x000fc600078e02ff */
[----:B------:R-:W-:Y:S01]  /*95b0*/  IADD3 R132, P6, PT, R4, R2, RZ ;  /* 0x0000000204847210 */ /* 0x000fe20007fde0ff */
[----:B------:R-:W-:-:S03]  /*95c0*/  VIADD R5, R6, 0xffffff55 ;  /* 0xffffff5506057836 */ /* 0x000fc60000000000 */
[----:B------:R-:W-:Y:S01]  /*95d0*/  LEA.HI.X.SX32 R133, R8, R0, 0x1, P6 ;  /* 0x0000000008857211 */ /* 0x000fe200030f0eff */
[----:B------:R-:W4:Y:S01]  /*95e0*/  LDC R13, c[0x0][0x3a8] ;  /* 0x0000ea00ff0d7b82 */ /* 0x000f220000000800 */
[----:B0-----:R-:W-:Y:S01]  /*95f0*/  IADD3 R16, P6, PT, R10, R2, RZ ;  /* 0x000000020a107210 */ /* 0x001fe20007fde0ff */
[----:B------:R-:W-:Y:S01]  /*9600*/  IMAD R4, R3, 0xad, RZ ;  /* 0x000000ad03047824 */ /* 0x000fe200078e02ff */
[----:B------:R-:W-:Y:S01]  /*9610*/  ISETP.GE.U32.AND P0, PT, R5, 0x7ffffe56, PT ;  /* 0x7ffffe560500780c */ /* 0x000fe20003f06070 */
[----:B------:R-:W-:Y:S01]  /*9620*/  @!P3 IMAD.MOV.U32 R5, RZ, RZ, R133 ;  /* 0x000000ffff05b224 */ /* 0x000fe200078e0085 */
[----:B--2---:R0:W-:Y:S04]  /*9630*/  STL [R1+0x54], R12 ;  /* 0x0000540c01007387 */ /* 0x0041e80000100800 */
[----:B------:R-:W-:Y:S04]  /*9640*/  STL [R1+0xaf8], R132 ;  /* 0x000af88401007387 */ /* 0x000fe80000100800 */
[----:B------:R-:W-:Y:S01]  /*9650*/  STL [R1+0xaf4], R133 ;  /* 0x000af48501007387 */ /* 0x000fe20000100800 */
[----:B0-----:R-:W0:Y:S03]  /*9660*/  LDC R12, c[0x0][0x3a8] ;  /* 0x0000ea00ff0c7b82 */ /* 0x001e260000000800 */
[----:B------:R-:W-:Y:S04]  /*9670*/  STL [R1+0xaf0], R16 ;  /* 0x000af01001007387 */ /* 0x000fe80000100800 */
[----:B---3--:R2:W-:Y:S02]  /*9680*/  STL [R1+0x58], R72 ;  /* 0x0000584801007387 */ /* 0x0085e40000100800 */
[----:B--2---:R-:W-:Y:S01]  /*9690*/  LEA.HI.X.SX32 R72, R4, R0, 0x1, P6 ;  /* 0x0000000004487211 */ /* 0x004fe200030f0eff */
[----:B------:R-:W-:-:S05]  /*96a0*/  @!P3 IMAD.MOV.U32 R4, RZ, RZ, R132 ;  /* 0x000000ffff04b224 */ /* 0x000fca00078e0084 */
[----:B------:R2:W3:Y:S01]  /*96b0*/  @!P3 LDG.E.U16 R73, desc[UR38][R4.64] ;  /* 0x000000260449b981 */ /* 0x0004e2000c1e1500 */
[----:B------:R-:W-:-:S03]  /*96c0*/  VIADD R10, R6, 0xffffff56 ;  /* 0xffffff56060a7836 */ /* 0x000fc60000000000 */
[----:B------:R1:W-:Y:S01]  /*96d0*/  STL [R1+0xaec], R72 ;  /* 0x000aec4801007387 */ /* 0x0003e20000100800 */
[----:B--2---:R-:W-:Y:S02]  /*96e0*/  @!P5 IMAD.MOV.U32 R4, RZ, RZ, R16 ;  /* 0x000000ffff04d224 */ /* 0x004fe400078e0010 */
[----:B------:R-:W-:Y:S01]  /*96f0*/  @!P5 IMAD.MOV.U32 R5, RZ, RZ, R72 ;  /* 0x000000ffff05d224 */ /* 0x000fe200078e0048 */
[----:B------:R-:W-:Y:S01]  /*9700*/  ISETP.GE.U32.AND P3, PT, R10, 0x7ffffe57, PT ;  /* 0x7ffffe570a00780c */ /* 0x000fe20003f66070 */
[----:B------:R-:W-:-:S03]  /*9710*/  IMAD R10, R3, 0xac, RZ ;  /* 0x000000ac030a7824 */ /* 0x000fc600078e02ff */
[----:B------:R2:W4:Y:S01]  /*9720*/  @!P5 LDG.E.U16 R15, desc[UR38][R4.64] ;  /* 0x00000026040fd981 */ /* 0x000522000c1e1500 */
[----:B-1----:R-:W-:Y:S01]  /*9730*/  IADD3 R72, P5, PT, R11, R2, RZ ;  /* 0x000000020b487210 */ /* 0x002fe20007fbe0ff */
[----:B--2---:R-:W-:-:S04]  /*9740*/  VIADD R4, R6, 0xffffff57 ;  /* 0xffffff5706047836 */ /* 0x004fc80000000000 */
[----:B------:R-:W-:Y:S01]  /*9750*/  STL [R1+0xae8], R72 ;  /* 0x000ae84801007387 */ /* 0x000fe20000100800 */
[----:B------:R-:W-:Y:S01]  /*9760*/  ISETP.GE.U32.AND P6, PT, R4, 0x7ffffe58, PT ;  /* 0x7ffffe580400780c */ /* 0x000fe20003fc6070 */
[----:B0-----:R-:W-:Y:S02]  /*9770*/  IMAD R4, R12, 0x156, RZ ;  /* 0x000001560c047824 */ /* 0x001fe400078e02ff */
[----:B---3--:R0:W-:Y:S02]  /*9780*/  STL [R1+0x50], R73 ;  /* 0x0000504901007387 */ /* 0x0081e40000100800 */
[----:B0-----:R-:W-:Y:S02]  /*9790*/  LEA.HI.X.SX32 R73, R10, R0, 0x1, P5 ;  /* 0x000000000a497211 */ /* 0x001fe400028f0eff */
[----:B------:R-:W-:Y:S01]  /*97a0*/  IADD3 R16, P5, PT, R4, R2, RZ ;  /* 0x0000000204107210 */ /* 0x000fe20007fbe0ff */
[----:B------:R-:W-:Y:S02]  /*97b0*/  @!P1 IMAD.MOV.U32 R4, RZ, RZ, R72 ;  /* 0x000000ffff049224 */ /* 0x000fe400078e0048 */
[----:B------:R-:W-:-:S05]  /*97c0*/  @!P1 IMAD.MOV.U32 R5, RZ, RZ, R73 ;  /* 0x000000ffff059224 */ /* 0x000fca00078e0049 */
[----:B------:R0:W2:Y:S01]  /*97d0*/  @!P1 LDG.E.U16 R68, desc[UR38][R4.64] ;  /* 0x0000002604449981 */ /* 0x0000a2000c1e1500 */
[----:B------:R-:W-:-:S03]  /*97e0*/  IMAD R11, R3, 0xab, RZ ;  /* 0x000000ab030b7824 */ /* 0x000fc600078e02ff */
[----:B----4-:R1:W-:Y:S02]  /*97f0*/  STL [R1+0x4c], R15 ;  /* 0x00004c0f01007387 */ /* 0x0103e40000100800 */
[----:B------:R-:W-:Y:S02]  /*9800*/  LEA.HI.X.SX32 R72, R11, R0, 0x1, P5 ;  /* 0x000000000b487211 */ /* 0x000fe400028f0eff */
[----:B------:R-:W-:Y:S01]  /*9810*/  STL [R1+0xae4], R73 ;  /* 0x000ae44901007387 */ /* 0x000fe20000100800 */
[----:B0-----:R-:W-:Y:S02]  /*9820*/  VIADD R4, R6, 0xffffff58 ;  /* 0xffffff5806047836 */ /* 0x001fe40000000000 */
[----:B------:R-:W-:Y:S01]  /*9830*/  IMAD R5, R13, 0x154, RZ ;  /* 0x000001540d057824 */ /* 0x000fe200078e02ff */
[----:B------:R0:W-:Y:S01]  /*9840*/  STL [R1+0xae0], R16 ;  /* 0x000ae01001007387 */ /* 0x0001e20000100800 */
[----:B------:R-:W-:Y:S01]  /*9850*/  PRMT R12, RZ, 0x7610, R12 ;  /* 0x00007610ff0c7816 */ /* 0x000fe2000000000c */
[----:B-1----:R-:W1:Y:S02]  /*9860*/  LDC R15, c[0x0][0x3a8] ;  /* 0x0000ea00ff0f7b82 */ /* 0x002e640000000800 */
[----:B------:R-:W-:Y:S01]  /*9870*/  STL [R1+0xadc], R72 ;  /* 0x000adc4801007387 */ /* 0x000fe20000100800 */
[----:B------:R-:W-:Y:S01]  /*9880*/  ISETP.GE.U32.AND P1, PT, R4, 0x7ffffe59, PT ;  /* 0x7ffffe590400780c */ /* 0x000fe20003f26070 */
[----:B------:R-:W-:-:S02]  /*9890*/  @!P4 IMAD.MOV.U32 R4, RZ, RZ, R16 ;  /* 0x000000ffff04c224 */ /* 0x000fc400078e0010 */
[----:B------:R-:W-:Y:S01]  /*98a0*/  IMAD R11, R3, 0xaa, RZ ;  /* 0x000000aa030b7824 */ /* 0x000fe200078e02ff */
[----:B------:R-:W-:Y:S01]  /*98b0*/  PRMT R13, RZ, 0x7610, R13 ;  /* 0x00007610ff0d7816 */ /* 0x000fe2000000000d */
[----:B0-----:R-:W0:Y:S01]  /*98c0*/  LDC R16, c[0x0][0x3a8] ;  /* 0x0000ea00ff107b82 */ /* 0x001e220000000800 */
[----:B--2---:R2:W-:Y:S02]  /*98d0*/  STL [R1+0x48], R68 ;  /* 0x0000484401007387 */ /* 0x0045e40000100800 */
[----:B--2---:R-:W-:Y:S01]  /*98e0*/  IADD3 R68, P5, PT, R5, R2, RZ ;  /* 0x0000000205447210 */ /* 0x004fe20007fbe0ff */
[----:B------:R-:W-:-:S05]  /*98f0*/  @!P4 IMAD.MOV.U32 R5, RZ, RZ, R72 ;  /* 0x000000ffff05c224 */ /* 0x000fca00078e0048 */
[----:B------:R2:W3:Y:S01]  /*9900*/  @!P4 LDG.E.U16 R12, desc[UR38][R4.64] ;  /* 0x00000026040cc981 */ /* 0x0004e2000c1e1500 */
[----:B------:R-:W-:-:S03]  /*9910*/  LEA.HI.X.SX32 R72, R11, R0, 0x1, P5 ;  /* 0x000000000b487211 */ /* 0x000fc600028f0eff */
[----:B------:R-:W-:Y:S01]  /*9920*/  STL [R1+0xad8], R68 ;  /* 0x000ad84401007387 */ /* 0x000fe20000100800 */
[----:B--2---:R-:W-:-:S03]  /*9930*/  VIADD R4, R6, 0xffffff59 ;  /* 0xffffff5906047836 */ /* 0x004fc60000000000 */
[----:B------:R-:W-:Y:S01]  /*9940*/  STL [R1+0xad4], R72 ;  /* 0x000ad44801007387 */ /* 0x000fe20000100800 */
[----:B------:R-:W-:Y:S01]  /*9950*/  @!P0 IMAD.MOV.U32 R5, RZ, RZ, R72 ;  /* 0x000000ffff058224 */ /* 0x000fe200078e0048 */
[----:B------:R-:W-:Y:S01]  /*9960*/  ISETP.GE.U32.AND P4, PT, R4, 0x7ffffe5a, PT ;  /* 0x7ffffe5a0400780c */ /* 0x000fe20003f86070 */
[----:B------:R-:W-:-:S05]  /*9970*/  @!P0 IMAD.MOV.U32 R4, RZ, RZ, R68 ;  /* 0x000000ffff048224 */ /* 0x000fca00078e0044 */
[----:B------:R2:W4:Y:S02]  /*9980*/  @!P0 LDG.E.U16 R13, desc[UR38][R4.64] ;  /* 0x00000026040d8981 */ /* 0x000524000c1e1500 */
[----:B--2---:R-:W-:Y:S02]  /*9990*/  IMAD R5, R3, 0xa9, RZ ;  /* 0x000000a903057824 */ /* 0x004fe400078e02ff */
[----:B------:R-:W-:Y:S01]  /*99a0*/  VIADD R4, R6, 0xffffff5a ;  /* 0xffffff5a06047836 */ /* 0x000fe20000000000 */
[----:B---3--:R2:W-:Y:S02]  /*99b0*/  STL [R1+0x44], R12 ;  /* 0x0000440c01007387 */ /* 0x0085e40000100800 */
[----:B--2---:R-:W-:Y:S02]  /*99c0*/  IMAD R12, R14, 0x152, RZ ;  /* 0x000001520e0c7824 */ /* 0x004fe400078e02ff */
[----:B------:R-:W2:Y:S03]  /*99d0*/  LDC R14, c[0x0][0x3a8] ;  /* 0x0000ea00ff0e7b82 */ /* 0x000ea60000000800 */
[----:B------:R-:W-:-:S04]  /*99e0*/  IADD3 R72, P0, PT, R12, R2, RZ ;  /* 0x000000020c487210 */ /* 0x000fc80007f1e0ff */
[----:B------:R-:W-:Y:S02]  /*99f0*/  LEA.HI.X.SX32 R73, R5, R0, 0x1, P0 ;  /* 0x0000000005497211 */ /* 0x000fe400000f0eff */
[----:B------:R-:W-:Y:S01]  /*9a00*/  ISETP.GE.U32.AND P0, PT, R4, 0x7ffffe5b, PT ;  /* 0x7ffffe5b0400780c */ /* 0x000fe20003f06070 */
[----:B------:R-:W-:Y:S02]  /*9a10*/  @!P3 IMAD.MOV.U32 R4, RZ, RZ, R72 ;  /* 0x000000ffff04b224 */ /* 0x000fe400078e0048 */
[----:B------:R-:W-:-:S05]  /*9a20*/  @!P3 IMAD.MOV.U32 R5, RZ, RZ, R73 ;  /* 0x000000ffff05b224 */ /* 0x000fca00078e0049 */
[----:B------:R3:W2:Y:S04]  /*9a30*/  @!P3 LDG.E.U16 R71, desc[UR38][R4.64] ;  /* 0x000000260447b981 */ /* 0x0006a8000c1e1500 */
[----:B----4-:R1:W-:Y:S01]  /*9a40*/  STL [R1+0x40], R13 ;  /* 0x0000400d01007387 */ /* 0x0103e20000100800 */
[----:B------:R-:W-:Y:S02]  /*9a50*/  IMAD R12, R3, 0xa8, RZ ;  /* 0x000000a8030c7824 */ /* 0x000fe400078e02ff */
[----:B-1----:R-:W-:Y:S01]  /*9a60*/  IMAD R13, R15, 0x150, RZ ;  /* 0x000001500f0d7824 */ /* 0x002fe200078e02ff */
[----:B------:R-:W-:Y:S01]  /*9a70*/  STL [R1+0xad0], R72 ;  /* 0x000ad04801007387 */ /* 0x000fe20000100800 */
[C---:B---3--:R-:W-:Y:S01]  /*9a80*/  VIADD R4, R6.reuse, 0xffffff5b ;  /* 0xffffff5b06047836 */ /* 0x048fe20000000000 */
[----:B------:R-:W1:Y:S02]  /*9a90*/  LDC R15, c[0x0][0x3a8] ;  /* 0x0000ea00ff0f7b82 */ /* 0x000e640000000800 */
[----:B------:R-:W-:Y:S01]  /*9aa0*/  IADD3 R68, P5, PT, R13, R2, RZ ;  /* 0x000000020d447210 */ /* 0x000fe20007fbe0ff */
[----:B------:R-:W-:Y:S01]  /*9ab0*/  STL [R1+0xacc], R73 ;  /* 0x000acc4901007387 */ /* 0x000fe20000100800 */
[----:B------:R-:W-:-:S03]  /*9ac0*/  VIADD R5, R6, 0xffffff5c ;  /* 0xffffff5c06057836 */ /* 0x000fc60000000000 */
[----:B------:R-:W-:Y:S01]  /*9ad0*/  STL [R1+0xac8], R68 ;  /* 0x000ac84401007387 */ /* 0x000fe20000100800 */
[----:B------:R-:W-:Y:S01]  /*9ae0*/  ISETP.GE.U32.AND P3, PT, R4, 0x7ffffe5c, PT ;  /* 0x7ffffe5c0400780c */ /* 0x000fe20003f66070 */
[----:B------:R-:W-:Y:S02]  /*9af0*/  @!P6 IMAD.MOV.U32 R4, RZ, RZ, R68 ;  /* 0x000000ffff04e224 */ /* 0x000fe400078e0044 */
[----:B--2---:R2:W-:Y:S02]  /*9b00*/  STL [R1+0x3c], R71 ;  /* 0x00003c4701007387 */ /* 0x0045e40000100800 */
[----:B--2---:R-:W-:Y:S02]  /*9b10*/  LEA.HI.X.SX32 R71, R12, R0, 0x1, P5 ;  /* 0x000000000c477211 */ /* 0x004fe400028f0eff */
[----:B------:R-:W-:-:S03]  /*9b20*/  ISETP.GE.U32.AND P5, PT, R5, 0x7ffffe5d, PT ;  /* 0x7ffffe5d0500780c */ /* 0x000fc60003fa6070 */
[----:B------:R-:W-:-:S05]  /*9b30*/  @!P6 IMAD.MOV.U32 R5, RZ, RZ, R71 ;  /* 0x000000ffff05e224 */ /* 0x000fca00078e0047 */
[----:B------:R2:W3:Y:S01]  /*9b40*/  @!P6 LDG.E.U16 R18, desc[UR38][R4.64] ;  /* 0x000000260412e981 */ /* 0x0004e2000c1e1500 */
[----:B0-----:R-:W-:Y:S02]  /*9b50*/  IMAD R13, R16, 0x14e, RZ ;  /* 0x0000014e100d7824 */ /* 0x001fe400078e02ff */
[----:B-1----:R-:W-:Y:S01]  /*9b60*/  IMAD R15, R15, 0x14a, RZ ;  /* 0x0000014a0f0f7824 */ /* 0x002fe200078e02ff */
[----:B------:R0:W-:Y:S01]  /*9b70*/  STL [R1+0xac4], R71 ;  /* 0x000ac44701007387 */ /* 0x0001e20000100800 */
[----:B------:R-:W1:Y:S01]  /*9b80*/  LDC R16, c[0x0][0x3a8] ;  /* 0x0000ea00ff107b82 */ /* 0x000e620000000800 */
[----:B------:R-:W-:Y:S01]  /*9b90*/  IADD3 R68, P6, PT, R13, R2, RZ ;  /* 0x000000020d447210 */ /* 0x000fe20007fde0ff */
[----:B--2---:R-:W-:Y:S02]  /*9ba0*/  IMAD R4, R3, 0xa7, RZ ;  /* 0x000000a703047824 */ /* 0x004fe400078e02ff */
[----:B------:R-:W-:-:S03]  /*9bb0*/  IMAD R5, R14, 0x14c, RZ ;  /* 0x0000014c0e057824 */ /* 0x000fc600078e02ff */
[----:B------:R-:W-:Y:S01]  /*9bc0*/  LEA.HI.X.SX32 R72, R4, R0, 0x1, P6 ;  /* 0x0000000004487211 */ /* 0x000fe200030f0eff */
[----:B------:R-:W-:Y:S01]  /*9bd0*/  @!P1 IMAD.MOV.U32 R4, RZ, RZ, R68 ;  /* 0x000000ffff049224 */ /* 0x000fe200078e0044 */
[----:B0-----:R-:W-:Y:S01]  /*9be0*/  IADD3 R71, P6, PT, R5, R2, RZ ;  /* 0x0000000205477210 */ /* 0x001fe20007fde0ff */
[----:B------:R-:W-:Y:S02]  /*9bf0*/  IMAD R14, R3, 0xa6, RZ ;  /* 0x000000a6030e7824 */ /* 0x000fe400078e02ff */
[----:B------:R-:W-:-:S05]  /*9c00*/  @!P1 IMAD.MOV.U32 R5, RZ, RZ, R72 ;  /* 0x000000ffff059224 */ /* 0x000fca00078e0048 */
[----:B------:R0:W2:Y:S02]  /*9c10*/  @!P1 LDG.E.U16 R19, desc[UR38][R4.64] ;  /* 0x0000002604139981 */ /* 0x0000a4000c1e1500 */
[----:B0-----:R-:W-:Y:S02]  /*9c20*/  IMAD R4, R3, 0xa5, RZ ;  /* 0x000000a503047824 */ /* 0x001fe400078e02ff */
[----:B---3--:R0:W-:Y:S04]  /*9c30*/  STL [R1+0x38], R18 ;  /* 0x0000381201007387 */ /* 0x0081e80000100800 */
[----:B------:R-:W-:Y:S04]  /*9c40*/  STL [R1+0xac0], R68 ;  /* 0x000ac04401007387 */ /* 0x000fe80000100800 */
[----:B------:R3:W-:Y:S01]  /*9c50*/  STL [R1+0xabc], R72 ;  /* 0x000abc4801007387 */ /* 0x0007e20000100800 */
[----:B0-----:R-:W0:Y:S01]  /*9c60*/  LDC R18, c[0x0][0x3a8] ;  /* 0x0000ea00ff127b82 */ /* 0x001e220000000800 */
[----:B---3--:R-:W-:-:S02]  /*9c70*/  LEA.HI.X.SX32 R72, R14, R0, 0x1, P6 ;  /* 0x000000000e487211 */ /* 0x008fc400030f0eff */
[----:B------:R-:W-:-:S03]  /*9c80*/  IADD3 R15, P6, PT, R15, R2, RZ ;  /* 0x000000020f0f7210 */ /* 0x000fc60007fde0ff */
[----:B------:R-:W-:Y:S01]  /*9c90*/  @!P4 IMAD.MOV.U32 R5, RZ, RZ, R72 ;  /* 0x000000ffff05c224 */ /* 0x000fe200078e0048 */
[----:B------:R-:W-:Y:S01]  /*9ca0*/  LEA.HI.X.SX32 R68, R4, R0, 0x1, P6 ;  /* 0x0000000004447211 */ /* 0x000fe200030f0eff */
[----:B------:R-:W-:-:S05]  /*9cb0*/  @!P4 IMAD.MOV.U32 R4, RZ, RZ, R71 ;  /* 0x000000ffff04c224 */ /* 0x000fca00078e0047 */
[----:B------:R3:W4:Y:S02]  /*9cc0*/  @!P4 LDG.E.U16 R69, desc[UR38][R4.64] ;  /* 0x000000260445c981 */ /* 0x000724000c1e1500 */
[----:B---3--:R-:W-:Y:S02]  /*9cd0*/  @!P0 IMAD.MOV.U32 R4, RZ, RZ, R15 ;  /* 0x000000ffff048224 */ /* 0x008fe400078e000f */
[----:B------:R-:W-:-:S05]  /*9ce0*/  @!P0 IMAD.MOV.U32 R5, RZ, RZ, R68 ;  /* 0x000000ffff058224 */ /* 0x000fca00078e0044 */
[----:B------:R1:W3:Y:S01]  /*9cf0*/  @!P0 LDG.E.U16 R20, desc[UR38][R4.64] ;  /* 0x0000002604148981 */ /* 0x0002e2000c1e1500 */
[----:B------:R-:W-:-:S05]  /*9d00*/  VIADD R13, R6, 0xffffff5d ;  /* 0xffffff5d060d7836 */ /* 0x000fca0000000000 */
[----:B------:R-:W-:Y:S01]  /*9d10*/  ISETP.GE.U32.AND P1, PT, R13, 0x7ffffe5e, PT ;  /* 0x7ffffe5e0d00780c */ /* 0x000fe20003f26070 */
[----:B------:R-:W-:Y:S01]  /*9d20*/  VIADD R13, R6, 0xffffff5e ;  /* 0xffffff5e060d7836 */ /* 0x000fe20000000000 */
[----:B------:R0:W-:Y:S01]  /*9d30*/  STL [R1+0xab8], R71 ;  /* 0x000ab84701007387 */ /* 0x0001e20000100800 */
[----:B-1----:R-:W-:-:S03]  /*9d40*/  IMAD R4, R16, 0x148, RZ ;  /* 0x0000014810047824 */ /* 0x002fc600078e02ff */
[----:B------:R1:W-:Y:S01]  /*9d50*/  STL [R1+0xab4], R72 ;  /* 0x000ab44801007387 */ /* 0x0003e20000100800 */
[----:B------:R-:W-:Y:S01]  /*9d60*/  ISETP.GE.U32.AND P4, PT, R13, 0x7ffffe5f, PT ;  /* 0x7ffffe5f0d00780c */ /* 0x000fe20003f86070 */
[----:B------:R-:W-:Y:S02]  /*9d70*/  IMAD R13, R3, 0xa4, RZ ;  /* 0x000000a4030d7824 */ /* 0x000fe400078e02ff */
[----:B------:R1:W-:Y:S01]  /*9d80*/  STL [R1+0xab0], R15 ;  /* 0x000ab00f01007387 */ /* 0x0003e20000100800 */
[----:B0-----:R-:W-:-:S03]  /*9d90*/  IADD3 R71, P6, PT, R4, R2, RZ ;  /* 0x0000000204477210 */ /* 0x001fc60007fde0ff */
[----:B--2---:R-:W-:Y:S01]  /*9da0*/  STL [R1+0x34], R19 ;  /* 0x0000341301007387 */ /* 0x004fe20000100800 */
[----:B-1----:R-:W-:Y:S01]  /*9db0*/  LEA.HI.X.SX32 R72, R13, R0, 0x1, P6 ;  /* 0x000000000d487211 */ /* 0x002fe200030f0eff */
[----:B------:R-:W-:Y:S02]  /*9dc0*/  IMAD R15, R18, 0x146, RZ ;  /* 0x00000146120f7824 */ /* 0x000fe400078e02ff */
[----:B------:R0:W-:Y:S01]  /*9dd0*/  STL [R1+0xaac], R68 ;  /* 0x000aac4401007387 */ /* 0x0001e20000100800 */
[----:B------:R-:W-:Y:S01]  /*9de0*/  VIADD R5, R6, 0xffffff5f ;  /* 0xffffff5f06057836 */ /* 0x000fe20000000000 */
[----:B------:R-:W1:Y:S01]  /*9df0*/  LDC R18, c[0x0][0x3a8] ;  /* 0x0000ea00ff127b82 */ /* 0x000e620000000800 */
[----:B------:R-:W-:Y:S01]  /*9e00*/  IMAD R4, R3, 0xa3, RZ ;  /* 0x000000a303047824 */ /* 0x000fe200078e02ff */
[----:B0-----:R-:W-:-:S06]  /*9e10*/  IADD3 R68, P6, PT, R15, R2, RZ ;  /* 0x000000020f447210 */ /* 0x001fcc0007fde0ff */
[----:B------:R-:W0:Y:S01]  /*9e20*/  LDC R19, c[0x0][0x3a8] ;  /* 0x0000ea00ff137b82 */ /* 0x000e220000000800 */
[----:B------:R-:W-:Y:S01]  /*9e30*/  ISETP.GE.U32.AND P0, PT, R5, 0x7ffffe60, PT ;  /* 0x7ffffe600500780c */ /* 0x000fe20003f06070 */
[----:B------:R-:W-:Y:S01]  /*9e40*/  @!P3 IMAD.MOV.U32 R5, RZ, RZ, R72 ;  /* 0x000000ffff05b224 */ /* 0x000fe200078e0048 */
[----:B---3--:R2:W-:Y:S04]  /*9e50*/  STL [R1+0x2c], R20 ;  /* 0x00002c1401007387 */ /* 0x0085e80000100800 */
[----:B------:R-:W-:Y:S04]  /*9e60*/  STL [R1+0xaa8], R71 ;  /* 0x000aa84701007387 */ /* 0x000fe80000100800 */
[----:B------:R-:W-:Y:S01]  /*9e70*/  STL [R1+0xaa4], R72 ;  /* 0x000aa44801007387 */ /* 0x000fe20000100800 */
[----:B--2---:R-:W2:Y:S03]  /*9e80*/  LDC R20, c[0x0][0x3a8] ;  /* 0x0000ea00ff147b82 */ /* 0x004ea60000000800 */
        /* <DEDUP_REMOVED lines=8> */
[----:B------:R-:W-:Y:S02]  /*9f10*/  VIADD R15, R6, 0xffffff60 ;  /* 0xffffff60060f7836 */ /* 0x000fe40000000000 */
[----:B0-----:R-:W-:Y:S01]  /*9f20*/  IMAD R16, R19, 0x144, RZ ;  /* 0x0000014413107824 */ /* 0x001fe200078e02ff */
[----:B------:R0:W-:Y:S01]  /*9f30*/  STL [R1+0xa9c], R69 ;  /* 0x000a9c4501007387 */ /* 0x0001e20000100800 */
[----:B------:R-:W1:Y:S01]  /*9f40*/  LDC R19, c[0x0][0x3a8] ;  /* 0x0000ea00ff137b82 */ /* 0x000e620000000800 */
[----:B------:R-:W-:Y:S01]  /*9f50*/  ISETP.GE.U32.AND P3, PT, R15, 0x7ffffe61, PT ;  /* 0x7ffffe610f00780c */ /* 0x000fe20003f66070 */
[----:B------:R-:W-:Y:S01]  /*9f60*/  IMAD R15, R3, 0xa2, RZ ;  /* 0x000000a2030f7824 */ /* 0x000fe200078e02ff */
[----:B------:R-:W-:Y:S01]  /*9f70*/  IADD3 R68, P5, PT, R16, R2, RZ ;  /* 0x0000000210447210 */ /* 0x000fe20007fbe0ff */
[----:B---3--:R-:W-:-:S03]  /*9f80*/  VIADD R4, R6, 0xffffff61 ;  /* 0xffffff6106047836 */ /* 0x008fc60000000000 */
[----:B0-----:R-:W-:Y:S02]  /*9f90*/  LEA.HI.X.SX32 R69, R15, R0, 0x1, P5 ;  /* 0x000000000f457211 */ /* 0x001fe400028f0eff */
[----:B------:R-:W-:Y:S01]  /*9fa0*/  ISETP.GE.U32.AND P6, PT, R4, 0x7ffffe62, PT ;  /* 0x7ffffe620400780c */ /* 0x000fe20003fc6070 */
[----:B--2---:R-:W-:Y:S01]  /*9fb0*/  IMAD R4, R20, 0x142, RZ ;  /* 0x0000014214047824 */ /* 0x004fe200078e02ff */
[----:B------:R-:W-:Y:S01]  /*9fc0*/  STL [R1+0xa98], R68 ;  /* 0x000a984401007387 */ /* 0x000fe20000100800 */
[----:B------:R-:W-:Y:S01]  /*9fd0*/  @!P1 IMAD.MOV.U32 R5, RZ, RZ, R69 ;  /* 0x000000ffff059224 */ /* 0x000fe200078e0045 */
[----:B------:R-:W0:Y:S02]  /*9fe0*/  LDC R20, c[0x0][0x3a8] ;  /* 0x0000ea00ff147b82 */ /* 0x000e240000000800 */
[----:B------:R-:W-:Y:S04]  /*9ff0*/  STL [R1+0xa94], R69 ;  /* 0x000a944501007387 */ /* 0x000fe80000100800 */
[----:B----4-:R2:W-:Y:S02]  /*a000*/  STL [R1+0x24], R25 ;  /* 0x0000241901007387 */ /* 0x0105e40000100800 */
[----:B--2---:R-:W-:Y:S01]  /*a010*/  IADD3 R25, P5, PT, R4, R2, RZ ;  /* 0x0000000204197210 */ /* 0x004fe20007fbe0ff */
[----:B------:R-:W-:-:S05]  /*a020*/  @!P1 IMAD.MOV.U32 R4, RZ, RZ, R68 ;  /* 0x000000ffff049224 */ /* 0x000fca00078e0044 */
[----:B------:R2:W3:Y:S01]  /*a030*/  @!P1 LDG.E.U16 R24, desc[UR38][R4.64] ;  /* 0x0000002604189981 */ /* 0x0004e2000c1e1500 */
[----:B------:R-:W-:-:S05]  /*a040*/  IMAD R16, R3, 0xa1, RZ ;  /* 0x000000a103107824 */ /* 0x000fca00078e02ff */
[----:B------:R-:W-:Y:S01]  /*a050*/  LEA.HI.X.SX32 R68, R16, R0, 0x1, P5 ;  /* 0x0000000010447211 */ /* 0x000fe200028f0eff */
[----:B------:R-:W-:Y:S01]  /*a060*/  STL [R1+0xa90], R25 ;  /* 0x000a901901007387 */ /* 0x000fe20000100800 */
[----:B--2---:R-:W-:Y:S02]  /*a070*/  VIADD R4, R6, 0xffffff62 ;  /* 0xffffff6206047836 */ /* 0x004fe40000000000 */
[----:B-1----:R-:W-:Y:S01]  /*a080*/  IMAD R5, R18, 0x140, RZ ;  /* 0x0000014012057824 */ /* 0x002fe200078e02ff */
[----:B------:R-:W-:Y:S02]  /*a090*/  STL [R1+0xa8c], R68 ;  /* 0x000a8c4401007387 */ /* 0x000fe40000100800 */
[----:B------:R-:W-:Y:S01]  /*a0a0*/  ISETP.GE.U32.AND P1, PT, R4, 0x7ffffe63, PT ;  /* 0x7ffffe630400780c */ /* 0x000fe20003f26070 */
[----:B------:R-:W-:Y:S02]  /*a0b0*/  @!P4 IMAD.MOV.U32 R4, RZ, RZ, R25 ;  /* 0x000000ffff04c224 */ /* 0x000fe400078e0019 */
[----:B------:R-:W-:-:S02]  /*a0c0*/  IMAD R16, R3, 0xa0, RZ ;  /* 0x000000a003107824 */ /* 0x000fc400078e02ff */
[----:B------:R-:W-:Y:S01]  /*a0d0*/  IMAD R18, R19, 0x13e, RZ ;  /* 0x0000013e13127824 */ /* 0x000fe200078e02ff */
[----:B---3--:R1:W-:Y:S02]  /*a0e0*/  STL [R1+0x20], R24 ;  /* 0x0000201801007387 */ /* 0x0083e40000100800 */
[----:B-1----:R-:W-:Y:S01]  /*a0f0*/  IADD3 R24, P5, PT, R5, R2, RZ ;  /* 0x0000000205187210 */ /* 0x002fe20007fbe0ff */
[----:B------:R-:W-:-:S03]  /*a100*/  @!P4 IMAD.MOV.U32 R5, RZ, RZ, R68 ;  /* 0x000000ffff05c224 */ /* 0x000fc600078e0044 */
[----:B------:R-:W-:Y:S02]  /*a110*/  LEA.HI.X.SX32 R25, R16, R0, 0x1, P5 ;  /* 0x0000000010197211 */ /* 0x000fe400028f0eff */
[----:B------:R1:W2:Y:S02]  /*a120*/  @!P4 LDG.E.U16 R21, desc[UR38][R4.64] ;  /* 0x000000260415c981 */ /* 0x0002a4000c1e1500 */
[----:B-1----:R-:W-:Y:S02]  /*a130*/  VIADD R4, R6, 0xffffff63 ;  /* 0xffffff6306047836 */ /* 0x002fe40000000000 */
[----:B------:R-:W-:-:S03]  /*a140*/  @!P0 IMAD.MOV.U32 R5, RZ, RZ, R25 ;  /* 0x000000ffff058224 */ /* 0x000fc600078e0019 */
[----:B------:R-:W-:Y:S01]  /*a150*/  ISETP.GE.U32.AND P5, PT, R4, 0x7ffffe64, PT ;  /* 0x7ffffe640400780c */ /* 0x000fe20003fa6070 */
[----:B------:R-:W-:-:S05]  /*a160*/  @!P0 IMAD.MOV.U32 R4, RZ, RZ, R24 ;  /* 0x000000ffff048224 */ /* 0x000fca00078e0018 */
[----:B------:R1:W3:Y:S01]  /*a170*/  @!P0 LDG.E.U16 R22, desc[UR38][R4.64] ;  /* 0x0000002604168981 */ /* 0x0002e2000c1e1500 */
[----:B------:R-:W-:Y:S01]  /*a180*/  IADD3 R68, P0, PT, R18, R2, RZ ;  /* 0x0000000212447210 */ /* 0x000fe20007f1e0ff */
[----:B-1----:R-:W-:Y:S02]  /*a190*/  IMAD R5, R3, 0x9f, RZ ;  /* 0x0000009f03057824 */ /* 0x002fe400078e02ff */
[----:B------:R-:W-:-:S03]  /*a1a0*/  VIADD R4, R6, 0xffffff64 ;  /* 0xffffff6406047836 */ /* 0x000fc60000000000 */
[----:B------:R-:W-:Y:S02]  /*a1b0*/  LEA.HI.X.SX32 R69, R5, R0, 0x1, P0 ;  /* 0x0000000005457211 */ /* 0x000fe400000f0eff */
[----:B------:R-:W-:Y:S01]  /*a1c0*/  ISETP.GE.U32.AND P0, PT, R4, 0x7ffffe65, PT ;  /* 0x7ffffe650400780c */ /* 0x000fe20003f06070 */
[----:B------:R-:W-:Y:S02]  /*a1d0*/  @!P3 IMAD.MOV.U32 R4, RZ, RZ, R68 ;  /* 0x000000ffff04b224 */ /* 0x000fe400078e0044 */
[----:B------:R-:W-:-:S05]  /*a1e0*/  @!P3 IMAD.MOV.U32 R5, RZ, RZ, R69 ;  /* 0x000000ffff05b224 */ /* 0x000fca00078e0045 */
[----:B------:R1:W4:Y:S04]  /*a1f0*/  @!P3 LDG.E.U16 R26, desc[UR38][R4.64] ;  /* 0x00000026041ab981 */ /* 0x000328000c1e1500 */
[----:B------:R-:W-:Y:S04]  /*a200*/  STL [R1+0x28], R70 ;  /* 0x0000284601007387 */ /* 0x000fe80000100800 */
[----:B------:R1:W-:Y:S01]  /*a210*/  STL [R1+0xa88], R24 ;  /* 0x000a881801007387 */ /* 0x0003e20000100800 */
[----:B0-----:R-:W-:Y:S02]  /*a220*/  IMAD R19, R20, 0x13c, RZ ;  /* 0x0000013c14137824 */ /* 0x001fe400078e02ff */
[----:B------:R-:W-:-:S02]  /*a230*/  IMAD R18, R3, 0x9e, RZ ;  /* 0x0000009e03127824 */ /* 0x000fc400078e02ff */
[C---:B-1----:R-:W-:Y:S02]  /*a240*/  VIADD R4, R6.reuse, 0xffffff65 ;  /* 0xffffff6506047836 */ /* 0x042fe40000000000 */
[----:B------:R-:W-:Y:S01]  /*a250*/  VIADD R5, R6, 0xffffff66 ;  /* 0xffffff6606057836 */ /* 0x000fe20000000000 */
[----:B------:R-:W-:Y:S02]  /*a260*/  PRMT R20, RZ, 0x7610, R20 ;  /* 0x00007610ff147816 */ /* 0x000fe40000000014 */
[----:B------:R-:W-:Y:S01]  /*a270*/  ISETP.GE.U32.AND P3, PT, R4, 0x7ffffe66, PT ;  /* 0x7ffffe660400780c */ /* 0x000fe20003f66070 */
[----:B------:R-:W0:Y:S01]  /*a280*/  LDC R24, c[0x0][0x3a8] ;  /* 0x0000ea00ff187b82 */ /* 0x000e220000000800 */
[----:B--2---:R1:W-:Y:S04]  /*a290*/  STL [R1+0x1c], R21 ;  /* 0x00001c1501007387 */ /* 0x0043e80000100800 */
[----:B------:R2:W-:Y:S03]  /*a2a0*/  STL [R1+0xa84], R25 ;  /* 0x000a841901007387 */ /* 0x0005e60000100800 */
[----:B-1----:R-:W1:Y:S01]  /*a2b0*/  LDC R21, c[0x0][0x3a8] ;  /* 0x0000ea00ff157b82 */ /* 0x002e620000000800 */
[----:B--2---:R-:W-:Y:S01]  /*a2c0*/  IADD3 R25, P4, PT, R19, R2, RZ ;  /* 0x0000000213197210 */ /* 0x004fe20007f9e0ff */
[----:B---3--:R2:W-:Y:S04]  /*a2d0*/  STL [R1+0x18], R22 ;  /* 0x0000181601007387 */ /* 0x0085e80000100800 */
[----:B------:R-:W-:Y:S02]  /*a2e0*/  STL [R1+0xa80], R68 ;  /* 0x000a804401007387 */ /* 0x000fe40000100800 */
[----:B--2---:R-:W2:Y:S02]  /*a2f0*/  LDC R22, c[0x0][0x3a8] ;  /* 0x0000ea00ff167b82 */ /* 0x004ea40000000800 */
[----:B------:R-:W-:Y:S04]  /*a300*/  STL [R1+0xa7c], R69 ;  /* 0x000a7c4501007387 */ /* 0x000fe80000100800 */
[----:B------:R3:W-:Y:S01]  /*a310*/  STL [R1+0xa78], R25 ;  /* 0x000a781901007387 */ /* 0x0007e20000100800 */
[----:B------:R-:W-:-:S03]  /*a320*/  @!P6 IMAD.MOV.U32 R4, RZ, RZ, R25 ;  /* 0x000000ffff04e224 */ /* 0x000fc600078e0019 */
[----:B----4-:R4:W-:Y:S01]  /*a330*/  STL [R1+0x14], R26 ;  /* 0x0000141a01007387 */ /* 0x0109e20000100800 */
[----:B-1----:R-:W-:Y:S01]  /*a340*/  IMAD R19, R21, 0x13a, RZ ;  /* 0x0000013a15137824 */ /* 0x002fe200078e02ff */
[----:B---3--:R-:W1:Y:S01]  /*a350*/  LDC R25, c[0x0][0x3a8] ;  /* 0x0000ea00ff197b82 */ /* 0x008e620000000800 */
[----:B----4-:R-:W-:Y:S02]  /*a360*/  LEA.HI.X.SX32 R26, R18, R0, 0x1, P4 ;  /* 0x00000000121a7211 */ /* 0x010fe400020f0eff */
[----:B------:R-:W-:-:S03]  /*a370*/  ISETP.GE.U32.AND P4, PT, R5, 0x7ffffe67, PT ;  /* 0x7ffffe670500780c */ /* 0x000fc60003f86070 */
[----:B------:R-:W-:-:S05]  /*a380*/  @!P6 IMAD.MOV.U32 R5, RZ, RZ, R26 ;  /* 0x000000ffff05e224 */ /* 0x000fca00078e001a */
[----:B------:R3:W4:Y:S01]  /*a390*/  @!P6 LDG.E.U16 R20, desc[UR38][R4.64] ;  /* 0x000000260414e981 */ /* 0x000722000c1e1500 */
[----:B------:R-:W-:Y:S01]  /*a3a0*/  IADD3 R69, P6, PT, R19, R2, RZ ;  /* 0x0000000213457210 */ /* 0x000fe20007fde0ff */
[----:B---3--:R-:W-:Y:S02]  /*a3b0*/  IMAD R4, R3, 0x9d, RZ ;  /* 0x0000009d03047824 */ /* 0x008fe400078e02ff */
[----:B--2---:R-:W-:Y:S01]  /*a3c0*/  IMAD R5, R22, 0x138, RZ ;  /* 0x0000013816057824 */ /* 0x004fe200078e02ff */
[----:B------:R2:W-:Y:S01]  /*a3d0*/  STL [R1+0xa74], R26 ;  /* 0x000a741a01007387 */ /* 0x0005e20000100800 */
[----:B0-----:R-:W-:Y:S01]  /*a3e0*/  IMAD R21, R24, 0x136, RZ ;  /* 0x0000013618157824 */ /* 0x001fe200078e02ff */
[----:B------:R-:W-:Y:S01]  /*a3f0*/  LEA.HI.X.SX32 R70, R4, R0, 0x1, P6 ;  /* 0x0000000004467211 */ /* 0x000fe200030f0eff */
[----:B------:R-:W-:Y:S01]  /*a400*/  @!P1 IMAD.MOV.U32 R4, RZ, RZ, R69 ;  /* 0x000000ffff049224 */ /* 0x000fe200078e0045 */
[----:B------:R-:W-:Y:S01]  /*a410*/  IADD3 R68, P6, PT, R5, R2, RZ ;  /* 0x0000000205447210 */ /* 0x000fe20007fde0ff */
[----:B------:R-:W-:Y:S01]  /*a420*/  VIADD R19, R6, 0xffffff67 ;  /* 0xffffff6706137836 */ /* 0x000fe20000000000 */
[----:B------:R-:W0:Y:S01]  /*a430*/  LDC R22, c[0x0][0x3a8] ;  /* 0x0000ea00ff167b82 */ /* 0x000e220000000800 */
[----:B------:R-:W-:-:S05]  /*a440*/  @!P1 IMAD.MOV.U32 R5, RZ, RZ, R70 ;  /* 0x000000ffff059224 */ /* 0x000fca00078e0046 */
[----:B------:R3:W4:Y:S02]  /*a450*/  @!P1 LDG.E.U16 R64, desc[UR38][R4.64] ;  /* 0x0000002604409981 */ /* 0x000724000c1e1500 */
[----:B--2---:R-:W2:Y:S02]  /*a460*/  LDC R26, c[0x0][0x3a8] ;  /* 0x0000ea00ff1a7b82 */ /* 0x004ea40000000800 */
[----:B------:R-:W-:Y:S01]  /*a470*/  STL [R1+0xa70], R69 ;  /* 0x000a704501007387 */ /* 0x000fe20000100800 */
[C---:B---3--:R-:W-:Y:S01]  /*a480*/  IMAD R4, R3.reuse, 0x9b, RZ ;  /* 0x0000009b03047824 */ /* 0x048fe200078e02ff */
[----:B------:R-:W-:Y:S02]  /*a490*/  PRMT R24, RZ, 0x7610, R24 ;  /* 0x00007610ff187816 */ /* 0x000fe40000000018 */
[----:B----4-:R3:W-:Y:S02]  /*a4a0*/  STL [R1+0x10], R20 ;  /* 0x0000101401007387 */ /* 0x0107e40000100800 */
[----:B---3--:R-:W-:-:S02]  /*a4b0*/  IMAD R20, R3, 0x9c, RZ ;  /* 0x0000009c03147824 */ /* 0x008fc400078e02ff */
[----:B------:R-:W-:Y:S03]  /*a4c0*/  STL [R1+0xa6c], R70 ;  /* 0x000a6c4601007387 */ /* 0x000fe60000100800 */
[----:B------:R-:W-:Y:S02]  /*a4d0*/  LEA.HI.X.SX32 R69, R20, R0, 0x1, P6 ;  /* 0x0000000014457211 */ /* 0x000fe400030f0eff */
[----:B------:R-:W-:Y:S01]  /*a4e0*/  IADD3 R21, P6, PT, R21, R2, RZ ;  /* 0x0000000215157210 */ /* 0x000fe20007fde0ff */
[----:B------:R-:W-:Y:S04]  /*a4f0*/  STL [R1+0xa68], R68 ;  /* 0x000a684401007387 */ /* 0x000fe80000100800 */
[----:B------:R-:W-:Y:S01]  /*a500*/  STL [R1+0xa64], R69 ;  /* 0x000a644501007387 */ /* 0x000fe20000100800 */
[----:B------:R-:W-:-:S03]  /*a510*/  @!P5 IMAD.MOV.U32 R5, RZ, RZ, R69 ;  /* 0x000000ffff05d224 */ /* 0x000fc600078e0045 */
[----:B------:R-:W-:Y:S04]  /*a520*/  STL [R1+0xa60], R21 ;  /* 0x000a601501007387 */ /* 0x000fe80000100800 */
[----:B------:R3:W-:Y:S02]  /*a530*/  STL [R1+0xc], R64 ;  /* 0x00000c4001007387 */ /* 0x0007e40000100800 */
[----:B---3--:R-:W-:Y:S01]  /*a540*/  LEA.HI.X.SX32 R64, R4, R0, 0x1, P6 ;  /* 0x0000000004407211 */ /* 0x008fe200030f0eff */
[----:B------:R-:W-:-:S05]  /*a550*/  @!P5 IMAD.MOV.U32 R4, RZ, RZ, R68 ;  /* 0x000000ffff04d224 */ /* 0x000fca00078e0044 */
[----:B------:R3:W4:Y:S02]  /*a560*/  @!P5 LDG.E.U16 R65, desc[UR38][R4.64] ;  /* 0x000000260441d981 */ /* 0x000724000c1e1500 */
[----:B---3--:R-:W-:Y:S02]  /*a570*/  @!P0 IMAD.MOV.U32 R4, RZ, RZ, R21 ;  /* 0x000000ffff048224 */ /* 0x008fe400078e0015 */
[----:B------:R-:W-:-:S05]  /*a580*/  @!P0 IMAD.MOV.U32 R5, RZ, RZ, R64 ;  /* 0x000000ffff058224 */ /* 0x000fca00078e0040 */
[----:B------:R1:W3:Y:S01]  /*a590*/  @!P0 LDG.E.U16 R24, desc[UR38][R4.64] ;  /* 0x0000002604188981 */ /* 0x0002e2000c1e1500 */
[----:B------:R-:W-:Y:S01]  /*a5a0*/  ISETP.GE.U32.AND P1, PT, R19, 0x7ffffe68, PT ;  /* 0x7ffffe681300780c */ /* 0x000fe20003f26070 */
[----:B------:R-:W-:Y:S02]  /*a5b0*/  VIADD R19, R6, 0xffffff68 ;  /* 0xffffff6806137836 */ /* 0x000fe40000000000 */
[----:B--2---:R-:W-:Y:S01]  /*a5c0*/  IMAD R21, R26, 0x132, RZ ;  /* 0x000001321a157824 */ /* 0x004fe200078e02ff */
[----:B------:R2:W-:Y:S01]  /*a5d0*/  STL [R1+0xa5c], R64 ;  /* 0x000a5c4001007387 */ /* 0x0005e20000100800 */
[----:B0-----:R-:W-:Y:S01]  /*a5e0*/  IMAD R22, R22, 0x130, RZ ;  /* 0x0000013016167824 */ /* 0x001fe200078e02ff */
[----:B------:R-:W-:Y:S01]  /*a5f0*/  ISETP.GE.U32.AND P5, PT, R19, 0x7ffffe69, PT ;  /* 0x7ffffe691300780c */ /* 0x000fe20003fa6070 */
[----:B-1----:R-:W-:Y:S01]  /*a600*/  IMAD R4, R25, 0x134, RZ ;  /* 0x0000013419047824 */ /* 0x002fe200078e02ff */
[----:B------:R-:W0:Y:S01]  /*a610*/  LDC R26, c[0x0][0x3a8] ;  /* 0x0000ea00ff1a7b82 */ /* 0x000e220000000800 */
[----:B------:R-:W-:-:S03]  /*a620*/  IMAD R19, R3, 0x9a, RZ ;  /* 0x0000009a03137824 */ /* 0x000fc600078e02ff */
[----:B------:R-:W-:Y:S01]  /*a630*/  IADD3 R68, P6, PT, R4, R2, RZ ;  /* 0x0000000204447210 */ /* 0x000fe20007fde0ff */
[----:B------:R-:W-:-:S03]  /*a640*/  VIADD R5, R6, 0xffffff69 ;  /* 0xffffff6906057836 */ /* 0x000fc60000000000 */
[----:B------:R-:W-:Y:S01]  /*a650*/  LEA.HI.X.SX32 R69, R19, R0, 0x1, P6 ;  /* 0x0000000013457211 */ /* 0x000fe200030f0eff */
[----:B------:R-:W1:Y:S01]  /*a660*/  LDC R25, c[0x0][0x3a8] ;  /* 0x0000ea00ff197b82 */ /* 0x000e620000000800 */
[----:B--2---:R-:W-:Y:S01]  /*a670*/  IADD3 R64, P6, PT, R21, R2, RZ ;  /* 0x0000000215407210 */ /* 0x004fe20007fde0ff */
[----:B------:R-:W-:Y:S01]  /*a680*/  IMAD R4, R3, 0x99, RZ ;  /* 0x0000009903047824 */ /* 0x000fe200078e02ff */
        /* <DEDUP_REMOVED lines=10> */
[----:B------:R3:W4:Y:S01]  /*a730*/  @!P3 LDG.E.U16 R66, desc[UR38][R4.64] ;  /* 0x000000260442b981 */ /* 0x000722000c1e1500 */
[C---:B------:R-:W-:Y:S02]  /*a740*/  VIADD R21, R6.reuse, 0xffffff6a ;  /* 0xffffff6a06157836 */ /* 0x040fe40000000000 */
[----:B---3--:R-:W-:Y:S02]  /*a750*/  @!P4 IMAD.MOV.U32 R4, RZ, RZ, R64 ;  /* 0x000000ffff04c224 */ /* 0x008fe400078e0040 */
[----:B------:R-:W-:Y:S01]  /*a760*/  @!P4 IMAD.MOV.U32 R5, RZ, RZ, R65 ;  /* 0x000000ffff05c224 */ /* 0x000fe200078e0041 */
[----:B------:R-:W-:Y:S01]  /*a770*/  ISETP.GE.U32.AND P3, PT, R21, 0x7ffffe6b, PT ;  /* 0x7ffffe6b1500780c */ /* 0x000fe20003f66070 */
[----:B------:R-:W-:Y:S01]  /*a780*/  STL [R1+0xa4c], R65 ;  /* 0x000a4c4101007387 */ /* 0x000fe20000100800 */
[----:B------:R-:W-:Y:S01]  /*a790*/  IMAD R21, R3, 0x98, RZ ;  /* 0x0000009803157824 */ /* 0x000fe200078e02ff */
[----:B------:R-:W3:Y:S02]  /*a7a0*/  LDC R64, c[0x0][0x3a8] ;  /* 0x0000ea00ff407b82 */ /* 0x000ee40000000800 */
[----:B------:R0:W5:Y:S02]  /*a7b0*/  @!P4 LDG.E.U16 R165, desc[UR38][R4.64] ;  /* 0x0000002604a5c981 */ /* 0x000164000c1e1500 */
[----:B0-----:R-:W-:-:S05]  /*a7c0*/  VIADD R4, R6, 0xffffff6b ;  /* 0xffffff6b06047836 */ /* 0x001fca0000000000 */
[----:B------:R-:W-:Y:S01]  /*a7d0*/  ISETP.GE.U32.AND P4, PT, R4, 0x7ffffe6c, PT ;  /* 0x7ffffe6c0400780c */ /* 0x000fe20003f86070 */
[----:B--2---:R-:W-:Y:S02]  /*a7e0*/  IMAD R4, R24, 0x12e, RZ ;  /* 0x0000012e18047824 */ /* 0x004fe400078e02ff */
[----:B------:R-:W-:Y:S02]  /*a7f0*/  VIADD R24, R6, 0xffffff6c ;  /* 0xffffff6c06187836 */ /* 0x000fe40000000000 */
[C---:B------:R-:W-:Y:S02]  /*a800*/  IMAD R33, R3.reuse, 0xfe, RZ ;  /* 0x000000fe03217824 */ /* 0x040fe400078e02ff */
[C---:B------:R-:W-:Y:S02]  /*a810*/  IMAD R34, R3.reuse, 0xfc, RZ ;  /* 0x000000fc03227824 */ /* 0x040fe400078e02ff */
[C---:B------:R-:W-:Y:S02]  /*a820*/  IMAD R62, R3.reuse, 0xfa, RZ ;  /* 0x000000fa033e7824 */ /* 0x040fe400078e02ff */
[----:B------:R-:W-:-:S02]  /*a830*/  IMAD R63, R3, 0xf8, RZ ;  /* 0x000000f8033f7824 */ /* 0x000fc400078e02ff */
[C---:B------:R-:W-:Y:S02]  /*a840*/  IMAD R35, R3.reuse, 0xf6, RZ ;  /* 0x000000f603237824 */ /* 0x040fe400078e02ff */
[C---:B------:R-:W-:Y:S02]  /*a850*/  IMAD R61, R3.reuse, 0xf4, RZ ;  /* 0x000000f4033d7824 */ /* 0x040fe400078e02ff */
[C---:B------:R-:W-:Y:S02]  /*a860*/  IMAD R36, R3.reuse, 0xf2, RZ ;  /* 0x000000f203247824 */ /* 0x040fe400078e02ff */
[C---:B------:R-:W-:Y:S02]  /*a870*/  IMAD R60, R3.reuse, 0xf0, RZ ;  /* 0x000000f0033c7824 */ /* 0x040fe400078e02ff */
[C---:B------:R-:W-:Y:S02]  /*a880*/  IMAD R38, R3.reuse, 0xee, RZ ;  /* 0x000000ee03267824 */ /* 0x040fe400078e02ff */
[----:B------:R-:W-:Y:S01]  /*a890*/  IMAD R59, R3, 0xec, RZ ;  /* 0x000000ec033b7824 */ /* 0x000fe200078e02ff */
[----:B----4-:R0:W-:Y:S02]  /*a8a0*/  STL [R1], R66 ;  /* 0x0000004201007387 */ /* 0x0101e40000100800 */
[----:B0-----:R-:W-:-:S04]  /*a8b0*/  IADD3 R66, P6, PT, R22, R2, RZ ;  /* 0x0000000216427210 */ /* 0x001fc80007fde0ff */
[----:B------:R-:W-:Y:S01]  /*a8c0*/  LEA.HI.X.SX32 R68, R21, R0, 0x1, P6 ;  /* 0x0000000015447211 */ /* 0x000fe200030f0eff */
[----:B------:R-:W-:Y:S01]  /*a8d0*/  IMAD R22, R3, 0x97, RZ ;  /* 0x0000009703167824 */ /* 0x000fe200078e02ff */
[----:B------:R-:W-:Y:S01]  /*a8e0*/  IADD3 R65, P6, PT, R4, R2, RZ ;  /* 0x0000000204417210 */ /* 0x000fe20007fde0ff */
[----:B------:R-:W-:Y:S02]  /*a8f0*/  @!P1 IMAD.MOV.U32 R4, RZ, RZ, R66 ;  /* 0x000000ffff049224 */ /* 0x000fe400078e0042 */
[----:B------:R-:W-:Y:S01]  /*a900*/  @!P1 IMAD.MOV.U32 R5, RZ, RZ, R68 ;  /* 0x000000ffff059224 */ /* 0x000fe200078e0044 */
[----:B------:R-:W-:Y:S01]  /*a910*/  LEA.HI.X.SX32 R22, R22, R0, 0x1, P6 ;  /* 0x0000000016167211 */ /* 0x000fe200030f0eff */
[----:B------:R0:W-:Y:S04]  /*a920*/  STL [R1+0xa48], R66 ;  /* 0x000a484201007387 */ /* 0x0001e80000100800 */
[----:B------:R2:W5:Y:S01]  /*a930*/  @!P1 LDG.E.U16 R164, desc[UR38][R4.64] ;  /* 0x0000002604a49981 */ /* 0x000562000c1e1500 */
[----:B------:R-:W-:Y:S01]  /*a940*/  ISETP.GE.U32.AND P1, PT, R24, 0x7ffffe6d, PT ;  /* 0x7ffffe6d1800780c */ /* 0x000fe20003f26070 */
[----:B-1----:R-:W-:-:S02]  /*a950*/  IMAD R24, R25, 0x12c, RZ ;  /* 0x0000012c19187824 */ /* 0x002fc400078e02ff */
[----:B------:R-:W-:Y:S04]  /*a960*/  STL [R1+0xa44], R68 ;  /* 0x000a444401007387 */ /* 0x000fe80000100800 */
[----:B------:R-:W-:Y:S01]  /*a970*/  STL [R1+0xa40], R65 ;  /* 0x000a404101007387 */ /* 0x000fe20000100800 */
[----:B--2---:R-:W-:Y:S02]  /*a980*/  @!P5 IMAD.MOV.U32 R4, RZ, RZ, R65 ;  /* 0x000000ffff04d224 */ /* 0x004fe400078e0041 */
[----:B------:R-:W-:Y:S01]  /*a990*/  @!P5 IMAD.MOV.U32 R5, RZ, RZ, R22 ;  /* 0x000000ffff05d224 */ /* 0x000fe200078e0016 */
[----:B------:R1:W-:Y:S01]  /*a9a0*/  STL [R1+0xa3c], R22 ;  /* 0x000a3c1601007387 */ /* 0x0003e20000100800 */
[----:B0-----:R-:W-:-:S03]  /*a9b0*/  IADD3 R66, P6, PT, R24, R2, RZ ;  /* 0x0000000218427210 */ /* 0x001fc60007fde0ff */
[----:B------:R0:W5:Y:S01]  /*a9c0*/  @!P5 LDG.E.U16 R163, desc[UR38][R4.64] ;  /* 0x0000002604a3d981 */ /* 0x000162000c1e1500 */
[C---:B-1----:R-:W-:Y:S02]  /*a9d0*/  IMAD R22, R3.reuse, 0x96, RZ ;  /* 0x0000009603167824 */ /* 0x042fe400078e02ff */
[----:B------:R-:W-:Y:S02]  /*a9e0*/  VIADD R25, R6, 0xffffff6d ;  /* 0xffffff6d06197836 */ /* 0x000fe40000000000 */
[----:B0-----:R-:W-:Y:S01]  /*a9f0*/  IMAD R4, R26, 0x12a, RZ ;  /* 0x0000012a1a047824 */ /* 0x001fe200078e02ff */
[----:B------:R-:W-:Y:S01]  /*aa00*/  LEA.HI.X.SX32 R68, R22, R0, 0x1, P6 ;  /* 0x0000000016447211 */ /* 0x000fe200030f0eff */
[----:B------:R-:W-:Y:S01]  /*aa10*/  IMAD R24, R3, 0x95, RZ ;  /* 0x0000009503187824 */ /* 0x000fe200078e02ff */
[----:B------:R-:W-:Y:S01]  /*aa20*/  ISETP.GE.U32.AND P5, PT, R25, 0x7ffffe6e, PT ;  /* 0x7ffffe6e1900780c */ /* 0x000fe20003fa6070 */
[----:B------:R-:W-:Y:S01]  /*aa30*/  STL [R1+0xa38], R66 ;  /* 0x000a384201007387 */ /* 0x000fe20000100800 */
[----:B------:R-:W-:Y:S01]  /*aa40*/  IADD3 R65, P6, PT, R4, R2, RZ ;  /* 0x0000000204417210 */ /* 0x000fe20007fde0ff */
[----:B------:R-:W-:Y:S01]  /*aa50*/  @!P0 IMAD.MOV.U32 R4, RZ, RZ, R66 ;  /* 0x000000ffff048224 */ /* 0x000fe200078e0042 */
[----:B------:R-:W0:Y:S01]  /*aa60*/  LDC R25, c[0x0][0x3a8] ;  /* 0x0000ea00ff197b82 */ /* 0x000e220000000800 */
[----:B------:R-:W-:Y:S01]  /*aa70*/  @!P0 IMAD.MOV.U32 R5, RZ, RZ, R68 ;  /* 0x000000ffff058224 */ /* 0x000fe200078e0044 */
[----:B------:R1:W-:Y:S04]  /*aa80*/  STL [R1+0xa34], R68 ;  /* 0x000a344401007387 */ /* 0x0003e80000100800 */
[----:B------:R2:W5:Y:S02]  /*aa90*/  @!P0 LDG.E.U16 R162, desc[UR38][R4.64] ;  /* 0x0000002604a28981 */ /* 0x000564000c1e1500 */
[----:B------:R-:W4:Y:S01]  /*aaa0*/  LDC R26, c[0x0][0x3a8] ;  /* 0x0000ea00ff1a7b82 */ /* 0x000f220000000800 */
[----:B-1----:R-:W-:Y:S01]  /*aab0*/  LEA.HI.X.SX32 R68, R24, R0, 0x1, P6 ;  /* 0x0000000018447211 */ /* 0x002fe200030f0eff */
[----:B--2---:R-:W-:-:S02]  /*aac0*/  VIADD R4, R6, 0xffffff6e ;  /* 0xffffff6e06047836 */ /* 0x004fc40000000000 */
[----:B---3--:R-:W-:Y:S02]  /*aad0*/  IMAD R5, R64, 0x128, RZ ;  /* 0x0000012840057824 */ /* 0x008fe400078e02ff */
[----:B------:R-:W-:Y:S01]  /*aae0*/  IMAD R24, R3, 0x94, RZ ;  /* 0x0000009403187824 */ /* 0x000fe200078e02ff */
[----:B------:R-:W-:Y:S01]  /*aaf0*/  ISETP.GE.U32.AND P0, PT, R4, 0x7ffffe6f, PT ;  /* 0x7ffffe6f0400780c */ /* 0x000fe20003f06070 */
[----:B------:R-:W-:Y:S01]  /*ab00*/  @!P3 IMAD.MOV.U32 R4, RZ, RZ, R65 ;  /* 0x000000ffff04b224 */ /* 0x000fe200078e0041 */
[----:B------:R-:W-:Y:S01]  /*ab10*/  IADD3 R66, P6, PT, R5, R2, RZ ;  /* 0x0000000205427210 */ /* 0x000fe20007fde0ff */
[----:B------:R-:W-:Y:S01]  /*ab20*/  @!P3 IMAD.MOV.U32 R5, RZ, RZ, R68 ;  /* 0x000000ffff05b224 */ /* 0x000fe200078e0044 */
[----:B------:R1:W-:Y:S01]  /*ab30*/  STL [R1+0xa30], R65 ;  /* 0x000a304101007387 */ /* 0x0003e20000100800 */
[----:B------:R-:W2:Y:S03]  /*ab40*/  LDC R64, c[0x0][0x3a8] ;  /* 0x0000ea00ff407b82 */ /* 0x000ea60000000800 */
[----:B------:R3:W5:Y:S04]  /*ab50*/  @!P3 LDG.E.U16 R161, desc[UR38][R4.64] ;  /* 0x0000002604a1b981 */ /* 0x000768000c1e1500 */
[----:B------:R0:W-:Y:S02]  /*ab60*/  STL [R1+0xa2c], R68 ;  /* 0x000a2c4401007387 */ /* 0x0001e40000100800 */
[----:B0-----:R-:W-:Y:S01]  /*ab70*/  IMAD R25, R25, 0x126, RZ ;  /* 0x0000012619197824 */ /* 0x001fe200078e02ff */
[----:B-1----:R-:W0:Y:S01]  /*ab80*/  LDC R65, c[0x0][0x3a8] ;  /* 0x0000ea00ff417b82 */ /* 0x002e220000000800 */
[----:B---3--:R-:W-:Y:S01]  /*ab90*/  VIADD R4, R6, 0xffffff6f ;  /* 0xffffff6f06047836 */ /* 0x008fe20000000000 */
[----:B------:R-:W-:-:S04]  /*aba0*/  LEA.HI.X.SX32 R68, R24, R0, 0x1, P6 ;  /* 0x0000000018447211 */ /* 0x000fc800030f0eff */
[----:B------:R-:W-:Y:S01]  /*abb0*/  ISETP.GE.U32.AND P3, PT, R4, 0x7ffffe70, PT ;  /* 0x7ffffe700400780c */ /* 0x000fe20003f66070 */
[----:B------:R-:W-:Y:S02]  /*abc0*/  @!P4 IMAD.MOV.U32 R4, RZ, RZ, R66 ;  /* 0x000000ffff04c224 */ /* 0x000fe400078e0042 */
[----:B------:R-:W-:Y:S01]  /*abd0*/  @!P4 IMAD.MOV.U32 R5, RZ, RZ, R68 ;  /* 0x000000ffff05c224 */ /* 0x000fe200078e0044 */
[----:B------:R-:W-:Y:S01]  /*abe0*/  IADD3 R70, P6, PT, R25, R2, RZ ;  /* 0x0000000219467210 */ /* 0x000fe20007fde0ff */
[----:B----4-:R-:W-:-:S03]  /*abf0*/  IMAD R26, R26, 0x124, RZ ;  /* 0x000001241a1a7824 */ /* 0x010fc600078e02ff */
[----:B------:R1:W5:Y:S01]  /*ac00*/  @!P4 LDG.E.U16 R157, desc[UR38][R4.64] ;  /* 0x00000026049dc981 */ /* 0x000362000c1e1500 */
[----:B------:R-:W-:-:S03]  /*ac10*/  IMAD R25, R3, 0x92, RZ ;  /* 0x0000009203197824 */ /* 0x000fc600078e02ff */
[----:B------:R3:W-:Y:S01]  /*ac20*/  STL [R1+0xa28], R66 ;  /* 0x000a284201007387 */ /* 0x0007e20000100800 */
[----:B-1----:R-:W-:Y:S02]  /*ac30*/  IMAD R5, R3, 0x93, RZ ;  /* 0x0000009303057824 */ /* 0x002fe400078e02ff */
[----:B------:R-:W-:Y:S01]  /*ac40*/  VIADD R4, R6, 0xffffff70 ;  /* 0xffffff7006047836 */ /* 0x000fe20000000000 */
[----:B------:R1:W-:Y:S01]  /*ac50*/  STL [R1+0xa24], R68 ;  /* 0x000a244401007387 */ /* 0x0003e20000100800 */
[----:B---3--:R-:W3:Y:S01]  /*ac60*/  LDC R66, c[0x0][0x3a8] ;  /* 0x0000ea00ff427b82 */ /* 0x008ee20000000800 */
[----:B------:R-:W-:Y:S02]  /*ac70*/  LEA.HI.X.SX32 R71, R5, R0, 0x1, P6 ;  /* 0x0000000005477211 */ /* 0x000fe400030f0eff */
[----:B------:R-:W-:Y:S01]  /*ac80*/  ISETP.GE.U32.AND P4, PT, R4, 0x7ffffe71, PT ;  /* 0x7ffffe710400780c */ /* 0x000fe20003f86070 */
[----:B------:R-:W-:Y:S02]  /*ac90*/  @!P1 IMAD.MOV.U32 R4, RZ, RZ, R70 ;  /* 0x000000ffff049224 */ /* 0x000fe400078e0046 */
[----:B------:R-:W-:Y:S01]  /*aca0*/  @!P1 IMAD.MOV.U32 R5, RZ, RZ, R71 ;  /* 0x000000ffff059224 */ /* 0x000fe200078e0047 */
[----:B-1----:R-:W-:Y:S01]  /*acb0*/  IADD3 R68, P6, PT, R26, R2, RZ ;  /* 0x000000021a447210 */ /* 0x002fe20007fde0ff */
[----:B------:R-:W-:-:S03]  /*acc0*/  VIADD R26, R6, 0xffffff71 ;  /* 0xffffff71061a7836 */ /* 0x000fc60000000000 */
[----:B------:R1:W5:Y:S01]  /*acd0*/  @!P1 LDG.E.U16 R155, desc[UR38][R4.64] ;  /* 0x00000026049b9981 */ /* 0x000362000c1e1500 */
[----:B------:R-:W-:Y:S02]  /*ace0*/  LEA.HI.X.SX32 R69, R25, R0, 0x1, P6 ;  /* 0x0000000019457211 */ /* 0x000fe400030f0eff */
[----:B------:R-:W-:Y:S01]  /*acf0*/  ISETP.GE.U32.AND P1, PT, R26, 0x7ffffe72, PT ;  /* 0x7ffffe721a00780c */ /* 0x000fe20003f26070 */
[----:B--2---:R-:W-:Y:S02]  /*ad00*/  IMAD R26, R64, 0x122, RZ ;  /* 0x00000122401a7824 */ /* 0x004fe400078e02ff */
[----:B-1----:R-:W-:Y:S02]  /*ad10*/  @!P5 IMAD.MOV.U32 R4, RZ, RZ, R68 ;  /* 0x000000ffff04d224 */ /* 0x002fe400078e0044 */
[----:B------:R-:W-:Y:S01]  /*ad20*/  @!P5 IMAD.MOV.U32 R5, RZ, RZ, R69 ;  /* 0x000000ffff05d224 */ /* 0x000fe200078e0045 */
[----:B------:R1:W-:Y:S04]  /*ad30*/  STL [R1+0xa20], R70 ;  /* 0x000a204601007387 */ /* 0x0003e80000100800 */
[----:B------:R2:W5:Y:S01]  /*ad40*/  @!P5 LDG.E.U16 R156, desc[UR38][R4.64] ;  /* 0x00000026049cd981 */ /* 0x000562000c1e1500 */
[----:B-1----:R-:W-:Y:S01]  /*ad50*/  IADD3 R70, P5, PT, R26, R2, RZ ;  /* 0x000000021a467210 */ /* 0x002fe20007fbe0ff */
[----:B--2---:R-:W-:-:S02]  /*ad60*/  IMAD R5, R3, 0x91, RZ ;  /* 0x0000009103057824 */ /* 0x004fc400078e02ff */
[----:B0-----:R-:W-:Y:S01]  /*ad70*/  IMAD R4, R65, 0x120, RZ ;  /* 0x0000012041047824 */ /* 0x001fe200078e02ff */
[----:B------:R0:W-:Y:S01]  /*ad80*/  STL [R1+0xa1c], R71 ;  /* 0x000a1c4701007387 */ /* 0x0001e20000100800 */
[----:B------:R-:W-:-:S03]  /*ad90*/  IMAD R26, R3, 0x90, RZ ;  /* 0x00000090031a7824 */ /* 0x000fc600078e02ff */
[----:B------:R1:W-:Y:S01]  /*ada0*/  STL [R1+0xa18], R68 ;  /* 0x000a184401007387 */ /* 0x0003e20000100800 */
[----:B0-----:R-:W-:-:S03]  /*adb0*/  LEA.HI.X.SX32 R71, R5, R0, 0x1, P5 ;  /* 0x0000000005477211 */ /* 0x001fc600028f0eff */
[----:B------:R0:W-:Y:S01]  /*adc0*/  STL [R1+0xa14], R69 ;  /* 0x000a144501007387 */ /* 0x0001e20000100800 */
[----:B-1----:R-:W-:Y:S01]  /*add0*/  IADD3 R68, P6, PT, R4, R2, RZ ;  /* 0x0000000204447210 */ /* 0x002fe20007fde0ff */
[----:B------:R-:W-:Y:S02]  /*ade0*/  @!P0 IMAD.MOV.U32 R4, RZ, RZ, R70 ;  /* 0x000000ffff048224 */ /* 0x000fe400078e0046 */
[----:B------:R-:W-:Y:S02]  /*adf0*/  @!P0 IMAD.MOV.U32 R5, RZ, RZ, R71 ;  /* 0x000000ffff058224 */ /* 0x000fe400078e0047 */
[----:B------:R-:W-:Y:S01]  /*ae00*/  VIADD R64, R6, 0xffffff80 ;  /* 0xffffff8006407836 */ /* 0x000fe20000000000 */
[----:B0-----:R-:W-:Y:S02]  /*ae10*/  LEA.HI.X.SX32 R69, R26, R0, 0x1, P6 ;  /* 0x000000001a457211 */ /* 0x001fe400030f0eff */
[----:B------:R0:W5:Y:S02]  /*ae20*/  @!P0 LDG.E.U16 R153, desc[UR38][R4.64] ;  /* 0x0000002604998981 */ /* 0x000164000c1e1500 */
[----:B------:R-:W-:Y:S01]  /*ae30*/  ISETP.GE.U32.AND P5, PT, R64, 0x7ffffe81, PT ;  /* 0x7ffffe814000780c */ /* 0x000fe20003fa6070 */
[----:B---3--:R-:W-:-:S02]  /*ae40*/  IMAD R64, R66, 0x11e, RZ ;  /* 0x0000011e42407824 */ /* 0x008fc400078e02ff */
[C---:B------:R-:W-:Y:S02]  /*ae50*/  IMAD R65, R3.reuse, 0x8f, RZ ;  /* 0x0000008f03417824 */ /* 0x040fe400078e02ff */
[----:B0-----:R-:W-:Y:S02]  /*ae60*/  @!P3 IMAD.MOV.U32 R4, RZ, RZ, R68 ;  /* 0x000000ffff04b224 */ /* 0x001fe400078e0044 */
[----:B------:R-:W-:Y:S01]  /*ae70*/  @!P3 IMAD.MOV.U32 R5, RZ, RZ, R69 ;  /* 0x000000ffff05b224 */ /* 0x000fe200078e0045 */
[----:B------:R-:W-:Y:S01]  /*ae80*/  IADD3 R133, P0, PT, R64, R2, RZ ;  /* 0x0000000240857210 */ /* 0x000fe20007f1e0ff */
[----:B------:R-:W-:Y:S01]  /*ae90*/  STL [R1+0xa10], R70 ;  /* 0x000a104601007387 */ /* 0x000fe20000100800 */
[----:B------:R-:W-:-:S03]  /*aea0*/  IMAD R66, R3, 0x7f, RZ ;  /* 0x0000007f03427824 */ /* 0x000fc600078e02ff */
[----:B------:R0:W5:Y:S01]  /*aeb0*/  @!P3 LDG.E.U16 R154, desc[UR38][R4.64] ;  /* 0x00000026049ab981 */ /* 0x000162000c1e1500 */
[----:B------:R-:W-:-:S03]  /*aec0*/  LEA.HI.X.SX32 R138, R65, R0, 0x1, P0 ;  /* 0x00000000418a7211 */ /* 0x000fc600000f0eff */
[----:B------:R1:W-:Y:S01]  /*aed0*/  STL [R1+0xa08], R68 ;  /* 0x000a084401007387 */ /* 0x0003e20000100800 */
[C---:B0-----:R-:W-:Y:S01]  /*aee0*/  VIADD R5, R6.reuse, 0xffffff81 ;  /* 0xffffff8106057836 */ /* 0x041fe20000000000 */
[----:B-1----:R-:W-:Y:S01]  /*aef0*/  IADD3 R68, P6, PT, R33, R2, RZ ;  /* 0x0000000221447210 */ /* 0x002fe20007fde0ff */
[----:B------:R-:W-:-:S03]  /*af00*/  VIADD R4, R6, 0xffffff72 ;  /* 0xffffff7206047836 */ /* 0x000fc60000000000 */
[----:B------:R-:W-:Y:S01]  /*af10*/  ISETP.GE.U32.AND P0, PT, R5, 0x7ffffe82, PT ;  /* 0x7ffffe820500780c */ /* 0x000fe20003f06070 */
[----:B------:R-:W-:Y:S01]  /*af20*/  STL [R1+0xa0c], R71 ;  /* 0x000a0c4701007387 */ /* 0x000fe20000100800 */
[----:B------:R-:W-:Y:S01]  /*af30*/  LEA.HI.X.SX32 R70, R66, R0, 0x1, P6 ;  /* 0x0000000042467211 */ /* 0x000fe200030f0eff */
[----:B------:R-:W-:Y:S02]  /*af40*/  IMAD R33, R3, 0x7e, RZ ;  /* 0x0000007e03217824 */ /* 0x000fe400078e02ff */
[----:B------:R0:W-:Y:S01]  /*af50*/  STL [R1+0xa04], R69 ;  /* 0x000a044501007387 */ /* 0x0001e20000100800 */
[----:B------:R-:W-:-:S03]  /*af60*/  ISETP.GE.U32.AND P3, PT, R4, 0x7ffffe73, PT ;  /* 0x7ffffe730400780c */ /* 0x000fc60003f66070 */
[----:B------:R-:W-:Y:S01]  /*af70*/  STL [R1+0xa00], R133 ;  /* 0x000a008501007387 */ /* 0x000fe20000100800 */
[----:B------:R-:W-:-:S03]  /*af80*/  @!P5 IMAD.MOV.U32 R4, RZ, RZ, R68 ;  /* 0x000000ffff04d224 */ /* 0x000fc600078e0044 */
[----:B------:R-:W-:Y:S01]  /*af90*/  STL [R1+0x980], R68 ;  /* 0x0009804401007387 */ /* 0x000fe20000100800 */
[----:B0-----:R-:W-:Y:S01]  /*afa0*/  IADD3 R69, P6, PT, R34, R2, RZ ;  /* 0x0000000222457210 */ /* 0x001fe20007fde0ff */
[----:B------:R-:W-:Y:S02]  /*afb0*/  @!P5 IMAD.MOV.U32 R5, RZ, RZ, R70 ;  /* 0x000000ffff05d224 */ /* 0x000fe400078e0046 */
[----:B------:R-:W-:Y:S01]  /*afc0*/  STL [R1+0x9fc], R138 ;  /* 0x0009fc8a01007387 */ /* 0x000fe20000100800 */
[----:B------:R-:W-:-:S03]  /*afd0*/  VIADD R64, R6, 0xffffff82 ;  /* 0xffffff8206407836 */ /* 0x000fc60000000000 */
[----:B------:R0:W-:Y:S01]  /*afe0*/  STL [R1+0x97c], R70 ;  /* 0x00097c4601007387 */ /* 0x0001e20000100800 */
[----:B------:R-:W-:-:S03]  /*aff0*/  VIADD R34, R6, 0xffffff83 ;  /* 0xffffff8306227836 */ /* 0x000fc60000000000 */
[----:B------:R1:W5:Y:S01]  /*b000*/  @!P5 LDG.E.U16 R152, desc[UR38][R4.64] ;  /* 0x000000260498d981 */ /* 0x000362000c1e1500 */
[----:B------:R-:W-:Y:S02]  /*b010*/  ISETP.GE.U32.AND P5, PT, R64, 0x7ffffe83, PT ;  /* 0x7ffffe834000780c */ /* 0x000fe40003fa6070 */
[----:B0-----:R-:W-:Y:S01]  /*b020*/  LEA.HI.X.SX32 R70, R33, R0, 0x1, P6 ;  /* 0x0000000021467211 */ /* 0x001fe200030f0eff */
[C---:B------:R-:W-:Y:S02]  /*b030*/  IMAD R64, R3.reuse, 0x7d, RZ ;  /* 0x0000007d03407824 */ /* 0x040fe400078e02ff */
[----:B-1----:R-:W-:Y:S02]  /*b040*/  @!P0 IMAD.MOV.U32 R4, RZ, RZ, R69 ;  /* 0x000000ffff048224 */ /* 0x002fe400078e0045 */
[----:B------:R-:W-:Y:S01]  /*b050*/  @!P0 IMAD.MOV.U32 R5, RZ, RZ, R70 ;  /* 0x000000ffff058224 */ /* 0x000fe200078e0046 */
[----:B------:R-:W-:Y:S01]  /*b060*/  IADD3 R68, P6, PT, R62, R2, RZ ;  /* 0x000000023e447210 */ /* 0x000fe20007fde0ff */
[----:B------:R-:W-:Y:S04]  /*b070*/  STL [R1+0x978], R69 ;  /* 0x0009784501007387 */ /* 0x000fe80000100800 */
[----:B------:R0:W5:Y:S01]  /*b080*/  @!P0 LDG.E.U16 R151, desc[UR38][R4.64] ;  /* 0x0000002604978981 */ /* 0x000162000c1e1500 */
[----:B------:R-:W-:Y:S01]  /*b090*/  ISETP.GE.U32.AND P0, PT, R34, 0x7ffffe84, PT ;  /* 0x7ffffe842200780c */ /* 0x000fe20003f06070 */
[----:B------:R-:W-:-:S02]  /*b0a0*/  IMAD R34, R3, 0x7c, RZ ;  /* 0x0000007c03227824 */ /* 0x000fc400078e02ff */
[----:B------:R1:W-:Y:S01]  /*b0b0*/  STL [R1+0x974], R70 ;  /* 0x0009744601007387 */ /* 0x0003e20000100800 */
[----:B------:R-:W-:-:S03]  /*b0c0*/  VIADD R62, R6, 0xffffff84 ;  /* 0xffffff84063e7836 */ /* 0x000fc60000000000 */
[----:B------:R-:W-:Y:S01]  /*b0d0*/  STL [R1+0x970], R68 ;  /* 0x0009704401007387 */ /* 0x000fe20000100800 */
[----:B-1----:R-:W-:Y:S02]  /*b0e0*/  LEA.HI.X.SX32 R70, R64, R0, 0x1, P6 ;  /* 0x0000000040467211 */ /* 0x002fe400030f0eff */
[----:B------:R-:W-:Y:S01]  /*b0f0*/  IADD3 R69, P6, PT, R63, R2, RZ ;  /* 0x000000023f457210 */ /* 0x000fe20007fde0ff */
[----:B0-----:R-:W-:Y:S02]  /*b100*/  @!P5 IMAD.MOV.U32 R4, RZ, RZ, R68 ;  /* 0x000000ffff04d224 */ /* 0x001fe400078e0044 */
[----:B------:R0:W-:Y:S01]  /*b110*/  STL [R1+0x96c], R70 ;  /* 0x00096c4601007387 */ /* 0x0001e20000100800 */
[----:B------:R-:W-:-:S05]  /*b120*/  @!P5 IMAD.MOV.U32 R5, RZ, RZ, R70 ;  /* 0x000000ffff05d224 */ /* 0x000fca00078e0046 */
[----:B------:R1:W5:Y:S01]  /*b130*/  @!P5 LDG.E.U16 R150, desc[UR38][R4.64] ;  /* 0x000000260496d981 */ /* 0x000362000c1e1500 */
[----:B0-----:R-:W-:Y:S02]  /*b140*/  LEA.HI.X.SX32 R70, R34, R0, 0x1, P6 ;  /* 0x0000000022467211 */ /* 0x001fe400030f0eff */
[----:B------:R-:W-:Y:S01]  /*b150*/  ISETP.GE.U32.AND P5, PT, R62, 0x7ffffe85, PT ;  /* 0x7ffffe853e00780c */ /* 0x000fe20003fa6070 */
[----:B------:R-:W-:Y:S02]  /*b160*/  VIADD R62, R6, 0xffffff85 ;  /* 0xffffff85063e7836 */ /* 0x000fe40000000000 */
[----:B-1----:R-:W-:Y:S02]  /*b170*/  @!P0 IMAD.MOV.U32 R4, RZ, RZ, R69 ;  /* 0x000000ffff048224 */ /* 0x002fe400078e0045 */
[----:B------:R-:W-:Y:S01]  /*b180*/  @!P0 IMAD.MOV.U32 R5, RZ, RZ, R70 ;  /* 0x000000ffff058224 */ /* 0x000fe200078e0046 */
[----:B------:R-:W-:Y:S01]  /*b190*/  IADD3 R68, P6, PT, R35, R2, RZ ;  /* 0x0000000223447210 */ /* 0x000fe20007fde0ff */
[C---:B------:R-:W-:Y:S01]  /*b1a0*/  IMAD R63, R3.reuse, 0x7b, RZ ;  /* 0x0000007b033f7824 */ /* 0x040fe200078e02ff */
        /* <DEDUP_REMOVED lines=11> */
[----:B------:R-:W-:Y:S02]  /*b260*/  @!P5 IMAD.MOV.U32 R5, RZ, RZ, R70 ;  /* 0x000000ffff05d224 */ /* 0x000fe400078e0046 */
[----:B------:R-:W-:-:S03]  /*b270*/  VIADD R61, R6, 0xffffff87 ;  /* 0xffffff87063d7836 */ /* 0x000fc60000000000 */
[----:B------:R1:W5:Y:S01]  /*b280*/  @!P5 LDG.E.U16 R148, desc[UR38][R4.64] ;  /* 0x000000260494d981 */ /* 0x000362000c1e1500 */
[----:B0-----:R-:W-:Y:S02]  /*b290*/  LEA.HI.X.SX32 R70, R35, R0, 0x1, P6 ;  /* 0x0000000023467211 */ /* 0x001fe400030f0eff */
[----:B------:R-:W-:Y:S01]  /*b2a0*/  ISETP.GE.U32.AND P5, PT, R62, 0x7ffffe87, PT ;  /* 0x7ffffe873e00780c */ /* 0x000fe20003fa6070 */
[----:B------:R-:W-:Y:S02]  /*b2b0*/  IMAD R62, R3, 0x79, RZ ;  /* 0x00000079033e7824 */ /* 0x000fe400078e02ff */
        /* <DEDUP_REMOVED lines=222> */
[----:B------:R-:W-:-:S04]  /*c0a0*/  IADD3 R68, P6, PT, R43, R2, RZ ;  /* 0x000000022b447210 */ /* 0x000fc80007fde0ff */
[----:B------:R0:W5:Y:S01]  /*c0b0*/  @!P0 LDG.E.U16 R121, desc[UR38][R4.64] ;  /* 0x0000002604798981 */ /* 0x000162000c1e1500 */
[----:B------:R-:W-:Y:S01]  /*c0c0*/  ISETP.GE.U32.AND P0, PT, R46, 0x7ffffe9e, PT ;  /* 0x7ffffe9e2e00780c */ /* 0x000fe20003f06070 */
[----:B------:R-:W-:Y:S01]  /*c0d0*/  IMAD R46, R3, 0x62, RZ ;  /* 0x00000062032e7824 */ /* 0x000fe200078e02ff */
[----:B------:R-:W-:Y:S01]  /*c0e0*/  LEA.HI.X.SX32 R47, R47, R0, 0x1, P6 ;  /* 0x000000002f2f7211 */ /* 0x000fe200030f0eff */
[----:B------:R1:W-:Y:S01]  /*c0f0*/  STL [R1+0x8a8], R69 ;  /* 0x0008a84501007387 */ /* 0x0003e20000100800 */
[----:B------:R-:W-:-:S03]  /*c100*/  VIADD R43, R6, 0xffffff9e ;  /* 0xffffff9e062b7836 */ /* 0x000fc60000000000 */
[----:B------:R-:W-:Y:S01]  /*c110*/  STL [R1+0x8a4], R70 ;  /* 0x0008a44601007387 */ /* 0x000fe20000100800 */
[----:B0-----:R-:W-:-:S03]  /*c120*/  @!P5 IMAD.MOV.U32 R4, RZ, RZ, R68 ;  /* 0x000000ffff04d224 */ /* 0x001fc600078e0044 */
[----:B------:R-:W-:Y:S01]  /*c130*/  STL [R1+0x8a0], R68 ;  /* 0x0008a04401007387 */ /* 0x000fe20000100800 */
[----:B-1----:R-:W-:Y:S01]  /*c140*/  IADD3 R69, P6, PT, R37, R2, RZ ;  /* 0x0000000225457210 */ /* 0x002fe20007fde0ff */
[----:B------:R-:W-:Y:S02]  /*c150*/  @!P5 IMAD.MOV.U32 R5, RZ, RZ, R47 ;  /* 0x000000ffff05d224 */ /* 0x000fe400078e002f */
[----:B------:R0:W-:Y:S01]  /*c160*/  STL [R1+0x89c], R47 ;  /* 0x00089c2f01007387 */ /* 0x0001e20000100800 */
[----:B------:R-:W-:-:S03]  /*c170*/  VIADD R37, R6, 0xffffff9f ;  /* 0xffffff9f06257836 */ /* 0x000fc60000000000 */
[----:B------:R1:W5:Y:S01]  /*c180*/  @!P5 LDG.E.U16 R120, desc[UR38][R4.64] ;  /* 0x000000260478d981 */ /* 0x000362000c1e1500 */
[----:B------:R-:W-:Y:S02]  /*c190*/  ISETP.GE.U32.AND P5, PT, R43, 0x7ffffe9f, PT ;  /* 0x7ffffe9f2b00780c */ /* 0x000fe40003fa6070 */
[----:B0-----:R-:W-:Y:S01]  /*c1a0*/  LEA.HI.X.SX32 R47, R46, R0, 0x1, P6 ;  /* 0x000000002e2f7211 */ /* 0x001fe200030f0eff */
[----:B------:R-:W-:Y:S02]  /*c1b0*/  IMAD R43, R3, 0x61, RZ ;  /* 0x00000061032b7824 */ /* 0x000fe400078e02ff */
[----:B-1----:R-:W-:Y:S02]  /*c1c0*/  @!P0 IMAD.MOV.U32 R4, RZ, RZ, R69 ;  /* 0x000000ffff048224 */ /* 0x002fe400078e0045 */
[----:B------:R-:W-:Y:S01]  /*c1d0*/  @!P0 IMAD.MOV.U32 R5, RZ, RZ, R47 ;  /* 0x000000ffff058224 */ /* 0x000fe200078e002f */
[----:B------:R-:W-:Y:S01]  /*c1e0*/  IADD3 R68, P6, PT, R32, R2, RZ ;  /* 0x0000000220447210 */ /* 0x000fe20007fde0ff */
[----:B------:R0:W-:Y:S04]  /*c1f0*/  STL [R1+0x898], R69 ;  /* 0x0008984501007387 */ /* 0x0001e80000100800 */
[----:B------:R1:W5:Y:S01]  /*c200*/  @!P0 LDG.E.U16 R119, desc[UR38][R4.64] ;  /* 0x0000002604778981 */ /* 0x000362000c1e1500 */
[----:B------:R-:W-:-:S02]  /*c210*/  ISETP.GE.U32.AND P0, PT, R37, 0x7ffffea0, PT ;  /* 0x7ffffea02500780c */ /* 0x000fc40003f06070 */
[----:B------:R-:W-:Y:S01]  /*c220*/  LEA.HI.X.SX32 R43, R43, R0, 0x1, P6 ;  /* 0x000000002b2b7211 */ /* 0x000fe200030f0eff */
[----:B------:R2:W-:Y:S01]  /*c230*/  STL [R1+0x894], R47 ;  /* 0x0008942f01007387 */ /* 0x0005e20000100800 */
[----:B0-----:R-:W-:Y:S01]  /*c240*/  IADD3 R69, P6, PT, R31, R2, RZ ;  /* 0x000000021f457210 */ /* 0x001fe20007fde0ff */
[----:B------:R-:W-:Y:S02]  /*c250*/  VIADD R32, R6, 0xffffffa0 ;  /* 0xffffffa006207836 */ /* 0x000fe40000000000 */
[----:B-1----:R-:W-:Y:S02]  /*c260*/  @!P5 IMAD.MOV.U32 R4, RZ, RZ, R68 ;  /* 0x000000ffff04d224 */ /* 0x002fe400078e0044 */
[----:B--2---:R-:W-:Y:S02]  /*c270*/  IMAD R47, R3, 0x60, RZ ;  /* 0x00000060032f7824 */ /* 0x004fe400078e02ff */
[----:B------:R-:W-:-:S03]  /*c280*/  @!P5 IMAD.MOV.U32 R5, RZ, RZ, R43 ;  /* 0x000000ffff05d224 */ /* 0x000fc600078e002b */
[----:B------:R-:W-:Y:S02]  /*c290*/  LEA.HI.X.SX32 R37, R47, R0, 0x1, P6 ;  /* 0x000000002f257211 */ /* 0x000fe400030f0eff */
[----:B------:R0:W5:Y:S01]  /*c2a0*/  @!P5 LDG.E.U16 R118, desc[UR38][R4.64] ;  /* 0x000000260476d981 */ /* 0x000162000c1e1500 */
[----:B------:R-:W-:Y:S01]  /*c2b0*/  ISETP.GE.U32.AND P5, PT, R32, 0x7ffffea1, PT ;  /* 0x7ffffea12000780c */ /* 0x000fe20003fa6070 */
[----:B------:R-:W-:Y:S02]  /*c2c0*/  VIADD R31, R6, 0xffffffa1 ;  /* 0xffffffa1061f7836 */ /* 0x000fe40000000000 */
[----:B------:R1:W-:Y:S01]  /*c2d0*/  STL [R1+0x890], R68 ;  /* 0x0008904401007387 */ /* 0x0003e20000100800 */
[----:B------:R-:W-:Y:S02]  /*c2e0*/  IMAD R32, R3, 0x5f, RZ ;  /* 0x0000005f03207824 */ /* 0x000fe400078e02ff */
[----:B0-----:R-:W-:Y:S02]  /*c2f0*/  @!P0 IMAD.MOV.U32 R4, RZ, RZ, R69 ;  /* 0x000000ffff048224 */ /* 0x001fe400078e0045 */
[----:B------:R-:W-:Y:S01]  /*c300*/  @!P0 IMAD.MOV.U32 R5, RZ, RZ, R37 ;  /* 0x000000ffff058224 */ /* 0x000fe200078e0025 */
[----:B-1----:R-:W-:Y:S01]  /*c310*/  IADD3 R68, P6, PT, R30, R2, RZ ;  /* 0x000000021e447210 */ /* 0x002fe20007fde0ff */
[----:B------:R0:W-:Y:S04]  /*c320*/  STL [R1+0x88c], R43 ;  /* 0x00088c2b01007387 */ /* 0x0001e80000100800 */
[----:B------:R1:W5:Y:S01]  /*c330*/  @!P0 LDG.E.U16 R117, desc[UR38][R4.64] ;  /* 0x0000002604758981 */ /* 0x000362000c1e1500 */
[----:B------:R-:W-:-:S02]  /*c340*/  ISETP.GE.U32.AND P0, PT, R31, 0x7ffffea2, PT ;  /* 0x7ffffea21f00780c */ /* 0x000fc40003f06070 */
[----:B------:R-:W-:Y:S01]  /*c350*/  LEA.HI.X.SX32 R32, R32, R0, 0x1, P6 ;  /* 0x0000000020207211 */ /* 0x000fe200030f0eff */
[----:B------:R-:W-:Y:S01]  /*c360*/  STL [R1+0x888], R69 ;  /* 0x0008884501007387 */ /* 0x000fe20000100800 */
[----:B0-----:R-:W-:-:S03]  /*c370*/  IADD3 R43, P6, PT, R29, R2, RZ ;  /* 0x000000021d2b7210 */ /* 0x001fc60007fde0ff */
[----:B------:R0:W-:Y:S01]  /*c380*/  STL [R1+0x884], R37 ;  /* 0x0008842501007387 */ /* 0x0001e20000100800 */
[----:B------:R-:W-:Y:S02]  /*c390*/  VIADD R30, R6, 0xffffffa2 ;  /* 0xffffffa2061e7836 */ /* 0x000fe40000000000 */
[----:B-1----:R-:W-:Y:S02]  /*c3a0*/  @!P5 IMAD.MOV.U32 R4, RZ, RZ, R68 ;  /* 0x000000ffff04d224 */ /* 0x002fe400078e0044 */
[----:B------:R-:W-:Y:S02]  /*c3b0*/  @!P5 IMAD.MOV.U32 R5, RZ, RZ, R32 ;  /* 0x000000ffff05d224 */ /* 0x000fe400078e0020 */
[----:B0-----:R-:W-:-:S03]  /*c3c0*/  IMAD R37, R3, 0x5e, RZ ;  /* 0x0000005e03257824 */ /* 0x001fc600078e02ff */
[----:B------:R0:W5:Y:S02]  /*c3d0*/  @!P5 LDG.E.U16 R116, desc[UR38][R4.64] ;  /* 0x000000260474d981 */ /* 0x000164000c1e1500 */
[----:B------:R-:W-:Y:S01]  /*c3e0*/  LEA.HI.X.SX32 R31, R37, R0, 0x1, P6 ;  /* 0x00000000251f7211 */ /* 0x000fe200030f0eff */
[----:B------:R-:W-:Y:S01]  /*c3f0*/  VIADD R29, R6, 0xffffffa3 ;  /* 0xffffffa3061d7836 */ /* 0x000fe20000000000 */
[----:B------:R-:W-:Y:S01]  /*c400*/  ISETP.GE.U32.AND P5, PT, R30, 0x7ffffea3, PT ;  /* 0x7ffffea31e00780c */ /* 0x000fe20003fa6070 */
[----:B------:R-:W-:Y:S01]  /*c410*/  STL [R1+0x880], R68 ;  /* 0x0008804401007387 */ /* 0x000fe20000100800 */
[----:B0-----:R-:W-:Y:S02]  /*c420*/  @!P0 IMAD.MOV.U32 R4, RZ, RZ, R43 ;  /* 0x000000ffff048224 */ /* 0x001fe400078e002b */
[----:B------:R-:W-:Y:S01]  /*c430*/  @!P0 IMAD.MOV.U32 R5, RZ, RZ, R31 ;  /* 0x000000ffff058224 */ /* 0x000fe200078e001f */
[----:B------:R0:W-:Y:S01]  /*c440*/  STL [R1+0x87c], R32 ;  /* 0x00087c2001007387 */ /* 0x0001e20000100800 */
[----:B------:R-:W-:-:S03]  /*c450*/  IMAD R30, R3, 0x5d, RZ ;  /* 0x0000005d031e7824 */ /* 0x000fc600078e02ff */
[----:B------:R1:W5:Y:S01]  /*c460*/  @!P0 LDG.E.U16 R115, desc[UR38][R4.64] ;  /* 0x0000002604738981 */ /* 0x000362000c1e1500 */
[----:B------:R-:W-:Y:S02]  /*c470*/  ISETP.GE.U32.AND P0, PT, R29, 0x7ffffea4, PT ;  /* 0x7ffffea41d00780c */ /* 0x000fe40003f06070 */
[----:B0-----:R-:W-:Y:S01]  /*c480*/  IADD3 R32, P6, PT, R28, R2, RZ ;  /* 0x000000021c207210 */ /* 0x001fe20007fde0ff */
[----:B------:R0:W-:Y:S03]  /*c490*/  STL [R1+0x878], R43 ;  /* 0x0008782b01007387 */ /* 0x0001e60000100800 */
[----:B------:R-:W-:Y:S01]  /*c4a0*/  LEA.HI.X.SX32 R30, R30, R0, 0x1, P6 ;  /* 0x000000001e1e7211 */ /* 0x000fe200030f0eff */
[----:B------:R2:W-:Y:S01]  /*c4b0*/  STL [R1+0x874], R31 ;  /* 0x0008741f01007387 */ /* 0x0005e20000100800 */
[----:B-1----:R-:W-:Y:S02]  /*c4c0*/  @!P5 IMAD.MOV.U32 R4, RZ, RZ, R32 ;  /* 0x000000ffff04d224 */ /* 0x002fe400078e0020 */
[----:B0-----:R-:W-:Y:S01]  /*c4d0*/  IMAD R43, R3, 0x5c, RZ ;  /* 0x0000005c032b7824 */ /* 0x001fe200078e02ff */
[----:B--2---:R-:W-:Y:S01]  /*c4e0*/  IADD3 R31, P6, PT, R27, R2, RZ ;  /* 0x000000021b1f7210 */ /* 0x004fe20007fde0ff */
[----:B------:R-:W-:-:S02]  /*c4f0*/  @!P5 IMAD.MOV.U32 R5, RZ, RZ, R30 ;  /* 0x000000ffff05d224 */ /* 0x000fc400078e001e */
[C---:B------:R-:W-:Y:S01]  /*c500*/  VIADD R28, R6.reuse, 0xffffffa4 ;  /* 0xffffffa4061c7836 */ /* 0x040fe20000000000 */
[----:B------:R-:W-:Y:S02]  /*c510*/  LEA.HI.X.SX32 R29, R43, R0, 0x1, P6 ;  /* 0x000000002b1d7211 */ /* 0x000fe400030f0eff */
[----:B------:R0:W5:Y:S01]  /*c520*/  @!P5 LDG.E.U16 R114, desc[UR38][R4.64] ;  /* 0x000000260472d981 */ /* 0x000162000c1e1500 */
[----:B------:R-:W-:Y:S01]  /*c530*/  VIADD R27, R6, 0xffffffa5 ;  /* 0xffffffa5061b7836 */ /* 0x000fe20000000000 */
[----:B------:R-:W-:Y:S01]  /*c540*/  ISETP.GE.U32.AND P5, PT, R28, 0x7ffffea5, PT ;  /* 0x7ffffea51c00780c */ /* 0x000fe20003fa6070 */
[----:B------:R-:W-:Y:S01]  /*c550*/  IMAD R28, R3, 0x5b, RZ ;  /* 0x0000005b031c7824 */ /* 0x000fe200078e02ff */
[----:B------:R-:W-:Y:S01]  /*c560*/  STL [R1+0x870], R32 ;  /* 0x0008702001007387 */ /* 0x000fe20000100800 */
[----:B0-----:R-:W-:Y:S02]  /*c570*/  @!P0 IMAD.MOV.U32 R4, RZ, RZ, R31 ;  /* 0x000000ffff048224 */ /* 0x001fe400078e001f */
[----:B------:R-:W-:Y:S01]  /*c580*/  @!P0 IMAD.MOV.U32 R5, RZ, RZ, R29 ;  /* 0x000000ffff058224 */ /* 0x000fe200078e001d */
[----:B------:R0:W-:Y:S04]  /*c590*/  STL [R1+0x86c], R30 ;  /* 0x00086c1e01007387 */ /* 0x0001e80000100800 */
[----:B------:R1:W5:Y:S01]  /*c5a0*/  @!P0 LDG.E.U16 R113, desc[UR38][R4.64] ;  /* 0x0000002604718981 */ /* 0x000362000c1e1500 */
[----:B------:R-:W-:-:S02]  /*c5b0*/  ISETP.GE.U32.AND P0, PT, R27, 0x7ffffea6, PT ;  /* 0x7ffffea61b00780c */ /* 0x000fc40003f06070 */
        /* <DEDUP_REMOVED lines=21> */
[----:B------:R-:W-:Y:S01]  /*c710*/  STL [R1+0x858], R29 ;  /* 0x0008581d01007387 */ /* 0x000fe20000100800 */
[----:B------:R-:W-:Y:S02]  /*c720*/  IMAD R32, R3, 0x58, RZ ;  /* 0x0000005803207824 */ /* 0x000fe400078e02ff */
[----:B------:R-:W-:Y:S01]  /*c730*/  LEA.HI.X.SX32 R23, R23, R0, 0x1, P6 ;  /* 0x0000000017177211 */ /* 0x000fe200030f0eff */
[----:B------:R0:W-:Y:S01]  /*c740*/  STL [R1+0x854], R27 ;  /* 0x0008541b01007387 */ /* 0x0001e20000100800 */
[----:B-1----:R-:W-:Y:S02]  /*c750*/  @!P5 IMAD.MOV.U32 R4, RZ, RZ, R28 ;  /* 0x000000ffff04d224 */ /* 0x002fe400078e001c */
[----:B------:R-:W-:Y:S02]  /*c760*/  VIADD R7, R6, 0xffffffa8 ;  /* 0xffffffa806077836 */ /* 0x000fe40000000000 */
[----:B------:R-:W-:Y:S01]  /*c770*/  @!P5 IMAD.MOV.U32 R5, RZ, RZ, R23 ;  /* 0x000000ffff05d224 */ /* 0x000fe200078e0017 */
[----:B0-----:R-:W-:-:S04]  /*c780*/  IADD3 R27, P6, PT, R9, R2, RZ ;  /* 0x00000002091b7210 */ /* 0x001fc80007fde0ff */
[----:B------:R0:W5:Y:S01]  /*c790*/  @!P5 LDG.E.U16 R110, desc[UR38][R4.64] ;  /* 0x00000026046ed981 */ /* 0x000162000c1e1500 */
[----:B------:R-:W-:Y:S02]  /*c7a0*/  LEA.HI.X.SX32 R17, R32, R0, 0x1, P6 ;  /* 0x0000000020117211 */ /* 0x000fe400030f0eff */
[----:B------:R-:W-:Y:S01]  /*c7b0*/  ISETP.GE.U32.AND P5, PT, R7, 0x7ffffea9, PT ;  /* 0x7ffffea90700780c */ /* 0x000fe20003fa6070 */
[----:B------:R-:W-:Y:S02]  /*c7c0*/  VIADD R7, R6, 0xffffffa9 ;  /* 0xffffffa906077836 */ /* 0x000fe40000000000 */
[----:B0-----:R-:W-:Y:S02]  /*c7d0*/  @!P0 IMAD.MOV.U32 R4, RZ, RZ, R27 ;  /* 0x000000ffff048224 */ /* 0x001fe400078e001b */
[----:B------:R-:W-:Y:S01]  /*c7e0*/  @!P0 IMAD.MOV.U32 R5, RZ, RZ, R17 ;  /* 0x000000ffff058224 */ /* 0x000fe200078e0011 */
[----:B------:R-:W-:Y:S01]  /*c7f0*/  IADD3 R8, P6, PT, R8, R2, RZ ;  /* 0x0000000208087210 */ /* 0x000fe20007fde0ff */
[----:B------:R-:W-:Y:S01]  /*c800*/  IMAD R9, R3, 0x57, RZ ;  /* 0x0000005703097824 */ /* 0x000fe200078e02ff */
[----:B------:R-:W-:Y:S04]  /*c810*/  STL [R1+0x850], R28 ;  /* 0x0008501c01007387 */ /* 0x000fe80000100800 */
[----:B------:R0:W5:Y:S01]  /*c820*/  @!P0 LDG.E.U16 R109, desc[UR38][R4.64] ;  /* 0x00000026046d8981 */ /* 0x000162000c1e1500 */
[----:B------:R-:W-:Y:S01]  /*c830*/  ISETP.GE.U32.AND P0, PT, R7, 0x7ffffeaa, PT ;  /* 0x7ffffeaa0700780c */ /* 0x000fe20003f06070 */
[----:B------:R-:W-:Y:S01]  /*c840*/  IMAD R29, R3, 0x56, RZ ;  /* 0x00000056031d7824 */ /* 0x000fe200078e02ff */
[----:B------:R-:W-:Y:S01]  /*c850*/  LEA.HI.X.SX32 R9, R9, R0, 0x1, P6 ;  /* 0x0000000009097211 */ /* 0x000fe200030f0eff */
[----:B------:R-:W-:Y:S04]  /*c860*/  STL [R1+0x84c], R23 ;  /* 0x00084c1701007387 */ /* 0x000fe80000100800 */
[----:B------:R-:W-:Y:S04]  /*c870*/  STL [R1+0x848], R27 ;  /* 0x0008481b01007387 */ /* 0x000fe80000100800 */
[----:B------:R1:W-:Y:S01]  /*c880*/  STL [R1+0x844], R17 ;  /* 0x0008441101007387 */ /* 0x0003e20000100800 */
[----:B0-----:R-:W-:-:S02]  /*c890*/  @!P5 IMAD.MOV.U32 R4, RZ, RZ, R8 ;  /* 0x000000ffff04d224 */ /* 0x001fc400078e0008 */
[----:B------:R-:W-:Y:S01]  /*c8a0*/  @!P5 IMAD.MOV.U32 R5, RZ, RZ, R9 ;  /* 0x000000ffff05d224 */ /* 0x000fe200078e0009 */
[----:B------:R-:W-:Y:S01]  /*c8b0*/  STL [R1+0x840], R8 ;  /* 0x0008400801007387 */ /* 0x000fe20000100800 */
[----:B------:R-:W-:Y:S01]  /*c8c0*/  VIADD R7, R6, 0xffffffaa ;  /* 0xffffffaa06077836 */ /* 0x000fe20000000000 */
[----:B-1----:R-:W-:Y:S02]  /*c8d0*/  IADD3 R17, P6, PT, R10, R2, RZ ;  /* 0x000000020a117210 */ /* 0x002fe40007fde0ff */
[----:B------:R0:W-:Y:S04]  /*c8e0*/  STL [R1+0x83c], R9 ;  /* 0x00083c0901007387 */ /* 0x0001e80000100800 */
[----:B------:R1:W5:Y:S01]  /*c8f0*/  @!P5 LDG.E.U16 R108, desc[UR38][R4.64] ;  /* 0x00000026046cd981 */ /* 0x000362000c1e1500 */
[----:B------:R-:W-:-:S02]  /*c900*/  ISETP.GE.U32.AND P5, PT, R7, 0x7ffffeab, PT ;  /* 0x7ffffeab0700780c */ /* 0x000fc40003fa6070 */
[----:B0-----:R-:W-:Y:S01]  /*c910*/  LEA.HI.X.SX32 R9, R29, R0, 0x1, P6 ;  /* 0x000000001d097211 */ /* 0x001fe200030f0eff */
[----:B------:R-:W-:Y:S02]  /*c920*/  VIADD R7, R6, 0xffffffab ;  /* 0xffffffab06077836 */ /* 0x000fe40000000000 */
[----:B-1----:R-:W-:Y:S02]  /*c930*/  @!P0 IMAD.MOV.U32 R4, RZ, RZ, R17 ;  /* 0x000000ffff048224 */ /* 0x002fe400078e0011 */
[----:B------:R-:W-:Y:S01]  /*c940*/  @!P0 IMAD.MOV.U32 R5, RZ, RZ, R9 ;  /* 0x000000ffff058224 */ /* 0x000fe200078e0009 */
[----:B------:R-:W-:Y:S01]  /*c950*/  IADD3 R10, P6, PT, R11, R2, RZ ;  /* 0x000000020b0a7210 */ /* 0x000fe20007fde0ff */
[----:B------:R-:W-:-:S03]  /*c960*/  IMAD R8, R3, 0x55, RZ ;  /* 0x0000005503087824 */ /* 0x000fc600078e02ff */
[----:B------:R0:W5:Y:S01]  /*c970*/  @!P0 LDG.E.U16 R107, desc[UR38][R4.64] ;  /* 0x00000026046b8981 */ /* 0x000162000c1e1500 */
[----:B------:R-:W-:Y:S01]  /*c980*/  ISETP.GE.U32.AND P0, PT, R7, 0x7ffffeac, PT ;  /* 0x7ffffeac0700780c */ /* 0x000fe20003f06070 */
[----:B------:R-:W-:Y:S01]  /*c990*/  IMAD R30, R3, 0x54, RZ ;  /* 0x00000054031e7824 */ /* 0x000fe200078e02ff */
[----:B------:R-:W-:Y:S01]  /*c9a0*/  LEA.HI.X.SX32 R8, R8, R0, 0x1, P6 ;  /* 0x0000000008087211 */ /* 0x000fe200030f0eff */
[----:B------:R-:W-:Y:S04]  /*c9b0*/  STL [R1+0x838], R17 ;  /* 0x0008381101007387 */ /* 0x000fe80000100800 */
[----:B------:R1:W-:Y:S01]  /*c9c0*/  STL [R1+0x834], R9 ;  /* 0x0008340901007387 */ /* 0x0003e20000100800 */
[----:B------:R-:W-:Y:S02]  /*c9d0*/  VIADD R7, R6, 0xffffffac ;  /* 0xffffffac06077836 */ /* 0x000fe40000000000 */
[----:B0-----:R-:W-:-:S02]  /*c9e0*/  @!P5 IMAD.MOV.U32 R4, RZ, RZ, R10 ;  /* 0x000000ffff04d224 */ /* 0x001fc400078e000a */
[----:B------:R-:W-:Y:S01]  /*c9f0*/  @!P5 IMAD.MOV.U32 R5, RZ, RZ, R8 ;  /* 0x000000ffff05d224 */ /* 0x000fe200078e0008 */
[----:B-1----:R-:W-:-:S04]  /*ca00*/  IADD3 R9, P6, PT, R12, R2, RZ ;  /* 0x000000020c097210 */ /* 0x002fc80007fde0ff */
[----:B------:R0:W5:Y:S01]  /*ca10*/  @!P5 LDG.E.U16 R106, desc[UR38][R4.64] ;  /* 0x00000026046ad981 */ /* 0x000162000c1e1500 */
[----:B------:R-:W-:-:S03]  /*ca20*/  LEA.HI.X.SX32 R11, R30, R0, 0x1, P6 ;  /* 0x000000001e0b7211 */ /* 0x000fc600030f0eff */
[----:B------:R1:W-:Y:S01]  /*ca30*/  STL [R1+0x830], R10 ;  /* 0x0008300a01007387 */ /* 0x0003e20000100800 */
[----:B------:R-:W-:Y:S01]  /*ca40*/  ISETP.GE.U32.AND P5, PT, R7, 0x7ffffead, PT ;  /* 0x7ffffead0700780c */ /* 0x000fe20003fa6070 */
[----:B------:R-:W-:Y:S02]  /*ca50*/  VIADD R7, R6, 0xffffffad ;  /* 0xffffffad06077836 */ /* 0x000fe40000000000 */
[----:B------:R2:W-:Y:S01]  /*ca60*/  STL [R1+0x82c], R8 ;  /* 0x00082c0801007387 */ /* 0x0005e20000100800 */
[----:B0-----:R-:W-:Y:S02]  /*ca70*/  @!P0 IMAD.MOV.U32 R4, RZ, RZ, R9 ;  /* 0x000000ffff048224 */ /* 0x001fe400078e0009 */
[----:B------:R-:W-:Y:S01]  /*ca80*/  @!P0 IMAD.MOV.U32 R5, RZ, RZ, R11 ;  /* 0x000000ffff058224 */ /* 0x000fe200078e000b */
[----:B-1----:R-:W-:-:S04]  /*ca90*/  IADD3 R10, P6, PT, R14, R2, RZ ;  /* 0x000000020e0a7210 */ /* 0x002fc80007fde0ff */
[----:B------:R0:W5:Y:S01]  /*caa0*/  @!P0 LDG.E.U16 R105, desc[UR38][R4.64] ;  /* 0x0000002604698981 */ /* 0x000162000c1e1500 */
[----:B--2---:R-:W-:Y:S01]  /*cab0*/  IMAD R8, R3, 0x53, RZ ;  /* 0x0000005303087824 */ /* 0x004fe200078e02ff */
[----:B------:R-:W-:Y:S01]  /*cac0*/  ISETP.GE.U32.AND P0, PT, R7, 0x7ffffeae, PT ;  /* 0x7ffffeae0700780c */ /* 0x000fe20003f06070 */
[----:B------:R-:W-:Y:S01]  /*cad0*/  IMAD R27, R3, 0x52, RZ ;  /* 0x00000052031b7824 */ /* 0x000fe200078e02ff */
[----:B------:R1:W-:Y:S02]  /*cae0*/  STL [R1+0x828], R9 ;  /* 0x0008280901007387 */ /* 0x0003e40000100800 */
[----:B------:R-:W-:Y:S01]  /*caf0*/  LEA.HI.X.SX32 R8, R8, R0, 0x1, P6 ;  /* 0x0000000008087211 */ /* 0x000fe200030f0eff */
[----:B------:R-:W-:Y:S01]  /*cb00*/  VIADD R7, R6, 0xffffffae ;  /* 0xffffffae06077836 */ /* 0x000fe20000000000 */
[----:B------:R2:W-:Y:S01]  /*cb10*/  STL [R1+0x824], R11 ;  /* 0x0008240b01007387 */ /* 0x0005e20000100800 */
[----:B0-----:R-:W-:Y:S01]  /*cb20*/  @!P5 IMAD.MOV.U32 R4, RZ, RZ, R10 ;  /* 0x000000ffff04d224 */ /* 0x001fe200078e000a */
[----:B-1----:R-:W-:Y:S01]  /*cb30*/  IADD3 R9, P6, PT, R13, R2, RZ ;  /* 0x000000020d097210 */ /* 0x002fe20007fde0ff */
[----:B------:R-:W-:-:S03]  /*cb40*/  @!P5 IMAD.MOV.U32 R5, RZ, RZ, R8 ;  /* 0x000000ffff05d224 */ /* 0x000fc600078e0008 */
[----:B--2---:R-:W-:Y:S02]  /*cb50*/  LEA.HI.X.SX32 R11, R27, R0, 0x1, P6 ;  /* 0x000000001b0b7211 */ /* 0x004fe400030f0eff */
[----:B------:R0:W5:Y:S01]  /*cb60*/  @!P5 LDG.E.U16 R104, desc[UR38][R4.64] ;  /* 0x000000260468d981 */ /* 0x000162000c1e1500 */
[----:B------:R-:W-:Y:S01]  /*cb70*/  ISETP.GE.U32.AND P5, PT, R7, 0x7ffffeaf, PT ;  /* 0x7ffffeaf0700780c */ /* 0x000fe20003fa6070 */
[----:B------:R-:W-:Y:S02]  /*cb80*/  VIADD R7, R6, 0xffffffaf ;  /* 0xffffffaf06077836 */ /* 0x000fe40000000000 */
[----:B------:R1:W-:Y:S04]  /*cb90*/  STL [R1+0x820], R10 ;  /* 0x0008200a01007387 */ /* 0x0003e80000100800 */
[----:B------:R2:W-:Y:S01]  /*cba0*/  STL [R1+0x81c], R8 ;  /* 0x00081c0801007387 */ /* 0x0005e20000100800 */
[----:B0-----:R-:W-:-:S02]  /*cbb0*/  @!P0 IMAD.MOV.U32 R4, RZ, RZ, R9 ;  /* 0x000000ffff048224 */ /* 0x001fc400078e0009 */
        /* <DEDUP_REMOVED lines=15> */
[----:B------:R-:W-:Y:S02]  /*ccb0*/  PRMT R101, RZ, 0x7610, R101 ;  /* 0x00007610ff657816 */ /* 0x000fe40000000065 */
[----:B------:R-:W-:Y:S01]  /*ccc0*/  ISETP.GE.U32.AND P5, PT, R7, 0x7ffffeb1, PT ;  /* 0x7ffffeb10700780c */ /* 0x000fe20003fa6070 */
[----:B------:R1:W-:Y:S01]  /*ccd0*/  STL [R1+0x810], R10 ;  /* 0x0008100a01007387 */ /* 0x0003e20000100800 */
[----:B------:R-:W-:-:S03]  /*cce0*/  VIADD R7, R6, 0xffffffb1 ;  /* 0xffffffb106077836 */ /* 0x000fc60000000000 */
        /* <DEDUP_REMOVED lines=9> */
[----:B------:R-:W-:Y:S02]  /*cd80*/  LEA.HI.X.SX32 R8, R8, R0, 0x1, P6 ;  /* 0x0000000008087211 */ /* 0x000fe400030f0eff */
[----:B------:R-:W-:Y:S01]  /*cd90*/  PRMT R100, RZ, 0x7610, R100 ;  /* 0x00007610ff647816 */ /* 0x000fe20000000064 */
[----:B------:R2:W-:Y:S01]  /*cda0*/  STL [R1+0x804], R11 ;  /* 0x0008040b01007387 */ /* 0x0005e20000100800 */
[----:B0-----:R-:W-:Y:S01]  /*cdb0*/  @!P5 IMAD.MOV.U32 R4, RZ, RZ, R10 ;  /* 0x000000ffff04d224 */ /* 0x001fe200078e000a */
[----:B-1----:R-:W-:Y:S01]  /*cdc0*/  IADD3 R9, P6, PT, R20, R2, RZ ;  /* 0x0000000214097210 */ /* 0x002fe20007fde0ff */
[----:B------:R-:W-:-:S02]  /*cdd0*/  @!P5 IMAD.MOV.U32 R5, RZ, RZ, R8 ;  /* 0x000000ffff05d224 */ /* 0x000fc400078e0008 */
[C---:B------:R-:W-:Y:S01]  /*cde0*/  VIADD R7, R6.reuse, 0xffffffb2 ;  /* 0xffffffb206077836 */ /* 0x040fe20000000000 */
        /* <DEDUP_REMOVED lines=21> */
[----:B------:R-:W-:Y:S01]  /*cf40*/  VIADD R7, R6, 0xffffffb4 ;  /* 0xffffffb406077836 */ /* 0x000fe20000000000 */
        /* <DEDUP_REMOVED lines=16> */
[----:B------:R-:W-:Y:S01]  /*d050*/  STL [R1+0x7e4], R11 ;  /* 0x0007e40b01007387 */ /* 0x000fe20000100800 */
[----:B------:R-:W-:Y:S01]  /*d060*/  PRMT R96, RZ, 0x7610, R96 ;  /* 0x00007610ff607816 */ /* 0x000fe20000000060 */
[----:B0-----:R-:W-:Y:S01]  /*d070*/  @!P5 IMAD.MOV.U32 R4, RZ, RZ, R10 ;  /* 0x000000ffff04d224 */ /* 0x001fe200078e000a */
[----:B-1----:R-:W-:Y:S01]  /*d080*/  IADD3 R9, P6, PT, R24, R2, RZ ;  /* 0x0000000218097210 */ /* 0x002fe20007fde0ff */
[----:B------:R0:W-:Y:S01]  /*d090*/  STL [R1+0x7e0], R10 ;  /* 0x0007e00a01007387 */ /* 0x0001e20000100800 */
[----:B------:R-:W-:-:S02]  /*d0a0*/  @!P5 IMAD.MOV.U32 R5, RZ, RZ, R8 ;  /* 0x000000ffff05d224 */ /* 0x000fc400078e0008 */
[----:B------:R-:W-:Y:S01]  /*d0b0*/  VIADD R7, R6, 0xffffffb6 ;  /* 0xffffffb606077836 */ /* 0x000fe20000000000 */
[----:B------:R-:W-:Y:S02]  /*d0c0*/  PRMT R95, RZ, 0x7610, R95 ;  /* 0x00007610ff5f7816 */ /* 0x000fe4000000005f */
[----:B------:R1:W5:Y:S01]  /*d0d0*/  @!P5 LDG.E.U16 R96, desc[UR38][R4.64] ;  /* 0x000000260460d981 */ /* 0x000362000c1e1500 */
[----:B0-----:R-:W-:Y:S02]  /*d0e0*/  LEA.HI.X.SX32 R10, R16, R0, 0x1, P6 ;  /* 0x00000000100a7211 */ /* 0x001fe400030f0eff */
[----:B------:R-:W-:Y:S01]  /*d0f0*/  ISETP.GE.U32.AND P5, PT, R7, 0x7ffffeb7, PT ;  /* 0x7ffffeb70700780c */ /* 0x000fe20003fa6070 */
[----:B------:R-:W-:Y:S01]  /*d100*/  VIADD R7, R6, 0xffffffb7 ;  /* 0xffffffb706077836 */ /* 0x000fe20000000000 */
[----:B------:R0:W-:Y:S01]  /*d110*/  STL [R1+0x7dc], R8 ;  /* 0x0007dc0801007387 */ /* 0x0001e20000100800 */
[----:B-1----:R-:W-:Y:S02]  /*d120*/  @!P0 IMAD.MOV.U32 R4, RZ, RZ, R9 ;  /* 0x000000ffff048224 */ /* 0x002fe400078e0009 */
[----:B------:R-:W-:Y:S01]  /*d130*/  @!P0 IMAD.MOV.U32 R5, RZ, RZ, R10 ;  /* 0x000000ffff058224 */ /* 0x000fe200078e000a */
[----:B------:R-:W-:Y:S01]  /*d140*/  IADD3 R11, P6, PT, R25, R2, RZ ;  /* 0x00000002190b7210 */ /* 0x000fe20007fde0ff */
[----:B0-----:R-:W-:-:S03]  /*d150*/  IMAD R8, R3, 0x49, RZ ;  /* 0x0000004903087824 */ /* 0x001fc600078e02ff */
[----:B------:R0:W5:Y:S01]  /*d160*/  @!P0 LDG.E.U16 R95, desc[UR38][R4.64] ;  /* 0x00000026045f8981 */ /* 0x000162000c1e1500 */
[----:B------:R-:W-:-:S03]  /*d170*/  ISETP.GE.U32.AND P0, PT, R7, 0x7ffffeb8, PT ;  /* 0x7ffffeb80700780c */ /* 0x000fc60003f06070 */
[----:B------:R1:W-:Y:S01]  /*d180*/  STL [R1+0x7d8], R9 ;  /* 0x0007d80901007387 */ /* 0x0003e20000100800 */
[----:B------:R-:W-:-:S03]  /*d190*/  LEA.HI.X.SX32 R8, R8, R0, 0x1, P6 ;  /* 0x0000000008087211 */ /* 0x000fc600030f0eff */
[----:B------:R2:W-:Y:S01]  /*d1a0*/  STL [R1+0x7d4], R10 ;  /* 0x0007d40a01007387 */ /* 0x0005e20000100800 */
[----:B------:R-:W-:Y:S01]  /*d1b0*/  PRMT R94, RZ, 0x7610, R94 ;  /* 0x00007610ff5e7816 */ /* 0x000fe2000000005e */
[----:B0-----:R-:W-:Y:S02]  /*d1c0*/  @!P5 IMAD.MOV.U32 R4, RZ, RZ, R11 ;  /* 0x000000ffff04d224 */ /* 0x001fe400078e000b */
[----:B-1----:R-:W-:Y:S01]  /*d1d0*/  IMAD R9, R3, 0x48, RZ ;  /* 0x0000004803097824 */ /* 0x002fe200078e02ff */
[----:B--2---:R-:W-:Y:S01]  /*d1e0*/  IADD3 R10, P6, PT, R26, R2, RZ ;  /* 0x000000021a0a7210 */ /* 0x004fe20007fde0ff */
[----:B------:R-:W-:Y:S02]  /*d1f0*/  @!P5 IMAD.MOV.U32 R5, RZ, RZ, R8 ;  /* 0x000000ffff05d224 */ /* 0x000fe400078e0008 */
[----:B------:R-:W-:Y:S01]  /*d200*/  VIADD R7, R6, 0xffffffb8 ;  /* 0xffffffb806077836 */ /* 0x000fe20000000000 */
[----:B------:R-:W-:Y:S01]  /*d210*/  LEA.HI.X.SX32 R12, R9, R0, 0x1, P6 ;  /* 0x00000000090c7211 */ /* 0x000fe200030f0eff */
[----:B------:R-:W-:Y:S01]  /*d220*/  IMAD R68, R3, 0x8e, RZ ;  /* 0x0000008e03447824 */ /* 0x000fe200078e02ff */
[----:B------:R0:W5:Y:S01]  /*d230*/  @!P5 LDG.E.U16 R94, desc[UR38][R4.64] ;  /* 0x00000026045ed981 */ /* 0x000162000c1e1500 */
[----:B------:R-:W-:-:S02]  /*d240*/  PRMT R93, RZ, 0x7610, R93 ;  /* 0x00007610ff5d7816 */ /* 0x000fc4000000005d */
[----:B------:R-:W-:Y:S01]  /*d250*/  ISETP.GE.U32.AND P5, PT, R7, 0x7ffffeb9, PT ;  /* 0x7ffffeb90700780c */ /* 0x000fe20003fa6070 */
[----:B------:R1:W-:Y:S01]  /*d260*/  STL [R1+0x7d0], R11 ;  /* 0x0007d00b01007387 */ /* 0x0003e20000100800 */
[----:B------:R-:W-:-:S03]  /*d270*/  VIADD R7, R6, 0xffffffb9 ;  /* 0xffffffb906077836 */ /* 0x000fc60000000000 */
[----:B------:R2:W-:Y:S01]  /*d280*/  STL [R1+0x7cc], R8 ;  /* 0x0007cc0801007387 */ /* 0x0005e20000100800 */
[----:B0-----:R-:W-:Y:S02]  /*d290*/  @!P0 IMAD.MOV.U32 R4, RZ, RZ, R10 ;  /* 0x000000ffff048224 */ /* 0x001fe400078e000a */
[----:B------:R-:W-:Y:S01]  /*d2a0*/  @!P0 IMAD.MOV.U32 R5, RZ, RZ, R12 ;  /* 0x000000ffff058224 */ /* 0x000fe200078e000c */
[----:B-1----:R-:W-:Y:S01]  /*d2b0*/  IADD3 R11, P6, PT, R68, R2, RZ ;  /* 0x00000002440b7210 */ /* 0x002fe20007fde0ff */
[----:B------:R-:W-:-:S03]  /*d2c0*/  IMAD R69, R3, 0x8c, RZ ;  /* 0x0000008c03457824 */ /* 0x000fc600078e02ff */
[----:B------:R0:W5:Y:S01]  /*d2d0*/  @!P0 LDG.E.U16 R93, desc[UR38][R4.64] ;  /* 0x00000026045d8981 */ /* 0x000162000c1e1500 */
[----:B--2---:R-:W-:Y:S01]  /*d2e0*/  IMAD R8, R3, 0x47, RZ ;  /* 0x0000004703087824 */ /* 0x004fe200078e02ff */
[----:B------:R-:W-:Y:S02]  /*d2f0*/  ISETP.GE.U32.AND P0, PT, R7, 0x7ffffeba, PT ;  /* 0x7ffffeba0700780c */ /* 0x000fe40003f06070 */
[----:B------:R1:W-:Y:S02]  /*d300*/  STL [R1+0x7c8], R10 ;  /* 0x0007c80a01007387 */ /* 0x0003e40000100800 */
[----:B------:R-:W-:Y:S02]  /*d310*/  LEA.HI.X.SX32 R8, R8, R0, 0x1, P6 ;  /* 0x0000000008087211 */ /* 0x000fe400030f0eff */
[----:B------:R2:W-:Y:S01]  /*d320*/  STL [R1+0x7c4], R12 ;  /* 0x0007c40c01007387 */ /* 0x0005e20000100800 */
[----:B------:R-:W-:Y:S01]  /*d330*/  PRMT R92, RZ, 0x7610, R92 ;  /* 0x00007610ff5c7816 */ /* 0x000fe2000000005c */
[----:B0-----:R-:W-:-:S02]  /*d340*/  @!P5 IMAD.MOV.U32 R4, RZ, RZ, R11 ;  /* 0x000000ffff04d224 */ /* 0x001fc400078e000b */
[----:B-1----:R-:W-:Y:S01]  /*d350*/  IMAD R10, R3, 0x46, RZ ;  /* 0x00000046030a7824 */ /* 0x002fe200078e02ff */
[----:B--2---:R-:W-:Y:S01]  /*d360*/  IADD3 R12, P6, PT, R69, R2, RZ ;  /* 0x00000002450c7210 */ /* 0x004fe20007fde0ff */
[----:B------:R-:W-:Y:S02]  /*d370*/  @!P5 IMAD.MOV.U32 R5, RZ, RZ, R8 ;  /* 0x000000ffff05d224 */ /* 0x000fe400078e0008 */
[----:B------:R-:W-:Y:S01]  /*d380*/  VIADD R7, R6, 0xffffffba ;  /* 0xffffffba06077836 */ /* 0x000fe20000000000 */
[----:B------:R-:W-:Y:S01]  /*d390*/  LEA.HI.X.SX32 R13, R10, R0, 0x1, P6 ;  /* 0x000000000a0d7211 */ /* 0x000fe200030f0eff */
[----:B------:R-:W-:Y:S01]  /*d3a0*/  IMAD R70, R3, 0x8a, RZ ;  /* 0x0000008a03467824 */ /* 0x000fe200078e02ff */
        /* <DEDUP_REMOVED lines=24> */
[----:B------:R-:W-:Y:S01]  /*d530*/  IMAD R72, R3, 0x86, RZ ;  /* 0x0000008603487824 */ /* 0x000fe200078e02ff */
[----:B------:R-:W-:Y:S02]  /*d540*/  PRMT R89, RZ, 0x7610, R89 ;  /* 0x00007610ff597816 */ /* 0x000fe40000000059 */
[----:B------:R-:W-:Y:S01]  /*d550*/  ISETP.GE.U32.AND P5, PT, R7, 0x7ffffebd, PT ;  /* 0x7ffffebd0700780c */ /* 0x000fe20003fa6070 */
[----:B------:R1:W-:Y:S01]  /*d560*/  STL [R1+0x7b0], R11 ;  /* 0x0007b00b01007387 */ /* 0x0003e20000100800 */
[----:B------:R-:W-:Y:S02]  /*d570*/  VIADD R7, R6, 0xffffffbd ;  /* 0xffffffbd06077836 */ /* 0x000fe40000000000 */
[----:B0-----:R-:W-:-:S02]  /*d580*/  @!P0 IMAD.MOV.U32 R4, RZ, RZ, R12 ;  /* 0x000000ffff048224 */ /* 0x001fc400078e000c */
[----:B------:R-:W-:Y:S01]  /*d590*/  @!P0 IMAD.MOV.U32 R5, RZ, RZ, R13 ;  /* 0x000000ffff058224 */ /* 0x000fe200078e000d */
[----:B------:R0:W-:Y:S01]  /*d5a0*/  STL [R1+0x7ac], R8 ;  /* 0x0007ac0801007387 */ /* 0x0001e20000100800 */
[----:B------:R-:W-:Y:S01]  /*d5b0*/  IMAD R73, R3, 0x84, RZ ;  /* 0x0000008403497824 */ /* 0x000fe200078e02ff */
[----:B-1----:R-:W-:Y:S02]  /*d5c0*/  IADD3 R11, P6, PT, R72, R2, RZ ;  /* 0x00000002480b7210 */ /* 0x002fe40007fde0ff */
[----:B------:R1:W5:Y:S01]  /*d5d0*/  @!P0 LDG.E.U16 R89, desc[UR38][R4.64] ;  /* 0x0000002604598981 */ /* 0x000362000c1e1500 */
[----:B------:R-:W-:Y:S01]  /*d5e0*/  ISETP.GE.U32.AND P0, PT, R7, 0x7ffffebe, PT ;  /* 0x7ffffebe0700780c */ /* 0x000fe20003f06070 */
[C---:B0-----:R-:W-:Y:S02]  /*d5f0*/  IMAD R8, R3.reuse, 0x43, RZ ;  /* 0x0000004303087824 */ /* 0x041fe400078e02ff */
[----:B------:R0:W-:Y:S01]  /*d600*/  STL [R1+0x7a8], R12 ;  /* 0x0007a80c01007387 */ /* 0x0001e20000100800 */
[----:B------:R-:W-:-:S02]  /*d610*/  IMAD R25, R3, 0x42, RZ ;  /* 0x0000004203197824 */ /* 0x000fc400078e02ff */
[----:B------:R-:W-:Y:S01]  /*d620*/  LEA.HI.X.SX32 R8, R8, R0, 0x1, P6 ;  /* 0x0000000008087211 */ /* 0x000fe200030f0eff */
[----:B------:R2:W-:Y:S01]  /*d630*/  STL [R1+0x7a4], R13 ;  /* 0x0007a40d01007387 */ /* 0x0005e20000100800 */
[----:B------:R-:W-:Y:S01]  /*d640*/  PRMT R88, RZ, 0x7610, R88 ;  /* 0x00007610ff587816 */ /* 0x000fe20000000058 */
[----:B-1----:R-:W-:Y:S01]  /*d650*/  @!P5 IMAD.MOV.U32 R4, RZ, RZ, R11 ;  /* 0x000000ffff04d224 */ /* 0x002fe200078e000b */
[----:B0-----:R-:W-:Y:S01]  /*d660*/  IADD3 R12, P6, PT, R73, R2, RZ ;  /* 0x00000002490c7210 */ /* 0x001fe20007fde0ff */
[----:B------:R-:W-:Y:S02]  /*d670*/  @!P5 IMAD.MOV.U32 R5, RZ, RZ, R8 ;  /* 0x000000ffff05d224 */ /* 0x000fe400078e0008 */
[----:B------:R-:W-:Y:S01]  /*d680*/  VIADD R7, R6, 0xffffffbe ;  /* 0xffffffbe06077836 */ /* 0x000fe20000000000 */
[----:B--2---:R-:W-:Y:S02]  /*d690*/  LEA.HI.X.SX32 R13, R25, R0, 0x1, P6 ;  /* 0x00000000190d7211 */ /* 0x004fe400030f0eff */
[----:B------:R0:W5:Y:S01]  /*d6a0*/  @!P5 LDG.E.U16 R88, desc[UR38][R4.64] ;  /* 0x000000260458d981 */ /* 0x000162000c1e1500 */
[----:B------:R-:W-:Y:S01]  /*d6b0*/  IMAD R132, R3, 0x82, RZ ;  /* 0x0000008203847824 */ /* 0x000fe200078e02ff */
[----:B------:R-:W-:-:S02]  /*d6c0*/  PRMT R87, RZ, 0x7610, R87 ;  /* 0x00007610ff577816 */ /* 0x000fc40000000057 */
[----:B------:R-:W-:Y:S01]  /*d6d0*/  ISETP.GE.U32.AND P5, PT, R7, 0x7ffffebf, PT ;  /* 0x7ffffebf0700780c */ /* 0x000fe20003fa6070 */
[----:B------:R1:W-:Y:S01]  /*d6e0*/  STL [R1+0x7a0], R11 ;  /* 0x0007a00b01007387 */ /* 0x0003e20000100800 */
[----:B------:R-:W-:Y:S02]  /*d6f0*/  VIADD R7, R6, 0xffffffc0 ;  /* 0xffffffc006077836 */ /* 0x000fe40000000000 */
[----:B0-----:R-:W-:Y:S02]  /*d700*/  @!P0 IMAD.MOV.U32 R4, RZ, RZ, R12 ;  /* 0x000000ffff048224 */ /* 0x001fe400078e000c */
[----:B------:R-:W-:Y:S01]  /*d710*/  @!P0 IMAD.MOV.U32 R5, RZ, RZ, R13 ;  /* 0x000000ffff058224 */ /* 0x000fe200078e000d */
[----:B------:R0:W-:Y:S01]  /*d720*/  STL [R1+0x79c], R8 ;  /* 0x00079c0801007387 */ /* 0x0001e20000100800 */
[----:B-1----:R-:W-:-:S03]  /*d730*/  IADD3 R11, P6, PT, R132, R2, RZ ;  /* 0x00000002840b7210 */ /* 0x002fc60007fde0ff */
[----:B------:R1:W5:Y:S01]  /*d740*/  @!P0 LDG.E.U16 R87, desc[UR38][R4.64] ;  /* 0x0000002604578981 */ /* 0x000362000c1e1500 */
[----:B------:R-:W-:Y:S01]  /*d750*/  ISETP.GE.U32.AND P0, PT, R7, 0x7ffffec1, PT ;  /* 0x7ffffec10700780c */ /* 0x000fe20003f06070 */
[----:B0-----:R-:W-:Y:S02]  /*d760*/  IMAD R8, R3, 0x41, RZ ;  /* 0x0000004103087824 */ /* 0x001fe400078e02ff */
[----:B------:R-:W-:Y:S04]  /*d770*/  STL [R1+0x798], R12 ;  /* 0x0007980c01007387 */ /* 0x000fe80000100800 */
[----:B------:R0:W-:Y:S01]  /*d780*/  STL [R1+0x794], R13 ;  /* 0x0007940d01007387 */ /* 0x0001e20000100800 */
[----:B------:R-:W-:Y:S01]  /*d790*/  PRMT R86, RZ, 0x7610, R86 ;  /* 0x00007610ff567816 */ /* 0x000fe20000000056 */
[----:B-1----:R-:W-:-:S02]  /*d7a0*/  @!P5 IMAD.MOV.U32 R4, RZ, RZ, R11 ;  /* 0x000000ffff04d224 */ /* 0x002fc400078e000b */
[----:B------:R-:W-:Y:S01]  /*d7b0*/  VIADD R7, R6, 0xffffffc1 ;  /* 0xffffffc106077836 */ /* 0x000fe20000000000 */
[----:B0-----:R-:W-:Y:S01]  /*d7c0*/  LEA.HI.X.SX32 R13, R8, R0, 0x1, P6 ;  /* 0x00000000080d7211 */ /* 0x001fe200030f0eff */
[----:B------:R-:W-:Y:S01]  /*d7d0*/  IMAD R8, R3, 0x3f, RZ ;  /* 0x0000003f03087824 */ /* 0x000fe200078e02ff */
[----:B------:R-:W-:-:S03]  /*d7e0*/  IADD3 R12, P6, PT, R33, R2, RZ ;  /* 0x00000002210c7210 */ /* 0x000fc60007fde0ff */
[----:B------:R-:W-:Y:S01]  /*d7f0*/  @!P5 IMAD.MOV.U32 R5, RZ, RZ, R13 ;  /* 0x000000ffff05d224 */ /* 0x000fe200078e000d */
[----:B------:R-:W-:Y:S02]  /*d800*/  LEA.HI.X.SX32 R8, R8, R0, 0x1, P6 ;  /* 0x0000000008087211 */ /* 0x000fe400030f0eff */
[----:B------:R-:W-:Y:S02]  /*d810*/  PRMT R85, RZ, 0x7610, R85 ;  /* 0x00007610ff557816 */ /* 0x000fe40000000055 */
[----:B------:R0:W5:Y:S01]  /*d820*/  @!P5 LDG.E.U16 R86, desc[UR38][R4.64] ;  /* 0x000000260456d981 */ /* 0x000162000c1e1500 */
[----:B------:R-:W-:Y:S01]  /*d830*/  ISETP.GE.U32.AND P5, PT, R7, 0x7ffffec2, PT ;  /* 0x7ffffec20700780c */ /* 0x000fe20003fa6070 */
[----:B------:R-:W-:Y:S02]  /*d840*/  VIADD R7, R6, 0xffffffc2 ;  /* 0xffffffc206077836 */ /* 0x000fe40000000000 */
[----:B------:R1:W-:Y:S01]  /*d850*/  STL [R1+0x790], R11 ;  /* 0x0007900b01007387 */ /* 0x0003e20000100800 */
[----:B0-----:R-:W-:-:S02]  /*d860*/  @!P0 IMAD.MOV.U32 R4, RZ, RZ, R12 ;  /* 0x000000ffff048224 */ /* 0x001fc400078e000c */
[----:B------:R-:W-:Y:S01]  /*d870*/  @!P0 IMAD.MOV.U32 R5, RZ, RZ, R8 ;  /* 0x000000ffff058224 */ /* 0x000fe200078e0008 */
[----:B------:R0:W-:Y:S01]  /*d880*/  STL [R1+0x78c], R13 ;  /* 0x00078c0d01007387 */ /* 0x0001e20000100800 */
[----:B-1----:R-:W-:-:S03]  /*d890*/  IMAD R11, R3, 0x3e, RZ ;  /* 0x0000003e030b7824 */ /* 0x002fc600078e02ff */
[----:B------:R1:W5:Y:S01]  /*d8a0*/  @!P0 LDG.E.U16 R85, desc[UR38][R4.64] ;  /* 0x0000002604558981 */ /* 0x000362000c1e1500 */
[----:B------:R-:W-:Y:S02]  /*d8b0*/  ISETP.GE.U32.AND P0, PT, R7, 0x7ffffec3, PT ;  /* 0x7ffffec30700780c */ /* 0x000fe40003f06070 */
[----:B0-----:R-:W-:Y:S01]  /*d8c0*/  IADD3 R13, P6, PT, R34, R2, RZ ;  /* 0x00000002220d7210 */ /* 0x001fe20007fde0ff */
[----:B------:R0:W-:Y:S03]  /*d8d0*/  STL [R1+0x780], R12 ;  /* 0x0007800c01007387 */ /* 0x0001e60000100800 */
[----:B------:R-:W-:Y:S01]  /*d8e0*/  LEA.HI.X.SX32 R14, R11, R0, 0x1, P6 ;  /* 0x000000000b0e7211 */ /* 0x000fe200030f0eff */
[----:B------:R2:W-:Y:S01]  /*d8f0*/  STL [R1+0x77c], R8 ;  /* 0x00077c0801007387 */ /* 0x0005e20000100800 */
[----:B------:R-:W-:Y:S01]  /*d900*/  PRMT R84, RZ, 0x7610, R84 ;  /* 0x00007610ff547816 */ /* 0x000fe20000000054 */
[----:B-1----:R-:W-:Y:S01]  /*d910*/  @!P5 IMAD.MOV.U32 R4, RZ, RZ, R13 ;  /* 0x000000ffff04d224 */ /* 0x002fe200078e000d */
[----:B0-----:R-:W-:Y:S01]  /*d920*/  IADD3 R12, P6, PT, R35, R2, RZ ;  /* 0x00000002230c7210 */ /* 0x001fe20007fde0ff */
[----:B--2---:R-:W-:Y:S01]  /*d930*/  IMAD R8, R3, 0x3d, RZ ;  /* 0x0000003d03087824 */ /* 0x004fe200078e02ff */
[----:B------:R0:W-:Y:S01]  /*d940*/  STL [R1+0x778], R13 ;  /* 0x0007780d01007387 */ /* 0x0001e20000100800 */
[----:B------:R-:W-:-:S02]  /*d950*/  @!P5 IMAD.MOV.U32 R5, RZ, RZ, R14 ;  /* 0x000000ffff05d224 */ /* 0x000fc400078e000e */
[----:B------:R-:W-:Y:S01]  /*d960*/  VIADD R7, R6, 0xffffffc3 ;  /* 0xffffffc306077836 */ /* 0x000fe20000000000 */
[----:B------:R-:W-:Y:S02]  /*d970*/  PRMT R67, RZ, 0x7610, R67 ;  /* 0x00007610ff437816 */ /* 0x000fe40000000043 */
[----:B------:R1:W5:Y:S01]  /*d980*/  @!P5 LDG.E.U16 R84, desc[UR38][R4.64] ;  /* 0x000000260454d981 */ /* 0x000362000c1e1500 */
[----:B0-----:R-:W-:Y:S01]  /*d990*/  LEA.HI.X.SX32 R13, R8, R0, 0x1, P6 ;  /* 0x00000000080d7211 */ /* 0x001fe200030f0eff */
[----:B------:R-:W-:Y:S01]  /*d9a0*/  VIADD R8, R6, 0xffffffc4 ;  /* 0xffffffc406087836 */ /* 0x000fe20000000000 */
[----:B------:R-:W-:Y:S01]  /*d9b0*/  ISETP.GE.U32.AND P5, PT, R7, 0x7ffffec4, PT ;  /* 0x7ffffec40700780c */ /* 0x000fe20003fa6070 */
[----:B------:R0:W-:Y:S01]  /*d9c0*/  STL [R1+0x774], R14 ;  /* 0x0007740e01007387 */ /* 0x0001e20000100800 */
[----:B-1----:R-:W-:Y:S02]  /*d9d0*/  @!P0 IMAD.MOV.U32 R4, RZ, RZ, R12 ;  /* 0x000000ffff048224 */ /* 0x002fe400078e000c */
[----:B------:R-:W-:-:S02]  /*d9e0*/  @!P0 IMAD.MOV.U32 R5, RZ, RZ, R13 ;  /* 0x000000ffff058224 */ /* 0x000fc400078e000d */
[----:B------:R-:W-:Y:S01]  /*d9f0*/  IMAD R7, R3, 0x3c, RZ ;  /* 0x0000003c03077824 */ /* 0x000fe200078e02ff */
[----:B0-----:R-:W-:Y:S02]  /*da00*/  IADD3 R14, P6, PT, R36, R2, RZ ;  /* 0x00000002240e7210 */ /* 0x001fe40007fde0ff */
[----:B------:R0:W5:Y:S01]  /*da10*/  @!P0 LDG.E.U16 R67, desc[UR38][R4.64] ;  /* 0x0000002604438981 */ /* 0x000162000c1e1500 */
[----:B------:R-:W-:Y:S02]  /*da20*/  ISETP.GE.U32.AND P0, PT, R8, 0x7ffffec5, PT ;  /* 0x7ffffec50800780c */ /* 0x000fe40003f06070 */
[----:B------:R-:W-:Y:S01]  /*da30*/  LEA.HI.X.SX32 R15, R7, R0, 0x1, P6 ;  /* 0x00000000070f7211 */ /* 0x000fe200030f0eff */
[----:B------:R1:W-:Y:S01]  /*da40*/  STL [R1+0x770], R12 ;  /* 0x0007700c01007387 */ /* 0x0003e20000100800 */
[----:B------:R-:W-:-:S03]  /*da50*/  PRMT R66, RZ, 0x7610, R66 ;  /* 0x00007610ff427816 */ /* 0x000fc60000000042 */
[----:B------:R2:W-:Y:S01]  /*da60*/  STL [R1+0x76c], R13 ;  /* 0x00076c0d01007387 */ /* 0x0005e20000100800 */
[----:B------:R-:W-:Y:S02]  /*da70*/  VIADD R8, R6, 0xffffffc5 ;  /* 0xffffffc506087836 */ /* 0x000fe40000000000 */
[----:B-1----:R-:W-:Y:S01]  /*da80*/  IMAD R12, R3, 0x3b, RZ ;  /* 0x0000003b030c7824 */ /* 0x002fe200078e02ff */
[----:B------:R1:W-:Y:S01]  /*da90*/  STL [R1+0x768], R14 ;  /* 0x0007680e01007387 */ /* 0x0003e20000100800 */
[----:B--2---:R-:W-:Y:S01]  /*daa0*/  IADD3 R13, P6, PT, R38, R2, RZ ;  /* 0x00000002260d7210 */ /* 0x004fe20007fde0ff */
[----:B0-----:R-:W-:Y:S02]  /*dab0*/  @!P5 IMAD.MOV.U32 R4, RZ, RZ, R14 ;  /* 0x000000ffff04d224 */ /* 0x001fe400078e000e */
[----:B------:R-:W-:Y:S01]  /*dac0*/  @!P5 IMAD.MOV.U32 R5, RZ, RZ, R15 ;  /* 0x000000ffff05d224 */ /* 0x000fe200078e000f */
[----:B-1----:R-:W-:-:S04]  /*dad0*/  LEA.HI.X.SX32 R14, R12, R0, 0x1, P6 ;  /* 0x000000000c0e7211 */ /* 0x002fc800030f0eff */
[----:B------:R0:W5:Y:S01]  /*dae0*/  @!P5 LDG.E.U16 R66, desc[UR38][R4.64] ;  /* 0x000000260442d981 */ /* 0x000162000c1e1500 */
[----:B------:R-:W-:Y:S01]  /*daf0*/  PRMT R65, RZ, 0x7610, R65 ;  /* 0x00007610ff417816 */ /* 0x000fe20000000041 */
[----:B------:R-:W-:Y:S01]  /*db00*/  VIADD R12, R6, 0xffffffc6 ;  /* 0xffffffc6060c7836 */ /* 0x000fe20000000000 */
[----:B------:R-:W-:Y:S01]  /*db10*/  ISETP.GE.U32.AND P5, PT, R8, 0x7ffffec6, PT ;  /* 0x7ffffec60800780c */ /* 0x000fe20003fa6070 */
[----:B------:R1:W-:Y:S01]  /*db20*/  STL [R1+0x764], R15 ;  /* 0x0007640f01007387 */ /* 0x0003e20000100800 */
[----:B------:R-:W-:Y:S02]  /*db30*/  IMAD R8, R3, 0x3a, RZ ;  /* 0x0000003a03087824 */ /* 0x000fe400078e02ff */
[----:B0-----:R-:W-:Y:S02]  /*db40*/  @!P0 IMAD.MOV.U32 R4, RZ, RZ, R13 ;  /* 0x000000ffff048224 */ /* 0x001fe400078e000d */
[----:B------:R-:W-:Y:S01]  /*db50*/  @!P0 IMAD.MOV.U32 R5, RZ, RZ, R14 ;  /* 0x000000ffff058224 */ /* 0x000fe200078e000e */
[----:B-1----:R-:W-:-:S04]  /*db60*/  IADD3 R15, P6, PT, R39, R2, RZ ;  /* 0x00000002270f7210 */ /* 0x002fc80007fde0ff */
        /* <DEDUP_REMOVED lines=162> */
[----:B------:R-:W-:Y:S01]  /*e590*/  STL [R1+0x6e8], R139 ;  /* 0x0006e88b01007387 */ /* 0x000fe20000100800 */
[----:B--2---:R-:W-:-:S03]  /*e5a0*/  IADD3 R26, P6, PT, R29, R2, RZ ;  /* 0x000000021d1a7210 */ /* 0x004fc60007fde0ff */
[----:B------:R1:W-:Y:S01]  /*e5b0*/  STL [R1+0x6e4], R159 ;  /* 0x0006e49f01007387 */ /* 0x0003e20000100800 */
[----:B0-----:R-:W-:Y:S02]  /*e5c0*/  @!P5 IMAD.MOV.U32 R4, RZ, RZ, R139 ;  /* 0x000000ffff04d224 */ /* 0x001fe400078e008b */
[----:B------:R-:W-:Y:S01]  /*e5d0*/  @!P5 IMAD.MOV.U32 R5, RZ, RZ, R159 ;  /* 0x000000ffff05d224 */ /* 0x000fe200078e009f */
[----:B------:R-:W-:-:S04]  /*e5e0*/  PRMT R47, RZ, 0x7610, R47 ;  /* 0x00007610ff2f7816 */ /* 0x000fc8000000002f */
[----:B------:R0:W5:Y:S01]  /*e5f0*/  @!P5 LDG.E.U16 R50, desc[UR38][R4.64] ;  /* 0x000000260432d981 */ /* 0x000162000c1e1500 */
[----:B-1----:R-:W-:Y:S01]  /*e600*/  LEA.HI.X.SX32 R159, R22, R0, 0x1, P6 ;  /* 0x00000000169f7211 */ /* 0x002fe200030f0eff */
[----:B------:R-:W-:Y:S01]  /*e610*/  VIADD R22, R6, 0xffffffd6 ;  /* 0xffffffd606167836 */ /* 0x000fe20000000000 */
[----:B------:R-:W-:Y:S01]  /*e620*/  ISETP.GE.U32.AND P5, PT, R21, 0x7ffffed6, PT ;  /* 0x7ffffed61500780c */ /* 0x000fe20003fa6070 */
[----:B------:R-:W-:Y:S01]  /*e630*/  IMAD R21, R3, 0x2a, RZ ;  /* 0x0000002a03157824 */ /* 0x000fe200078e02ff */
[----:B------:R-:W-:Y:S01]  /*e640*/  IADD3 R139, P6, PT, R30, R2, RZ ;  /* 0x000000021e8b7210 */ /* 0x000fe20007fde0ff */
[----:B0-----:R-:W-:Y:S02]  /*e650*/  @!P0 IMAD.MOV.U32 R4, RZ, RZ, R26 ;  /* 0x000000ffff048224 */ /* 0x001fe400078e001a */
[----:B------:R-:W-:Y:S01]  /*e660*/  @!P0 IMAD.MOV.U32 R5, RZ, RZ, R159 ;  /* 0x000000ffff058224 */ /* 0x000fe200078e009f */
[----:B------:R0:W-:Y:S04]  /*e670*/  STL [R1+0x6e0], R26 ;  /* 0x0006e01a01007387 */ /* 0x0001e80000100800 */
[----:B------:R1:W5:Y:S01]  /*e680*/  @!P0 LDG.E.U16 R47, desc[UR38][R4.64] ;  /* 0x00000026042f8981 */ /* 0x000362000c1e1500 */
[----:B------:R-:W-:-:S03]  /*e690*/  ISETP.GE.U32.AND P0, PT, R22, 0x7ffffed7, PT ;  /* 0x7ffffed71600780c */ /* 0x000fc60003f06070 */
[----:B------:R2:W-:Y:S01]  /*e6a0*/  STL [R1+0x6dc], R159 ;  /* 0x0006dc9f01007387 */ /* 0x0005e20000100800 */
[----:B0-----:R-:W-:Y:S01]  /*e6b0*/  IMAD R26, R3, 0x29, RZ ;  /* 0x00000029031a7824 */ /* 0x001fe200078e02ff */
[----:B------:R-:W-:Y:S02]  /*e6c0*/  PRMT R48, RZ, 0x7610, R48 ;  /* 0x00007610ff307816 */ /* 0x000fe40000000030 */
[----:B------:R0:W-:Y:S01]  /*e6d0*/  STL [R1+0x6d8], R139 ;  /* 0x0006d88b01007387 */ /* 0x0001e20000100800 */
[----:B--2---:R-:W-:Y:S02]  /*e6e0*/  LEA.HI.X.SX32 R159, R21, R0, 0x1, P6 ;  /* 0x00000000159f7211 */ /* 0x004fe400030f0eff */
[----:B------:R-:W-:Y:S01]  /*e6f0*/  IADD3 R27, P6, PT, R27, R2, RZ ;  /* 0x000000021b1b7210 */ /* 0x000fe20007fde0ff */
[----:B-1----:R-:W-:Y:S02]  /*e700*/  @!P5 IMAD.MOV.U32 R4, RZ, RZ, R139 ;  /* 0x000000ffff04d224 */ /* 0x002fe400078e008b */
[----:B------:R-:W-:Y:S01]  /*e710*/  @!P5 IMAD.MOV.U32 R5, RZ, RZ, R159 ;  /* 0x000000ffff05d224 */ /* 0x000fe200078e009f */
[----:B0-----:R-:W-:Y:S01]  /*e720*/  LEA.HI.X.SX32 R139, R26, R0, 0x1, P6 ;  /* 0x000000001a8b7211 */ /* 0x001fe200030f0eff */
[----:B------:R-:W-:Y:S01]  /*e730*/  VIADD R22, R6, 0xffffffd7 ;  /* 0xffffffd706167836 */ /* 0x000fe20000000000 */
[----:B------:R-:W-:-:S02]  /*e740*/  PRMT R45, RZ, 0x7610, R45 ;  /* 0x00007610ff2d7816 */ /* 0x000fc4000000002d */
[----:B------:R0:W5:Y:S01]  /*e750*/  @!P5 LDG.E.U16 R48, desc[UR38][R4.64] ;  /* 0x000000260430d981 */ /* 0x000162000c1e1500 */
[----:B------:R-:W-:Y:S01]  /*e760*/  VIADD R26, R6, 0xffffffd8 ;  /* 0xffffffd8061a7836 */ /* 0x000fe20000000000 */
[----:B------:R-:W-:Y:S01]  /*e770*/  ISETP.GE.U32.AND P5, PT, R22, 0x7ffffed8, PT ;  /* 0x7ffffed81600780c */ /* 0x000fe20003fa6070 */
[----:B------:R-:W-:Y:S01]  /*e780*/  IMAD R22, R3, 0x28, RZ ;  /* 0x0000002803167824 */ /* 0x000fe200078e02ff */
[----:B------:R1:W-:Y:S01]  /*e790*/  STL [R1+0x6d4], R159 ;  /* 0x0006d49f01007387 */ /* 0x0003e20000100800 */
        /* <DEDUP_REMOVED lines=18> */
[----:B-1----:R-:W-:Y:S02]  /*e8c0*/  LEA.HI.X.SX32 R160, R27, R0, 0x1, P6 ;  /* 0x000000001ba07211 */ /* 0x002fe400030f0eff */
[----:B------:R-:W-:Y:S01]  /*e8d0*/  ISETP.GE.U32.AND P5, PT, R26, 0x7ffffeda, PT ;  /* 0x7ffffeda1a00780c */ /* 0x000fe20003fa6070 */
[----:B------:R-:W-:Y:S01]  /*e8e0*/  VIADD R26, R6, 0xffffffda ;  /* 0xffffffda061a7836 */ /* 0x000fe20000000000 */
[----:B------:R-:W-:Y:S01]  /*e8f0*/  IADD3 R159, P6, PT, R20, R2, RZ ;  /* 0x00000002149f7210 */ /* 0x000fe20007fde0ff */
[C---:B------:R-:W-:Y:S02]  /*e900*/  IMAD R23, R3.reuse, 0x26, RZ ;  /* 0x0000002603177824 */ /* 0x040fe400078e02ff */
[----:B0-----:R-:W-:Y:S02]  /*e910*/  @!P0 IMAD.MOV.U32 R4, RZ, RZ, R139 ;  /* 0x000000ffff048224 */ /* 0x001fe400078e008b */
[----:B------:R-:W-:Y:S01]  /*e920*/  @!P0 IMAD.MOV.U32 R5, RZ, RZ, R160 ;  /* 0x000000ffff058224 */ /* 0x000fe200078e00a0 */
[----:B------:R-:W-:Y:S04]  /*e930*/  STL [R1+0x6c0], R139 ;  /* 0x0006c08b01007387 */ /* 0x000fe80000100800 */
[----:B------:R0:W5:Y:S01]  /*e940*/  @!P0 LDG.E.U16 R43, desc[UR38][R4.64] ;  /* 0x00000026042b8981 */ /* 0x000162000c1e1500 */
[----:B------:R-:W-:Y:S01]  /*e950*/  ISETP.GE.U32.AND P0, PT, R26, 0x7ffffedb, PT ;  /* 0x7ffffedb1a00780c */ /* 0x000fe20003f06070 */
[----:B------:R-:W-:-:S02]  /*e960*/  IMAD R26, R3, 0x25, RZ ;  /* 0x00000025031a7824 */ /* 0x000fc400078e02ff */
[----:B------:R1:W-:Y:S01]  /*e970*/  STL [R1+0x6bc], R160 ;  /* 0x0006bca001007387 */ /* 0x0003e20000100800 */
[----:B------:R-:W-:Y:S01]  /*e980*/  PRMT R44, RZ, 0x7610, R44 ;  /* 0x00007610ff2c7816 */ /* 0x000fe2000000002c */
[----:B------:R-:W-:Y:S02]  /*e990*/  VIADD R20, R6, 0xffffffdb ;  /* 0xffffffdb06147836 */ /* 0x000fe40000000000 */
[----:B------:R-:W-:Y:S01]  /*e9a0*/  STL [R1+0x6b8], R159 ;  /* 0x0006b89f01007387 */ /* 0x000fe20000100800 */
[----:B-1----:R-:W-:Y:S02]  /*e9b0*/  LEA.HI.X.SX32 R160, R23, R0, 0x1, P6 ;  /* 0x0000000017a07211 */ /* 0x002fe400030f0eff */
[----:B------:R-:W-:Y:S01]  /*e9c0*/  IADD3 R139, P6, PT, R16, R2, RZ ;  /* 0x00000002108b7210 */ /* 0x000fe20007fde0ff */
[----:B0-----:R-:W-:Y:S02]  /*e9d0*/  @!P5 IMAD.MOV.U32 R4, RZ, RZ, R159 ;  /* 0x000000ffff04d224 */ /* 0x001fe400078e009f */
[----:B------:R0:W-:Y:S01]  /*e9e0*/  STL [R1+0x6b4], R160 ;  /* 0x0006b4a001007387 */ /* 0x0001e20000100800 */
[----:B------:R-:W-:Y:S01]  /*e9f0*/  @!P5 IMAD.MOV.U32 R5, RZ, RZ, R160 ;  /* 0x000000ffff05d224 */ /* 0x000fe200078e00a0 */
[----:B------:R-:W-:-:S04]  /*ea00*/  PRMT R41, RZ, 0x7610, R41 ;  /* 0x00007610ff297816 */ /* 0x000fc80000000029 */
        /* <DEDUP_REMOVED lines=13> */
[----:B------:R-:W-:Y:S01]  /*eae0*/  PRMT R42, RZ, 0x7610, R42 ;  /* 0x00007610ff2a7816 */ /* 0x000fe2000000002a */
[----:B------:R-:W-:Y:S01]  /*eaf0*/  VIADD R9, R6, 0xffffffdd ;  /* 0xffffffdd06097836 */ /* 0x000fe20000000000 */
[----:B-1----:R-:W-:Y:S02]  /*eb00*/  LEA.HI.X.SX32 R160, R16, R0, 0x1, P6 ;  /* 0x0000000010a07211 */ /* 0x002fe400030f0eff */
[----:B------:R-:W-:Y:S01]  /*eb10*/  IADD3 R139, P6, PT, R10, R2, RZ ;  /* 0x000000020a8b7210 */ /* 0x000fe20007fde0ff */
[----:B0-----:R-:W-:Y:S02]  /*eb20*/  @!P5 IMAD.MOV.U32 R4, RZ, RZ, R159 ;  /* 0x000000ffff04d224 */ /* 0x001fe400078e009f */
[----:B------:R-:W-:Y:S01]  /*eb30*/  @!P5 IMAD.MOV.U32 R5, RZ, RZ, R160 ;  /* 0x000000ffff05d224 */ /* 0x000fe200078e00a0 */
[----:B------:R-:W-:Y:S02]  /*eb40*/  LEA.HI.X.SX32 R20, R20, R0, 0x1, P6 ;  /* 0x0000000014147211 */ /* 0x000fe400030f0eff */
[----:B------:R-:W-:-:S02]  /*eb50*/  PRMT R39, RZ, 0x7610, R39 ;  /* 0x00007610ff277816 */ /* 0x000fc40000000027 */
        /* <DEDUP_REMOVED lines=10> */
[----:B------:R-:W-:-:S03]  /*ec00*/  ISETP.GE.U32.AND P0, PT, R10, 0x7ffffedf, PT ;  /* 0x7ffffedf0a00780c */ /* 0x000fc60003f06070 */
[----:B------:R2:W-:Y:S01]  /*ec10*/  STL [R1+0x6a0], R139 ;  /* 0x0006a08b01007387 */ /* 0x0005e20000100800 */
[----:B0-----:R-:W-:-:S03]  /*ec20*/  LEA.HI.X.SX32 R160, R9, R0, 0x1, P6 ;  /* 0x0000000009a07211 */ /* 0x001fc600030f0eff */
[----:B------:R0:W-:Y:S01]  /*ec30*/  STL [R1+0x69c], R20 ;  /* 0x00069c1401007387 */ /* 0x0001e20000100800 */
[----:B------:R-:W-:Y:S01]  /*ec40*/  PRMT R40, RZ, 0x7610, R40 ;  /* 0x00007610ff287816 */ /* 0x000fe20000000028 */
[----:B-1----:R-:W-:Y:S02]  /*ec50*/  @!P5 IMAD.MOV.U32 R4, RZ, RZ, R159 ;  /* 0x000000ffff04d224 */ /* 0x002fe400078e009f */
[----:B------:R-:W-:Y:S01]  /*ec60*/  STL [R1+0x698], R159 ;  /* 0x0006989f01007387 */ /* 0x000fe20000100800 */
[----:B--2---:R-:W-:Y:S01]  /*ec70*/  IADD3 R139, P6, PT, R25, R2, RZ ;  /* 0x00000002198b7210 */ /* 0x004fe20007fde0ff */
[----:B0-----:R-:W-:Y:S02]  /*ec80*/  IMAD R20, R3, 0x21, RZ ;  /* 0x0000002103147824 */ /* 0x001fe400078e02ff */
[----:B------:R0:W-:Y:S01]  /*ec90*/  STL [R1+0x694], R160 ;  /* 0x000694a001007387 */ /* 0x0001e20000100800 */
[----:B------:R-:W-:Y:S02]  /*eca0*/  @!P5 IMAD.MOV.U32 R5, RZ, RZ, R160 ;  /* 0x000000ffff05d224 */ /* 0x000fe400078e00a0 */
[----:B------:R-:W-:Y:S01]  /*ecb0*/  VIADD R10, R6, 0xffffffe0 ;  /* 0xffffffe0060a7836 */ /* 0x000fe20000000000 */
[----:B------:R-:W-:-:S02]  /*ecc0*/  PRMT R38, RZ, 0x7610, R38 ;  /* 0x00007610ff267816 */ /* 0x000fc40000000026 */
        /* <DEDUP_REMOVED lines=21> */
[----:B------:R-:W-:Y:S01]  /*ee20*/  PRMT R37, RZ, 0x7610, R37 ;  /* 0x00007610ff257816 */ /* 0x000fe20000000025 */
        /* <DEDUP_REMOVED lines=13> */
[----:B------:R-:W-:Y:S01]  /*ef00*/  PRMT R34, RZ, 0x7610, R34 ;  /* 0x00007610ff227816 */ /* 0x000fe20000000022 */
[----:B------:R-:W-:Y:S02]  /*ef10*/  VIADD R8, R6, 0xffffffe4 ;  /* 0xffffffe406087836 */ /* 0x000fe40000000000 */
[----:B------:R-:W-:Y:S01]  /*ef20*/  STL [R1+0x674], R160 ;  /* 0x000674a001007387 */ /* 0x000fe20000100800 */
[----:B0-----:R-:W-:Y:S01]  /*ef30*/  @!P5 IMAD.MOV.U32 R4, RZ, RZ, R159 ;  /* 0x000000ffff04d224 */ /* 0x001fe200078e009f */
[----:B-1----:R-:W-:-:S02]  /*ef40*/  IADD3 R139, P6, PT, R12, R2, RZ ;  /* 0x000000020c8b7210 */ /* 0x002fc40007fde0ff */
[----:B------:R0:W-:Y:S01]  /*ef50*/  STL [R1+0x670], R159 ;  /* 0x0006709f01007387 */ /* 0x0001e20000100800 */
[----:B------:R-:W-:Y:S01]  /*ef60*/  @!P5 IMAD.MOV.U32 R5, RZ, RZ, R11 ;  /* 0x000000ffff05d224 */ /* 0x000fe200078e000b */
[----:B------:R-:W-:-:S04]  /*ef70*/  PRMT R35, RZ, 0x7610, R35 ;  /* 0x00007610ff237816 */ /* 0x000fc80000000023 */
[----:B------:R1:W5:Y:S01]  /*ef80*/  @!P5 LDG.E.U16 R34, desc[UR38][R4.64] ;  /* 0x000000260422d981 */ /* 0x000362000c1e1500 */
[----:B0-----:R-:W-:Y:S02]  /*ef90*/  LEA.HI.X.SX32 R159, R7, R0, 0x1, P6 ;  /* 0x00000000079f7211 */ /* 0x001fe400030f0eff */
[----:B------:R-:W-:Y:S01]  /*efa0*/  ISETP.GE.U32.AND P5, PT, R8, 0x7ffffee5, PT ;  /* 0x7ffffee50800780c */ /* 0x000fe20003fa6070 */
[----:B------:R-:W-:Y:S01]  /*efb0*/  VIADD R8, R6, 0xffffffe5 ;  /* 0xffffffe506087836 */ /* 0x000fe20000000000 */
[----:B------:R0:W-:Y:S01]  /*efc0*/  STL [R1+0x66c], R11 ;  /* 0x00066c0b01007387 */ /* 0x0001e20000100800 */
[----:B-1----:R-:W-:Y:S02]  /*efd0*/  @!P0 IMAD.MOV.U32 R4, RZ, RZ, R139 ;  /* 0x000000ffff048224 */ /* 0x002fe400078e008b */
[----:B------:R-:W-:Y:S01]  /*efe0*/  @!P0 IMAD.MOV.U32 R5, RZ, RZ, R159 ;  /* 0x000000ffff058224 */ /* 0x000fe200078e009f */
[----:B------:R-:W-:-:S04]  /*eff0*/  IADD3 R12, P6, PT, R13, R2, RZ ;  /* 0x000000020d0c7210 */ /* 0x000fc80007fde0ff */
[----:B------:R1:W5:Y:S01]  /*f000*/  @!P0 LDG.E.U16 R35, desc[UR38][R4.64] ;  /* 0x0000002604238981 */ /* 0x000362000c1e1500 */
[C---:B0-----:R-:W-:Y:S01]  /*f010*/  IMAD R11, R3.reuse, 0x1b, RZ ;  /* 0x0000001b030b7824 */ /* 0x041fe200078e02ff */
[----:B------:R-:W-:Y:S01]  /*f020*/  ISETP.GE.U32.AND P0, PT, R8, 0x7ffffee6, PT ;  /* 0x7ffffee60800780c */ /* 0x000fe20003f06070 */
[----:B------:R-:W-:-:S03]  /*f030*/  IMAD R8, R3, 0x1a, RZ ;  /* 0x0000001a03087824 */ /* 0x000fc600078e02ff */
[----:B------:R-:W-:Y:S02]  /*f040*/  LEA.HI.X.SX32 R13, R11, R0, 0x1, P6 ;  /* 0x000000000b0d7211 */ /* 0x000fe400030f0eff */
[----:B------:R-:W-:Y:S01]  /*f050*/  IADD3 R14, P6, PT, R14, R2, RZ ;  /* 0x000000020e0e7210 */ /* 0x000fe20007fde0ff */
[----:B------:R0:W-:Y:S01]  /*f060*/  STL [R1+0x668], R139 ;  /* 0x0006688b01007387 */ /* 0x0001e20000100800 */
[----:B------:R-:W-:Y:S01]  /*f070*/  PRMT R32, RZ, 0x7610, R32 ;  /* 0x00007610ff207816 */ /* 0x000fe20000000020 */
[----:B-1----:R-:W-:Y:S02]  /*f080*/  @!P5 IMAD.MOV.U32 R4, RZ, RZ, R12 ;  /* 0x000000ffff04d224 */ /* 0x002fe400078e000c */
[----:B------:R-:W-:Y:S02]  /*f090*/  @!P5 IMAD.MOV.U32 R5, RZ, RZ, R13 ;  /* 0x000000ffff05d224 */ /* 0x000fe400078e000d */
[----:B------:R-:W-:Y:S01]  /*f0a0*/  VIADD R11, R6, 0xffffffe6 ;  /* 0xffffffe6060b7836 */ /* 0x000fe20000000000 */
[----:B0-----:R-:W-:-:S02]  /*f0b0*/  LEA.HI.X.SX32 R139, R8, R0, 0x1, P6 ;  /* 0x00000000088b7211 */ /* 0x001fc400030f0eff */
[----:B------:R0:W5:Y:S01]  /*f0c0*/  @!P5 LDG.E.U16 R32, desc[UR38][R4.64] ;  /* 0x000000260420d981 */ /* 0x000162000c1e1500 */
[----:B------:R-:W-:Y:S02]  /*f0d0*/  PRMT R33, RZ, 0x7610, R33 ;  /* 0x00007610ff217816 */ /* 0x000fe40000000021 */
[----:B------:R-:W-:Y:S01]  /*f0e0*/  ISETP.GE.U32.AND P5, PT, R11, 0x7ffffee7, PT ;  /* 0x7ffffee70b00780c */ /* 0x000fe20003fa6070 */
[----:B------:R-:W-:Y:S01]  /*f0f0*/  STL [R1+0x664], R159 ;  /* 0x0006649f01007387 */ /* 0x000fe20000100800 */
[----:B------:R-:W-:-:S03]  /*f100*/  VIADD R11, R6, 0xffffffe7 ;  /* 0xffffffe7060b7836 */ /* 0x000fc60000000000 */
[----:B------:R1:W-:Y:S01]  /*f110*/  STL [R1+0x660], R12 ;  /* 0x0006600c01007387 */ /* 0x0003e20000100800 */
[----:B0-----:R-:W-:Y:S02]  /*f120*/  @!P0 IMAD.MOV.U32 R4, RZ, RZ, R14 ;  /* 0x000000ffff048224 */ /* 0x001fe400078e000e */
[----:B------:R-:W-:Y:S01]  /*f130*/  @!P0 IMAD.MOV.U32 R5, RZ, RZ, R139 ;  /* 0x000000ffff058224 */ /* 0x000fe200078e008b */
[----:B------:R0:W-:Y:S04]  /*f140*/  STL [R1+0x65c], R13 ;  /* 0x00065c0d01007387 */ /* 0x0001e80000100800 */
[----:B------:R2:W5:Y:S01]  /*f150*/  @!P0 LDG.E.U16 R33, desc[UR38][R4.64] ;  /* 0x0000002604218981 */ /* 0x000562000c1e1500 */
[----:B-1----:R-:W-:Y:S01]  /*f160*/  IMAD R12, R3, 0x19, RZ ;  /* 0x00000019030c7824 */ /* 0x002fe200078e02ff */
[----:B------:R-:W-:-:S02]  /*f170*/  ISETP.GE.U32.AND P0, PT, R11, 0x7ffffee8, PT ;  /* 0x7ffffee80b00780c */ /* 0x000fc40003f06070 */
[----:B0-----:R-:W-:Y:S01]  /*f180*/  IADD3 R13, P6, PT, R15, R2, RZ ;  /* 0x000000020f0d7210 */ /* 0x001fe20007fde0ff */
[----:B------:R0:W-:Y:S01]  /*f190*/  STL [R1+0x658], R14 ;  /* 0x0006580e01007387 */ /* 0x0001e20000100800 */
[----:B------:R-:W-:Y:S01]  /*f1a0*/  IMAD R11, R3, 0x18, RZ ;  /* 0x00000018030b7824 */ /* 0x000fe200078e02ff */
[----:B------:R-:W-:Y:S02]  /*f1b0*/  PRMT R30, RZ, 0x7610, R30 ;  /* 0x00007610ff1e7816 */ /* 0x000fe4000000001e */
[----:B--2---:R-:W-:Y:S01]  /*f1c0*/  @!P5 IMAD.MOV.U32 R4, RZ, RZ, R13 ;  /* 0x000000ffff04d224 */ /* 0x004fe200078e000d */
[----:B0-----:R-:W-:Y:S02]  /*f1d0*/  LEA.HI.X.SX32 R14, R12, R0, 0x1, P6 ;  /* 0x000000000c0e7211 */ /* 0x001fe400030f0eff */
[----:B------:R-:W-:Y:S01]  /*f1e0*/  IADD3 R15, P6, PT, R17, R2, RZ ;  /* 0x00000002110f7210 */ /* 0x000fe20007fde0ff */
[----:B------:R-:W-:Y:S02]  /*f1f0*/  VIADD R12, R6, 0xffffffe8 ;  /* 0xffffffe8060c7836 */ /* 0x000fe40000000000 */
[----:B------:R-:W-:Y:S01]  /*f200*/  @!P5 IMAD.MOV.U32 R5, RZ, RZ, R14 ;  /* 0x000000ffff05d224 */ /* 0x000fe200078e000e */
[----:B------:R-:W-:-:S02]  /*f210*/  LEA.HI.X.SX32 R17, R11, R0, 0x1, P6 ;  /* 0x000000000b117211 */ /* 0x000fc400030f0eff */
[----:B------:R-:W-:Y:S02]  /*f220*/  PRMT R31, RZ, 0x7610, R31 ;  /* 0x00007610ff1f7816 */ /* 0x000fe4000000001f */
[----:B------:R0:W5:Y:S01]  /*f230*/  @!P5 LDG.E.U16 R30, desc[UR38][R4.64] ;  /* 0x00000026041ed981 */ /* 0x000162000c1e1500 */
[----:B------:R-:W-:Y:S01]  /*f240*/  ISETP.GE.U32.AND P5, PT, R12, 0x7ffffee9, PT ;  /* 0x7ffffee90c00780c */ /* 0x000fe20003fa6070 */
[----:B------:R-:W-:Y:S02]  /*f250*/  VIADD R12, R6, 0xffffffe9 ;  /* 0xffffffe9060c7836 */ /* 0x000fe40000000000 */
[----:B------:R-:W-:Y:S04]  /*f260*/  STL [R1+0x654], R139 ;  /* 0x0006548b01007387 */ /* 0x000fe80000100800 */
[----:B------:R1:W-:Y:S01]  /*f270*/  STL [R1+0x650], R13 ;  /* 0x0006500d01007387 */ /* 0x0003e20000100800 */
[----:B0-----:R-:W-:-:S02]  /*f280*/  @!P0 IMAD.MOV.U32 R4, RZ, RZ, R15 ;  /* 0x000000ffff048224 */ /* 0x001fc400078e000f */
[----:B------:R-:W-:Y:S01]  /*f290*/  @!P0 IMAD.MOV.U32 R5, RZ, RZ, R17 ;  /* 0x000000ffff058224 */ /* 0x000fe200078e0011 */
[----:B------:R0:W-:Y:S04]  /*f2a0*/  STL [R1+0x64c], R14 ;  /* 0x00064c0e01007387 */ /* 0x0001e80000100800 */
[----:B------:R2:W5:Y:S01]  /*f2b0*/  @!P0 LDG.E.U16 R31, desc[UR38][R4.64] ;  /* 0x00000026041f8981 */ /* 0x000562000c1e1500 */
[C---:B-1----:R-:W-:Y:S01]  /*f2c0*/  IMAD R13, R3.reuse, 0x17, RZ ;  /* 0x00000017030d7824 */ /* 0x042fe200078e02ff */
[----:B------:R-:W-:Y:S02]  /*f2d0*/  ISETP.GE.U32.AND P0, PT, R12, 0x7ffffeea, PT ;  /* 0x7ffffeea0c00780c */ /* 0x000fe40003f06070 */
[----:B0-----:R-:W-:Y:S01]  /*f2e0*/  IADD3 R14, P6, PT, R18, R2, RZ ;  /* 0x00000002120e7210 */ /* 0x001fe20007fde0ff */
[----:B------:R0:W-:Y:S01]  /*f2f0*/  STL [R1+0x648], R15 ;  /* 0x0006480f01007387 */ /* 0x0001e20000100800 */
[----:B------:R-:W-:-:S03]  /*f300*/  IMAD R12, R3, 0x16, RZ ;  /* 0x00000016030c7824 */ /* 0x000fc600078e02ff */
[----:B------:R1:W-:Y:S01]  /*f310*/  STL [R1+0x644], R17 ;  /* 0x0006441101007387 */ /* 0x0003e20000100800 */
[----:B------:R-:W-:Y:S02]  /*f320*/  PRMT R28, RZ, 0x7610, R28 ;  /* 0x00007610ff1c7816 */ /* 0x000fe4000000001c */
[----:B0-----:R-:W-:Y:S01]  /*f330*/  LEA.HI.X.SX32 R15, R13, R0, 0x1, P6 ;  /* 0x000000000d0f7211 */ /* 0x001fe200030f0eff */
[----:B--2---:R-:W-:Y:S01]  /*f340*/  @!P5 IMAD.MOV.U32 R4, RZ, RZ, R14 ;  /* 0x000000ffff04d224 */ /* 0x004fe200078e000e */
[----:B-1----:R-:W-:-:S03]  /*f350*/  IADD3 R17, P6, PT, R19, R2, RZ ;  /* 0x0000000213117210 */ /* 0x002fc60007fde0ff */
[----:B------:R-:W-:Y:S02]  /*f360*/  @!P5 IMAD.MOV.U32 R5, RZ, RZ, R15 ;  /* 0x000000ffff05d224 */ /* 0x000fe400078e000f */
[----:B------:R-:W-:Y:S01]  /*f370*/  VIADD R13, R6, 0xffffffea ;  /* 0xffffffea060d7836 */ /* 0x000fe20000000000 */
[----:B------:R-:W-:Y:S02]  /*f380*/  LEA.HI.X.SX32 R139, R12, R0, 0x1, P6 ;  /* 0x000000000c8b7211 */ /* 0x000fe400030f0eff */
[----:B------:R0:W5:Y:S01]  /*f390*/  @!P5 LDG.E.U16 R28, desc[UR38][R4.64] ;  /* 0x00000026041cd981 */ /* 0x000162000c1e1500 */
[----:B------:R-:W-:Y:S02]  /*f3a0*/  PRMT R29, RZ, 0x7610, R29 ;  /* 0x00007610ff1d7816 */ /* 0x000fe4000000001d */
[----:B------:R-:W-:Y:S01]  /*f3b0*/  ISETP.GE.U32.AND P5, PT, R13, 0x7ffffeeb, PT ;  /* 0x7ffffeeb0d00780c */ /* 0x000fe20003fa6070 */
[----:B------:R-:W-:Y:S01]  /*f3c0*/  VIADD R13, R6, 0xffffffeb ;  /* 0xffffffeb060d7836 */ /* 0x000fe20000000000 */
        /* <DEDUP_REMOVED lines=8> */
[----:B------:R0:W-:Y:S01]  /*f450*/  STL [R1+0x638], R17 ;  /* 0x0006381101007387 */ /* 0x0001e20000100800 */
[----:B------:R-:W-:-:S03]  /*f460*/  IMAD R13, R3, 0x14, RZ ;  /* 0x00000014030d7824 */ /* 0x000fc600078e02ff */
[----:B------:R2:W-:Y:S01]  /*f470*/  STL [R1+0x634], R139 ;  /* 0x0006348b01007387 */ /* 0x0005e20000100800 */
[----:B------:R-:W-:Y:S02]  /*f480*/  PRMT R26, RZ, 0x7610, R26 ;  /* 0x00007610ff1a7816 */ /* 0x000fe4000000001a */
[----:B0-----:R-:W-:Y:S01]  /*f490*/  LEA.HI.X.SX32 R17, R14, R0, 0x1, P6 ;  /* 0x000000000e117211 */ /* 0x001fe200030f0eff */
[----:B-1----:R-:W-:Y:S01]  /*f4a0*/  @!P5 IMAD.MOV.U32 R4, RZ, RZ, R15 ;  /* 0x000000ffff04d224 */ /* 0x002fe200078e000f */
[----:B--2---:R-:W-:-:S03]  /*f4b0*/  IADD3 R139, P6, PT, R22, R2, RZ ;  /* 0x00000002168b7210 */ /* 0x004fc60007fde0ff */
        /* <DEDUP_REMOVED lines=13> */
[----:B------:R-:W-:-:S03]  /*f590*/  ISETP.GE.U32.AND P0, PT, R14, 0x7ffffeee, PT ;  /* 0x7ffffeee0e00780c */ /* 0x000fc60003f06070 */
[----:B------:R-:W-:Y:S01]  /*f5a0*/  STL [R1+0x628], R139 ;  /* 0x0006288b01007387 */ /* 0x000fe20000100800 */
[----:B0-----:R-:W-:-:S03]  /*f5b0*/  IADD3 R17, P6, PT, R23, R2, RZ ;  /* 0x0000000217117210 */ /* 0x001fc60007fde0ff */
[----:B------:R0:W-:Y:S01]  /*f5c0*/  STL [R1+0x624], R159 ;  /* 0x0006249f01007387 */ /* 0x0001e20000100800 */
[----:B------:R-:W-:Y:S01]  /*f5d0*/  IMAD R14, R3, 0x12, RZ ;  /* 0x00000012030e7824 */ /* 0x000fe200078e02ff */
[----:B------:R-:W-:Y:S01]  /*f5e0*/  PRMT R24, RZ, 0x7610, R24 ;  /* 0x00007610ff187816 */ /* 0x000fe20000000018 */
[----:B-1----:R-:W-:Y:S01]  /*f5f0*/  @!P5 IMAD.MOV.U32 R4, RZ, RZ, R17 ;  /* 0x000000ffff04d224 */ /* 0x002fe200078e0011 */
[----:B0-----:R-:W-:Y:S02]  /*f600*/  LEA.HI.X.SX32 R159, R15, R0, 0x1, P6 ;  /* 0x000000000f9f7211 */ /* 0x001fe400030f0eff */
[----:B------:R-:W-:Y:S01]  /*f610*/  IADD3 R139, P6, PT, R16, R2, RZ ;  /* 0x00000002108b7210 */ /* 0x000fe20007fde0ff */
[----:B------:R-:W-:Y:S02]  /*f620*/  VIADD R15, R6, 0xffffffee ;  /* 0xffffffee060f7836 */ /* 0x000fe40000000000 */
[----:B------:R-:W-:Y:S01]  /*f630*/  @!P5 IMAD.MOV.U32 R5, RZ, RZ, R159 ;  /* 0x000000ffff05d224 */ /* 0x000fe200078e009f */
[----:B------:R-:W-:Y:S01]  /*f640*/  LEA.HI.X.SX32 R160, R14, R0, 0x1, P6 ;  /* 0x000000000ea07211 */ /* 0x000fe200030f0eff */
[----:B------:R0:W-:Y:S01]  /*f650*/  STL [R1+0x620], R17 ;  /* 0x0006201101007387 */ /* 0x0001e20000100800 */
[----:B------:R-:W-:-:S03]  /*f660*/  PRMT R25, RZ, 0x7610, R25 ;  /* 0x00007610ff197816 */ /* 0x000fc60000000019 */
[----:B------:R1:W5:Y:S01]  /*f670*/  @!P5 LDG.E.U16 R24, desc[UR38][R4.64] ;  /* 0x000000260418d981 */ /* 0x000362000c1e1500 */
[----:B------:R-:W-:Y:S01]  /*f680*/  ISETP.GE.U32.AND P5, PT, R15, 0x7ffffeef, PT ;  /* 0x7ffffeef0f00780c */ /* 0x000fe20003fa6070 */
[----:B------:R-:W-:Y:S01]  /*f690*/  VIADD R15, R6, 0xffffffef ;  /* 0xffffffef060f7836 */ /* 0x000fe20000000000 */
[----:B0-----:R-:W0:Y:S01]  /*f6a0*/  LDC R17, c[0x0][0x3a8] ;  /* 0x0000ea00ff117b82 */ /* 0x001e220000000800 */
[----:B------:R2:W-:Y:S01]  /*f6b0*/  STL [R1+0x61c], R159 ;  /* 0x00061c9f01007387 */ /* 0x0005e20000100800 */
[----:B-1----:R-:W-:Y:S02]  /*f6c0*/  @!P0 IMAD.MOV.U32 R4, RZ, RZ, R139 ;  /* 0x000000ffff048224 */ /* 0x002fe400078e008b */
[----:B------:R-:W-:Y:S02]  /*f6d0*/  @!P0 IMAD.MOV.U32 R5, RZ, RZ, R160 ;  /* 0x000000ffff058224 */ /* 0x000fe400078e00a0 */
[----:B------:R-:W-:Y:S01]  /*f6e0*/  IMAD R16, R3, 0x11, RZ ;  /* 0x0000001103107824 */ /* 0x000fe200078e02ff */
[----:B------:R-:W-:Y:S01]  /*f6f0*/  STL [R1+0x618], R139 ;  /* 0x0006188b01007387 */ /* 0x000fe20000100800 */
[----:B--2---:R-:W-:-:S03]  /*f700*/  IADD3 R159, P6, PT, R9, R2, RZ ;  /* 0x00000002099f7210 */ /* 0x004fc60007fde0ff */
[----:B------:R1:W5:Y:S01]  /*f710*/  @!P0 LDG.E.U16 R25, desc[UR38][R4.64] ;  /* 0x0000002604198981 */ /* 0x000362000c1e1500 */
[----:B------:R-:W-:Y:S01]  /*f720*/  ISETP.GE.U32.AND P0, PT, R15, 0x7ffffef0, PT ;  /* 0x7ffffef00f00780c */ /* 0x000fe20003f06070 */
[C---:B------:R-:W-:Y:S02]  /*f730*/  IMAD.SHL.U32 R15, R3.reuse, 0x10, RZ ;  /* 0x00000010030f7824 */ /* 0x040fe400078e00ff */
[----:B------:R2:W-:Y:S01]  /*f740*/  STL [R1+0x614], R160 ;  /* 0x000614a001007387 */ /* 0x0005e20000100800 */
[----:B------:R-:W-:Y:S01]  /*f750*/  PRMT R22, RZ, 0x7610, R22 ;  /* 0x00007610ff167816 */ /* 0x000fe20000000016 */
[----:B------:R-:W-:Y:S02]  /*f760*/  VIADD R9, R6, 0xffffff73 ;  /* 0xffffff7306097836 */ /* 0x000fe40000000000 */
[----:B------:R3:W-:Y:S01]  /*f770*/  STL [R1+0x610], R159 ;  /* 0x0006109f01007387 */ /* 0x0007e20000100800 */
[----:B--2---:R-:W-:Y:S02]  /*f780*/  LEA.HI.X.SX32 R160, R16, R0, 0x1, P6 ;  /* 0x0000000010a07211 */ /* 0x004fe400030f0eff */
[----:B------:R-:W-:Y:S01]  /*f790*/  LEA R139, P6, R3, R2, 0x5 ;  /* 0x00000002038b7211 */ /* 0x000fe200078c28ff */
[----:B-1----:R-:W-:-:S02]  /*f7a0*/  @!P5 IMAD.MOV.U32 R4, RZ, RZ, R159 ;  /* 0x000000ffff04d224 */ /* 0x002fc400078e009f */
[----:B------:R-:W-:Y:S01]  /*f7b0*/  @!P5 IMAD.MOV.U32 R5, RZ, RZ, R160 ;  /* 0x000000ffff05d224 */ /* 0x000fe200078e00a0 */
[----:B---3--:R-:W-:Y:S02]  /*f7c0*/  LEA.HI.X.SX32 R159, R15, R0, 0x1, P6 ;  /* 0x000000000f9f7211 */ /* 0x008fe400030f0eff */
[----:B------:R-:W-:Y:S01]  /*f7d0*/  PRMT R23, RZ, 0x7610, R23 ;  /* 0x00007610ff177816 */ /* 0x000fe20000000017 */
[----:B------:R-:W-:Y:S01]  /*f7e0*/  VIADD R16, R6, 0xfffffff0 ;  /* 0xfffffff006107836 */ /* 0x000fe20000000000 */
[----:B------:R1:W5:Y:S01]  /*f7f0*/  @!P5 LDG.E.U16 R22, desc[UR38][R4.64] ;  /* 0x000000260416d981 */ /* 0x000362000c1e1500 */
[----:B------:R-:W-:Y:S01]  /*f800*/  ISETP.GE.U32.AND P5, PT, R9, 0x7ffffe74, PT ;  /* 0x7ffffe740900780c */ /* 0x000fe20003fa6070 */
[----:B0-----:R-:W-:Y:S01]  /*f810*/  IMAD R9, R17, 0x11c, RZ ;  /* 0x0000011c11097824 */ /* 0x001fe200078e02ff */
[----:B------:R-:W0:Y:S01]  /*f820*/  LDC R15, c[0x0][0x3a8] ;  /* 0x0000ea00ff0f7b82 */ /* 0x000e220000000800 */
[----:B-1----:R-:W-:Y:S02]  /*f830*/  @!P0 IMAD.MOV.U32 R4, RZ, RZ, R139 ;  /* 0x000000ffff048224 */ /* 0x002fe400078e008b */
[----:B------:R-:W-:Y:S01]  /*f840*/  @!P0 IMAD.MOV.U32 R5, RZ, RZ, R159 ;  /* 0x000000ffff058224 */ /* 0x000fe200078e009f */
[----:B------:R-:W-:-:S04]  /*f850*/  ISETP.GE.U32.AND P6, PT, R16, 0x7ffffef1, PT ;  /* 0x7ffffef11000780c */ /* 0x000fc80003fc6070 */
[----:B------:R1:W5:Y:S01]  /*f860*/  @!P0 LDG.E.U16 R23, desc[UR38][R4.64] ;  /* 0x0000002604178981 */ /* 0x000362000c1e1500 */
[----:B------:R-:W-:Y:S01]  /*f870*/  PRMT R82, RZ, 0x7610, R82 ;  /* 0x00007610ff527816 */ /* 0x000fe20000000052 */
[----:B-1----:R-:W-:Y:S01]  /*f880*/  @!P4 IMAD.MOV.U32 R4, RZ, RZ, R133 ;  /* 0x000000ffff04c224 */ /* 0x002fe200078e0085 */
[----:B------:R-:W-:Y:S01]  /*f890*/  IADD3 R133, P0, PT, R9, R2, RZ ;  /* 0x0000000209857210 */ /* 0x000fe20007f1e0ff */
[----:B------:R-:W-:Y:S02]  /*f8a0*/  @!P4 IMAD.MOV.U32 R5, RZ, RZ, R138 ;  /* 0x000000ffff05c224 */ /* 0x000fe400078e008a */
[----:B------:R-:W-:Y:S01]  /*f8b0*/  IMAD R9, R3, 0xf, RZ ;  /* 0x0000000f03097824 */ /* 0x000fe200078e02ff */
[----:B------:R-:W-:Y:S02]  /*f8c0*/  LEA.HI.X.SX32 R68, R68, R0, 0x1, P0 ;  /* 0x0000000044447211 */ /* 0x000fe400000f0eff */
[----:B------:R-:W-:Y:S01]  /*f8d0*/  IADD3 R138, P0, PT, R10, R2, RZ ;  /* 0x000000020a8a7210 */ /* 0x000fe20007f1e0ff */
[----:B------:R-:W-:Y:S01]  /*f8e0*/  STL [R1+0x60c], R160 ;  /* 0x00060ca001007387 */ /* 0x000fe20000100800 */
[----:B------:R-:W-:Y:S01]  /*f8f0*/  PRMT R20, RZ, 0x7610, R20 ;  /* 0x00007610ff147816 */ /* 0x000fe20000000014 */
[----:B------:R-:W1:Y:S02]  /*f900*/  LDC R10, c[0x0][0x3a8] ;  /* 0x0000ea00ff0a7b82 */ /* 0x000e640000000800 */
[----:B------:R2:W5:Y:S04]  /*f910*/  @!P4 LDG.E.U16 R82, desc[UR38][R4.64] ;  /* 0x000000260452c981 */ /* 0x000568000c1e1500 */
[----:B------:R3:W-:Y:S01]  /*f920*/  STL [R1+0x608], R139 ;  /* 0x0006088b01007387 */ /* 0x0007e20000100800 */
[----:B--2---:R-:W-:-:S02]  /*f930*/  VIADD R5, R6, 0xffffff74 ;  /* 0xffffff7406057836 */ /* 0x004fc40000000000 */
[----:B------:R-:W-:Y:S01]  /*f940*/  VIADD R4, R6, 0xfffffff1 ;  /* 0xfffffff106047836 */ /* 0x000fe20000000000 */
[----:B---3--:R-:W-:Y:S02]  /*f950*/  LEA.HI.X.SX32 R139, R9, R0, 0x1, P0 ;  /* 0x00000000098b7211 */ /* 0x008fe400000f0eff */
[----:B------:R-:W-:Y:S02]  /*f960*/  ISETP.GE.U32.AND P4, PT, R5, 0x7ffffe75, PT ;  /* 0x7ffffe750500780c */ /* 0x000fe40003f86070 */
[----:B------:R-:W-:Y:S01]  /*f970*/  ISETP.GE.U32.AND P0, PT, R4, 0x7ffffef2, PT ;  /* 0x7ffffef20400780c */ /* 0x000fe20003f06070 */
[----:B------:R-:W-:Y:S02]  /*f980*/  @!P6 IMAD.MOV.U32 R4, RZ, RZ, R138 ;  /* 0x000000ffff04e224 */ /* 0x000fe400078e008a */
[----:B------:R-:W-:Y:S01]  /*f990*/  @!P6 IMAD.MOV.U32 R5, RZ, RZ, R139 ;  /* 0x000000ffff05e224 */ /* 0x000fe200078e008b */
[----:B------:R-:W-:Y:S01]  /*f9a0*/  PRMT R83, RZ, 0x7610, R83 ;  /* 0x00007610ff537816 */ /* 0x000fe20000000053 */
[----:B0-----:R-:W-:Y:S01]  /*f9b0*/  IMAD R9, R15, 0x11a, RZ ;  /* 0x0000011a0f097824 */ /* 0x001fe200078e02ff */
[----:B------:R-:W-:Y:S01]  /*f9c0*/  STL [R1+0x604], R159 ;  /* 0x0006049f01007387 */ /* 0x000fe20000100800 */
[----:B------:R-:W-:Y:S01]  /*f9d0*/  PRMT R21, RZ, 0x7610, R21 ;  /* 0x00007610ff157816 */ /* 0x000fe20000000015 */
[----:B------:R-:W0:Y:S02]  /*f9e0*/  LDC R15, c[0x0][0x3a8] ;  /* 0x0000ea00ff0f7b82 */ /* 0x000e240000000800 */
[----:B------:R2:W5:Y:S04]  /*f9f0*/  @!P6 LDG.E.U16 R20, desc[UR38][R4.64] ;  /* 0x000000260414e981 */ /* 0x000568000c1e1500 */
[----:B------:R-:W-:Y:S01]  /*fa00*/  STL [R1+0x9f8], R133 ;  /* 0x0009f88501007387 */ /* 0x000fe20000100800 */
[----:B--2---:R-:W-:-:S02]  /*fa10*/  @!P1 IMAD.MOV.U32 R4, RZ, RZ, R133 ;  /* 0x000000ffff049224 */ /* 0x004fc400078e0085 */
[----:B------:R-:W-:Y:S01]  /*fa20*/  @!P1 IMAD.MOV.U32 R5, RZ, RZ, R68 ;  /* 0x000000ffff059224 */ /* 0x000fe200078e0044 */
[----:B------:R2:W-:Y:S04]  /*fa30*/  STL [R1+0x9f4], R68 ;  /* 0x0009f44401007387 */ /* 0x0005e80000100800 */
[----:B------:R3:W5:Y:S04]  /*fa40*/  @!P1 LDG.E.U16 R83, desc[UR38][R4.64] ;  /* 0x0000002604539981 */ /* 0x000768000c1e1500 */
[----:B------:R4:W-:Y:S01]  /*fa50*/  STL [R1+0x600], R138 ;  /* 0x0006008a01007387 */ /* 0x0009e20000100800 */
[----:B--2---:R-:W-:Y:S01]  /*fa60*/  IADD3 R68, P1, PT, R9, R2, RZ ;  /* 0x0000000209447210 */ /* 0x004fe20007f3e0ff */
[----:B------:R-:W-:-:S02]  /*fa70*/  IMAD R9, R3, 0xe, RZ ;  /* 0x0000000e03097824 */ /* 0x000fc400078e02ff */
[----:B---3--:R-:W-:Y:S01]  /*fa80*/  IMAD R4, R3, 0x8d, RZ ;  /* 0x0000008d03047824 */ /* 0x008fe200078e02ff */
[----:B------:R2:W-:Y:S01]  /*fa90*/  STL [R1+0x5fc], R139 ;  /* 0x0005fc8b01007387 */ /* 0x0005e20000100800 */
[----:B----4-:R-:W-:Y:S01]  /*faa0*/  IADD3 R138, P6, PT, R7, R2, RZ ;  /* 0x00000002078a7210 */ /* 0x010fe20007fde0ff */
[----:B------:R-:W-:Y:S02]  /*fab0*/  VIADD R5, R6, 0xffffff75 ;  /* 0xffffff7506057836 */ /* 0x000fe40000000000 */
[-C--:B------:R-:W-:Y:S01]  /*fac0*/  LEA.HI.X.SX32 R133, R4, R0.reuse, 0x1, P1 ;  /* 0x0000000004857211 */ /* 0x080fe200008f0eff */
[----:B------:R-:W-:Y:S01]  /*fad0*/  VIADD R4, R6, 0xfffffff2 ;  /* 0xfffffff206047836 */ /* 0x000fe20000000000 */
[----:B--2---:R-:W-:Y:S02]  /*fae0*/  LEA.HI.X.SX32 R139, R9, R0, 0x1, P6 ;  /* 0x00000000098b7211 */ /* 0x004fe400030f0eff */
[----:B------:R-:W-:Y:S02]  /*faf0*/  ISETP.GE.U32.AND P1, PT, R5, 0x7ffffe76, PT ;  /* 0x7ffffe760500780c */ /* 0x000fe40003f26070 */
[----:B------:R-:W-:Y:S01]  /*fb00*/  ISETP.GE.U32.AND P6, PT, R4, 0x7ffffef3, PT ;  /* 0x7ffffef30400780c */ /* 0x000fe20003fc6070 */
[----:B------:R-:W-:-:S02]  /*fb10*/  @!P0 IMAD.MOV.U32 R4, RZ, RZ, R138 ;  /* 0x000000ffff048224 */ /* 0x000fc400078e008a */
[----:B------:R-:W-:Y:S02]  /*fb20*/  @!P0 IMAD.MOV.U32 R5, RZ, RZ, R139 ;  /* 0x000000ffff058224 */ /* 0x000fe400078e008b */
[----:B-1----:R-:W-:Y:S01]  /*fb30*/  IMAD R7, R10, 0x118, RZ ;  /* 0x000001180a077824 */ /* 0x002fe200078e02ff */
[----:B------:R-:W-:Y:S02]  /*fb40*/  PRMT R80, RZ, 0x7610, R80 ;  /* 0x00007610ff507816 */ /* 0x000fe40000000050 */
[----:B------:R1:W5:Y:S02]  /*fb50*/  @!P0 LDG.E.U16 R21, desc[UR38][R4.64] ;  /* 0x0000002604158981 */ /* 0x000364000c1e1500 */
[----:B------:R-:W-:Y:S01]  /*fb60*/  IADD3 R10, P0, PT, R7, R2, RZ ;  /* 0x00000002070a7210 */ /* 0x000fe20007f1e0ff */
[----:B------:R-:W-:Y:S01]  /*fb70*/  IMAD R7, R3, 0xd, RZ ;  /* 0x0000000d03077824 */ /* 0x000fe200078e02ff */
[----:B------:R2:W-:Y:S04]  /*fb80*/  STL [R1+0x9f0], R68 ;  /* 0x0009f04401007387 */ /* 0x0005e80000100800 */
[----:B------:R3:W-:Y:S01]  /*fb90*/  STL [R1+0x9ec], R133 ;  /* 0x0009ec8501007387 */ /* 0x0007e20000100800 */
[----:B-1----:R-:W-:-:S02]  /*fba0*/  @!P3 IMAD.MOV.U32 R4, RZ, RZ, R68 ;  /* 0x000000ffff04b224 */ /* 0x002fc400078e0044 */
[----:B------:R-:W-:Y:S01]  /*fbb0*/  @!P3 IMAD.MOV.U32 R5, RZ, RZ, R133 ;  /* 0x000000ffff05b224 */ /* 0x000fe200078e0085 */
[----:B--2---:R-:W-:Y:S01]  /*fbc0*/  LEA.HI.X.SX32 R68, R69, R0, 0x1, P0 ;  /* 0x0000000045447211 */ /* 0x004fe200000f0eff */
[----:B------:R1:W-:Y:S01]  /*fbd0*/  STL [R1+0x5f8], R138 ;  /* 0x0005f88a01007387 */ /* 0x0003e20000100800 */
[----:B---3--:R-:W-:-:S03]  /*fbe0*/  IADD3 R133, P0, PT, R8, R2, RZ ;  /* 0x0000000208857210 */ /* 0x008fc60007f1e0ff */
[----:B------:R2:W5:Y:S01]  /*fbf0*/  @!P3 LDG.E.U16 R80, desc[UR38][R4.64] ;  /* 0x000000260450b981 */ /* 0x000562000c1e1500 */
[----:B------:R-:W-:Y:S01]  /*fc00*/  PRMT R18, RZ, 0x7610, R18 ;  /* 0x00007610ff127816 */ /* 0x000fe20000000012 */
[----:B------:R-:W3:Y:S01]  /*fc10*/  LDC R8, c[0x0][0x3a8] ;  /* 0x0000ea00ff087b82 */ /* 0x000ee20000000800 */
[----:B-1----:R-:W-:Y:S01]  /*fc20*/  LEA.HI.X.SX32 R138, R7, R0, 0x1, P0 ;  /* 0x00000000078a7211 */ /* 0x002fe200000f0eff */
[C---:B--2---:R-:W-:Y:S02]  /*fc30*/  VIADD R5, R6.reuse, 0xffffff76 ;  /* 0xffffff7606057836 */ /* 0x044fe40000000000 */
[----:B------:R-:W-:-:S03]  /*fc40*/  VIADD R4, R6, 0xfffffff3 ;  /* 0xfffffff306047836 */ /* 0x000fc60000000000 */
[----:B------:R-:W-:Y:S01]  /*fc50*/  ISETP.GE.U32.AND P3, PT, R5, 0x7ffffe77, PT ;  /* 0x7ffffe770500780c */ /* 0x000fe20003f66070 */
[----:B------:R-:W-:Y:S01]  /*fc60*/  @!P6 IMAD.MOV.U32 R5, RZ, RZ, R138 ;  /* 0x000000ffff05e224 */ /* 0x000fe200078e008a */
[----:B------:R-:W-:Y:S01]  /*fc70*/  ISETP.GE.U32.AND P0, PT, R4, 0x7ffffef4, PT ;  /* 0x7ffffef40400780c */ /* 0x000fe20003f06070 */
[----:B------:R-:W-:Y:S01]  /*fc80*/  @!P6 IMAD.MOV.U32 R4, RZ, RZ, R133 ;  /* 0x000000ffff04e224 */ /* 0x000fe200078e0085 */
[----:B------:R-:W-:Y:S01]  /*fc90*/  PRMT R81, RZ, 0x7610, R81 ;  /* 0x00007610ff517816 */ /* 0x000fe20000000051 */
[----:B0-----:R-:W-:-:S03]  /*fca0*/  IMAD R7, R15, 0x116, RZ ;  /* 0x000001160f077824 */ /* 0x001fc600078e02ff */
[----:B------:R0:W5:Y:S04]  /*fcb0*/  @!P6 LDG.E.U16 R18, desc[UR38][R4.64] ;  /* 0x000000260412e981 */ /* 0x000168000c1e1500 */
[----:B------:R-:W-:Y:S01]  /*fcc0*/  STL [R1+0x5f4], R139 ;  /* 0x0005f48b01007387 */ /* 0x000fe20000100800 */
[----:B0-----:R-:W-:Y:S02]  /*fcd0*/  @!P5 IMAD.MOV.U32 R4, RZ, RZ, R10 ;  /* 0x000000ffff04d224 */ /* 0x001fe400078e000a */
[----:B------:R-:W-:Y:S01]  /*fce0*/  @!P5 IMAD.MOV.U32 R5, RZ, RZ, R68 ;  /* 0x000000ffff05d224 */ /* 0x000fe200078e0044 */
[----:B------:R0:W-:Y:S04]  /*fcf0*/  STL [R1+0x9e8], R10 ;  /* 0x0009e80a01007387 */ /* 0x0001e80000100800 */
[----:B------:R1:W5:Y:S01]  /*fd00*/  @!P5 LDG.E.U16 R81, desc[UR38][R4.64] ;  /* 0x000000260451d981 */ /* 0x000362000c1e1500 */
[----:B------:R-:W-:-:S03]  /*fd10*/  IADD3 R11, P6, PT, R11, R2, RZ ;  /* 0x000000020b0b7210 */ /* 0x000fc60007fde0ff */
[----:B------:R2:W-:Y:S01]  /*fd20*/  STL [R1+0x9e4], R68 ;  /* 0x0009e44401007387 */ /* 0x0005e20000100800 */
[----:B------:R-:W-:Y:S01]  /*fd30*/  PRMT R19, RZ, 0x7610, R19 ;  /* 0x00007610ff137816 */ /* 0x000fe20000000013 */
[----:B---3--:R-:W-:Y:S01]  /*fd40*/  IMAD R8, R8, 0x114, RZ ;  /* 0x0000011408087824 */ /* 0x008fe200078e02ff */
[----:B0-----:R-:W0:Y:S01]  /*fd50*/  LDC R10, c[0x0][0x3a8] ;  /* 0x0000ea00ff0a7b82 */ /* 0x001e220000000800 */
[----:B-1----:R-:W-:Y:S01]  /*fd60*/  IMAD R4, R3, 0x8b, RZ ;  /* 0x0000008b03047824 */ /* 0x002fe200078e02ff */
[----:B--2---:R-:W-:Y:S01]  /*fd70*/  IADD3 R68, P5, PT, R7, R2, RZ ;  /* 0x0000000207447210 */ /* 0x004fe20007fbe0ff */
[----:B------:R-:W-:Y:S01]  /*fd80*/  IMAD R7, R3, 0xc, RZ ;  /* 0x0000000c03077824 */ /* 0x000fe200078e02ff */
[----:B------:R1:W-:Y:S01]  /*fd90*/  STL [R1+0x5f0], R133 ;  /* 0x0005f08501007387 */ /* 0x0003e20000100800 */
[----:B------:R-:W-:Y:S01]  /*fda0*/  VIADD R5, R6, 0xffffff77 ;  /* 0xffffff7706057836 */ /* 0x000fe20000000000 */
[----:B------:R-:W-:Y:S01]  /*fdb0*/  LEA.HI.X.SX32 R69, R4, R0, 0x1, P5 ;  /* 0x0000000004457211 */ /* 0x000fe200028f0eff */
[----:B------:R-:W-:-:S03]  /*fdc0*/  VIADD R4, R6, 0xfffffff4 ;  /* 0xfffffff406047836 */ /* 0x000fc60000000000 */
[----:B------:R-:W-:Y:S02]  /*fdd0*/  ISETP.GE.U32.AND P5, PT, R5, 0x7ffffe78, PT ;  /* 0x7ffffe780500780c */ /* 0x000fe40003fa6070 */
[----:B-1----:R-:W-:Y:S02]  /*fde0*/  LEA.HI.X.SX32 R133, R7, R0, 0x1, P6 ;  /* 0x0000000007857211 */ /* 0x002fe400030f0eff */
[----:B------:R-:W-:Y:S01]  /*fdf0*/  ISETP.GE.U32.AND P6, PT, R4, 0x7ffffef5, PT ;  /* 0x7ffffef50400780c */ /* 0x000fe20003fc6070 */
[----:B------:R-:W-:Y:S02]  /*fe00*/  @!P0 IMAD.MOV.U32 R4, RZ, RZ, R11 ;  /* 0x000000ffff048224 */ /* 0x000fe400078e000b */
[----:B------:R-:W-:Y:S01]  /*fe10*/  @!P0 IMAD.MOV.U32 R5, RZ, RZ, R133 ;  /* 0x000000ffff058224 */ /* 0x000fe200078e0085 */
[----:B------:R-:W-:Y:S01]  /*fe20*/  STL [R1+0x5ec], R138 ;  /* 0x0005ec8a01007387 */ /* 0x000fe20000100800 */
[----:B------:R-:W-:-:S03]  /*fe30*/  PRMT R78, RZ, 0x7610, R78 ;  /* 0x00007610ff4e7816 */ /* 0x000fc6000000004e */
[----:B------:R1:W5:Y:S04]  /*fe40*/  @!P0 LDG.E.U16 R19, desc[UR38][R4.64] ;  /* 0x0000002604138981 */ /* 0x000368000c1e1500 */
[----:B------:R2:W-:Y:S01]  /*fe50*/  STL [R1+0x9e0], R68 ;  /* 0x0009e04401007387 */ /* 0x0005e20000100800 */
[----:B-1----:R-:W-:-:S03]  /*fe60*/  @!P4 IMAD.MOV.U32 R4, RZ, RZ, R68 ;  /* 0x000000ffff04c224 */ /* 0x002fc600078e0044 */
[----:B------:R1:W-:Y:S01]  /*fe70*/  STL [R1+0x9dc], R69 ;  /* 0x0009dc4501007387 */ /* 0x0003e20000100800 */
[----:B------:R-:W-:Y:S01]  /*fe80*/  @!P4 IMAD.MOV.U32 R5, RZ, RZ, R69 ;  /* 0x000000ffff05c224 */ /* 0x000fe200078e0045 */
[----:B--2---:R-:W-:Y:S01]  /*fe90*/  IADD3 R68, P0, PT, R8, R2, RZ ;  /* 0x0000000208447210 */ /* 0x004fe20007f1e0ff */
[----:B------:R-:W-:Y:S01]  /*fea0*/  IMAD R8, R3, 0xb, RZ ;  /* 0x0000000b03087824 */ /* 0x000fe200078e02ff */
[----:B------:R2:W-:Y:S04]  /*feb0*/  STL [R1+0x5e8], R11 ;  /* 0x0005e80b01007387 */ /* 0x0005e80000100800 */
[----:B------:R3:W5:Y:S01]  /*fec0*/  @!P4 LDG.E.U16 R78, desc[UR38][R4.64] ;  /* 0x00000026044ec981 */ /* 0x000762000c1e1500 */
[----:B-1----:R-:W-:Y:S02]  /*fed0*/  LEA.HI.X.SX32 R69, R70, R0, 0x1, P0 ;  /* 0x0000000046457211 */ /* 0x002fe400000f0eff */
[----:B------:R-:W-:Y:S01]  /*fee0*/  IADD3 R12, P0, PT, R12, R2, RZ ;  /* 0x000000020c0c7210 */ /* 0x000fe20007f1e0ff */
[----:B------:R1:W-:Y:S01]  /*fef0*/  STL [R1+0x5e4], R133 ;  /* 0x0005e48501007387 */ /* 0x0003e20000100800 */
[----:B------:R-:W-:Y:S01]  /*ff00*/  PRMT R16, RZ, 0x7610, R16 ;  /* 0x00007610ff107816 */ /* 0x000fe20000000010 */
[----:B--2---:R-:W2:Y:S01]  /*ff10*/  LDC R11, c[0x0][0x3a8] ;  /* 0x0000ea00ff0b7b82 */ /* 0x004ea20000000800 */
[----:B---3--:R-:W-:-:S02]  /*ff20*/  VIADD R5, R6, 0xffffff78 ;  /* 0xffffff7806057836 */ /* 0x008fc40000000000 */
[----:B------:R-:W-:Y:S01]  /*ff30*/  VIADD R4, R6, 0xfffffff5 ;  /* 0xfffffff506047836 */ /* 0x000fe20000000000 */
[----:B-1----:R-:W-:Y:S02]  /*ff40*/  LEA.HI.X.SX32 R133, R8, R0, 0x1, P0 ;  /* 0x0000000008857211 */ /* 0x002fe400000f0eff */
[----:B------:R-:W-:Y:S02]  /*ff50*/  ISETP.GE.U32.AND P4, PT, R5, 0x7ffffe79, PT ;  /* 0x7ffffe790500780c */ /* 0x000fe40003f86070 */
[----:B------:R-:W-:Y:S01]  /*ff60*/  ISETP.GE.U32.AND P0, PT, R4, 0x7ffffef6, PT ;  /* 0x7ffffef60400780c */ /* 0x000fe20003f06070 */
[----:B------:R-:W-:Y:S02]  /*ff70*/  @!P6 IMAD.MOV.U32 R4, RZ, RZ, R12 ;  /* 0x000000ffff04e224 */ /* 0x000fe400078e000c */
[----:B------:R-:W-:Y:S01]  /*ff80*/  @!P6 IMAD.MOV.U32 R5, RZ, RZ, R133 ;  /* 0x000000ffff05e224 */ /* 0x000fe200078e0085 */
[----:B------:R-:W-:Y:S01]  /*ff90*/  PRMT R79, RZ, 0x7610, R79 ;  /* 0x00007610ff4f7816 */ /* 0x000fe2000000004f */
[----:B0-----:R-:W-:-:S03]  /*ffa0*/  IMAD R8, R10, 0x112, RZ ;  /* 0x000001120a087824 */ /* 0x001fc600078e02ff */
[----:B------:R0:W5:Y:S01]  /*ffb0*/  @!P6 LDG.E.U16 R16, desc[UR38][R4.64] ;  /* 0x000000260410e981 */ /* 0x000162000c1e1500 */
[----:B------:R-:W-:-:S03]  /*ffc0*/  IADD3 R13, P6, PT, R13, R2, RZ ;  /* 0x000000020d0d7210 */ /* 0x000fc60007fde0ff */
[----:B------:R1:W-:Y:S01]  /*ffd0*/  STL [R1+0x9d8], R68 ;  /* 0x0009d84401007387 */ /* 0x0003e20000100800 */
[----:B0-----:R-:W-:Y:S02]  /*ffe0*/  @!P1 IMAD.MOV.U32 R4, RZ, RZ, R68 ;  /* 0x000000ffff049224 */ /* 0x001fe400078e0044 */
[----:B------:R-:W-:-:S05]  /*fff0*/  @!P1 IMAD.MOV.U32 R5, RZ, RZ, R69 ;  /* 0x000000ffff059224 */ /* 0x000fca00078e0045 */
[----:B------:R0:W5:Y:S01]  /*10000*/  @!P1 LDG.E.U16 R79, desc[UR38][R4.64] ;  /* 0x00000026044f9981 */ /* 0x000162000c1e1500 */
[----:B-1----:R-:W-:Y:S01]  /*10010*/  IADD3 R68, P1, PT, R8, R2, RZ ;  /* 0x0000000208447210 */ /* 0x002fe20007f3e0ff */
[C---:B------:R-:W-:Y:S02]  /*10020*/  IMAD R8, R3.reuse, 0xa, RZ ;  /* 0x0000000a03087824 */ /* 0x040fe400078e02ff */
[----:B------:R1:W-:Y:S01]  /*10030*/  STL [R1+0x9d4], R69 ;  /* 0x0009d44501007387 */ /* 0x0003e20000100800 */
[----:B0-----:R-:W-:-:S03]  /*10040*/  IMAD R4, R3, 0x89, RZ ;  /* 0x0000008903047824 */ /* 0x001fc600078e02ff */
[----:B------:R0:W-:Y:S01]  /*10050*/  STL [R1+0x5e0], R12 ;  /* 0x0005e00c01007387 */ /* 0x0001e20000100800 */
[----:B------:R-:W-:Y:S01]  /*10060*/  VIADD R5, R6, 0xffffff79 ;  /* 0xffffff7906057836 */ /* 0x000fe20000000000 */
[-C--:B-1----:R-:W-:Y:S02]  /*10070*/  LEA.HI.X.SX32 R69, R4, R0.reuse, 0x1, P1 ;  /* 0x0000000004457211 */ /* 0x082fe400008f0eff */
[----:B------:R1:W-:Y:S01]  /*10080*/  STL [R1+0x5dc], R133 ;  /* 0x0005dc8501007387 */ /* 0x0003e20000100800 */
[----:B------:R-:W-:Y:S01]  /*10090*/  VIADD R4, R6, 0xfffffff6 ;  /* 0xfffffff606047836 */ /* 0x000fe20000000000 */
[----:B------:R-:W-:Y:S02]  /*100a0*/  ISETP.GE.U32.AND P1, PT, R5, 0x7ffffe7a, PT ;  /* 0x7ffffe7a0500780c */ /* 0x000fe40003f26070 */
[----:B------:R-:W-:Y:S01]  /*100b0*/  PRMT R17, RZ, 0x7610, R17 ;  /* 0x00007610ff117816 */ /* 0x000fe20000000011 */
[----:B--2---:R-:W-:Y:S01]  /*100c0*/  IMAD R10, R11, 0x110, RZ ;  /* 0x000001100b0a7824 */ /* 0x004fe200078e02ff */
[----:B0-----:R-:W0:Y:S01]  /*100d0*/  LDC R12, c[0x0][0x3a8] ;  /* 0x0000ea00ff0c7b82 */ /* 0x001e220000000800 */
[----:B-1----:R-:W-:-:S02]  /*100e0*/  LEA.HI.X.SX32 R133, R8, R0, 0x1, P6 ;  /* 0x0000000008857211 */ /* 0x002fc400030f0eff */
[----:B------:R-:W-:Y:S01]  /*100f0*/  ISETP.GE.U32.AND P6, PT, R4, 0x7ffffef7, PT ;  /* 0x7ffffef70400780c */ /* 0x000fe20003fc6070 */
[----:B------:R-:W-:Y:S01]  /*10100*/  @!P0 IMAD.MOV.U32 R4, RZ, RZ, R13 ;  /* 0x000000ffff048224 */ /* 0x000fe200078e000d */
[----:B------:R-:W-:Y:S01]  /*10110*/  STL [R1+0x9d0], R68 ;  /* 0x0009d04401007387 */ /* 0x000fe20000100800 */
[----:B------:R-:W-:Y:S01]  /*10120*/  @!P0 IMAD.MOV.U32 R5, RZ, RZ, R133 ;  /* 0x000000ffff058224 */ /* 0x000fe200078e0085 */
[----:B------:R-:W-:Y:S01]  /*10130*/  PRMT R76, RZ, 0x7610, R76 ;  /* 0x00007610ff4c7816 */ /* 0x000fe2000000004c */
[----:B------:R-:W1:Y:S01]  /*10140*/  LDC R11, c[0x0][0x3a8] ;  /* 0x0000ea00ff0b7b82 */ /* 0x000e620000000800 */
[----:B------:R-:W-:Y:S04]  /*10150*/  STL [R1+0x9cc], R69 ;  /* 0x0009cc4501007387 */ /* 0x000fe80000100800 */
[----:B------:R2:W-:Y:S04]  /*10160*/  STL [R1+0x5d8], R13 ;  /* 0x0005d80d01007387 */ /* 0x0005e80000100800 */
[----:B------:R3:W5:Y:S01]  /*10170*/  @!P0 LDG.E.U16 R17, desc[UR38][R4.64] ;  /* 0x0000002604118981 */ /* 0x000762000c1e1500 */
[----:B--2---:R-:W-:Y:S01]  /*10180*/  IADD3 R13, P0, PT, R10, R2, RZ ;  /* 0x000000020a0d7210 */ /* 0x004fe20007f1e0ff */
[----:B------:R-:W-:-:S02]  /*10190*/  IMAD R10, R3, 0x9, RZ ;  /* 0x00000009030a7824 */ /* 0x000fc400078e02ff */
[----:B---3--:R-:W-:Y:S02]  /*101a0*/  @!P3 IMAD.MOV.U32 R4, RZ, RZ, R68 ;  /* 0x000000ffff04b224 */ /* 0x008fe400078e0044 */
[----:B------:R-:W-:Y:S01]  /*101b0*/  @!P3 IMAD.MOV.U32 R5, RZ, RZ, R69 ;  /* 0x000000ffff05b224 */ /* 0x000fe200078e0045 */
[----:B------:R-:W-:Y:S02]  /*101c0*/  LEA.HI.X.SX32 R68, R71, R0, 0x1, P0 ;  /* 0x0000000047447211 */ /* 0x000fe400000f0eff */
[----:B------:R-:W-:Y:S01]  /*101d0*/  IADD3 R69, P0, PT, R14, R2, RZ ;  /* 0x000000020e457210 */ /* 0x000fe20007f1e0ff */
[----:B------:R2:W-:Y:S04]  /*101e0*/  STL [R1+0x5d4], R133 ;  /* 0x0005d48501007387 */ /* 0x0005e80000100800 */
[----:B------:R3:W5:Y:S01]  /*101f0*/  @!P3 LDG.E.U16 R76, desc[UR38][R4.64] ;  /* 0x00000026044cb981 */ /* 0x000762000c1e1500 */
[----:B------:R-:W-:-:S02]  /*10200*/  PRMT R14, RZ, 0x7610, R14 ;  /* 0x00007610ff0e7816 */ /* 0x000fc4000000000e */
[----:B--2---:R-:W-:Y:S01]  /*10210*/  LEA.HI.X.SX32 R133, R10, R0, 0x1, P0 ;  /* 0x000000000a857211 */ /* 0x004fe200000f0eff */
[C---:B---3--:R-:W-:Y:S02]  /*10220*/  VIADD R5, R6.reuse, 0xffffff7a ;  /* 0xffffff7a06057836 */ /* 0x048fe40000000000 */
        /* <DEDUP_REMOVED lines=8> */
[----:B------:R2:W-:Y:S01]  /*102b0*/  STL [R1+0x9c8], R13 ;  /* 0x0009c80d01007387 */ /* 0x0005e20000100800 */
[----:B0-----:R-:W-:Y:S02]  /*102c0*/  @!P5 IMAD.MOV.U32 R4, RZ, RZ, R13 ;  /* 0x000000ffff04d224 */ /* 0x001fe400078e000d */
[----:B------:R-:W-:Y:S01]  /*102d0*/  @!P5 IMAD.MOV.U32 R5, RZ, RZ, R68 ;  /* 0x000000ffff05d224 */ /* 0x000fe200078e0044 */
[----:B------:R0:W-:Y:S01]  /*102e0*/  STL [R1+0x9c4], R68 ;  /* 0x0009c44401007387 */ /* 0x0001e20000100800 */
[----:B------:R-:W-:Y:S01]  /*102f0*/  PRMT R15, RZ, 0x7610, R15 ;  /* 0x00007610ff0f7816 */ /* 0x000fe2000000000f */
[----:B--2---:R-:W2:Y:S02]  /*10300*/  LDC R13, c[0x0][0x3a8] ;  /* 0x0000ea00ff0d7b82 */ /* 0x004ea40000000800 */
[----:B------:R3:W5:Y:S04]  /*10310*/  @!P5 LDG.E.U16 R77, desc[UR38][R4.64] ;  /* 0x00000026044dd981 */ /* 0x000768000c1e1500 */
[----:B------:R4:W-:Y:S01]  /*10320*/  STL [R1+0x5d0], R69 ;  /* 0x0005d04501007387 */ /* 0x0009e20000100800 */
[----:B0-----:R-:W-:Y:S01]  /*10330*/  IADD3 R68, P5, PT, R10, R2, RZ ;  /* 0x000000020a447210 */ /* 0x001fe20007fbe0ff */
[----:B------:R-:W-:-:S02]  /*10340*/  IMAD.SHL.U32 R10, R3, 0x8, RZ ;  /* 0x00000008030a7824 */ /* 0x000fc400078e00ff */
[----:B------:R0:W-:Y:S01]  /*10350*/  STL [R1+0x5cc], R133 ;  /* 0x0005cc8501007387 */ /* 0x0001e20000100800 */
[----:B---3--:R-:W-:Y:S02]  /*10360*/  IMAD R4, R3, 0x87, RZ ;  /* 0x0000008703047824 */ /* 0x008fe400078e02ff */
[----:B------:R-:W-:-:S03]  /*10370*/  VIADD R5, R6, 0xffffff7b ;  /* 0xffffff7b06057836 */ /* 0x000fc60000000000 */
[----:B----4-:R-:W-:Y:S02]  /*10380*/  LEA.HI.X.SX32 R69, R4, R0, 0x1, P5 ;  /* 0x0000000004457211 */ /* 0x010fe400028f0eff */
[----:B0-----:R-:W-:Y:S01]  /*10390*/  LEA R133, P6, R3, R2, 0x4 ;  /* 0x0000000203857211 */ /* 0x001fe200078c20ff */
[----:B------:R-:W-:-:S03]  /*103a0*/  VIADD R4, R6, 0xfffffff8 ;  /* 0xfffffff806047836 */ /* 0x000fc60000000000 */
[----:B------:R-:W-:Y:S02]  /*103b0*/  LEA.HI.X.SX32 R138, R10, R0, 0x1, P6 ;  /* 0x000000000a8a7211 */ /* 0x000fe400030f0eff */
[----:B------:R-:W-:Y:S02]  /*103c0*/  ISETP.GE.U32.AND P5, PT, R5, 0x7ffffe7c, PT ;  /* 0x7ffffe7c0500780c */ /* 0x000fe40003fa6070 */
[----:B------:R-:W-:Y:S01]  /*103d0*/  ISETP.GE.U32.AND P6, PT, R4, 0x7ffffef9, PT ;  /* 0x7ffffef90400780c */ /* 0x000fe20003fc6070 */
[----:B------:R-:W-:Y:S02]  /*103e0*/  @!P0 IMAD.MOV.U32 R4, RZ, RZ, R133 ;  /* 0x000000ffff048224 */ /* 0x000fe400078e0085 */
[----:B------:R-:W-:Y:S02]  /*103f0*/  @!P0 IMAD.MOV.U32 R5, RZ, RZ, R138 ;  /* 0x000000ffff058224 */ /* 0x000fe400078e008a */
[----:B-1----:R-:W-:Y:S01]  /*10400*/  IMAD R10, R11, 0x10c, RZ ;  /* 0x0000010c0b0a7824 */ /* 0x002fe200078e02ff */
[----:B------:R-:W-:-:S02]  /*10410*/  PRMT R74, RZ, 0x7610, R74 ;  /* 0x00007610ff4a7816 */ /* 0x000fc4000000004a */
[----:B------:R0:W5:Y:S02]  /*10420*/  @!P0 LDG.E.U16 R15, desc[UR38][R4.64] ;  /* 0x00000026040f8981 */ /* 0x000164000c1e1500 */
[----:B------:R-:W-:Y:S01]  /*10430*/  IADD3 R11, P0, PT, R10, R2, RZ ;  /* 0x000000020a0b7210 */ /* 0x000fe20007f1e0ff */
[----:B------:R-:W-:Y:S01]  /*10440*/  IMAD R10, R3, 0x7, RZ ;  /* 0x00000007030a7824 */ /* 0x000fe200078e02ff */
[----:B------:R1:W-:Y:S01]  /*10450*/  STL [R1+0x9c0], R68 ;  /* 0x0009c04401007387 */ /* 0x0003e20000100800 */
[----:B0-----:R-:W-:Y:S02]  /*10460*/  @!P4 IMAD.MOV.U32 R4, RZ, RZ, R68 ;  /* 0x000000ffff04c224 */ /* 0x001fe400078e0044 */
[----:B------:R-:W-:Y:S01]  /*10470*/  @!P4 IMAD.MOV.U32 R5, RZ, RZ, R69 ;  /* 0x000000ffff05c224 */ /* 0x000fe200078e0045 */
[----:B-1----:R-:W-:Y:S02]  /*10480*/  LEA.HI.X.SX32 R68, R72, R0, 0x1, P0 ;  /* 0x0000000048447211 */ /* 0x002fe400000f0eff */
[----:B------:R-:W-:-:S02]  /*10490*/  IADD3 R9, P0, PT, R9, R2, RZ ;  /* 0x0000000209097210 */ /* 0x000fc40007f1e0ff */
[----:B------:R0:W5:Y:S04]  /*104a0*/  @!P4 LDG.E.U16 R74, desc[UR38][R4.64] ;  /* 0x00000026044ac981 */ /* 0x000168000c1e1500 */
[----:B------:R1:W-:Y:S01]  /*104b0*/  STL [R1+0x9bc], R69 ;  /* 0x0009bc4501007387 */ /* 0x0003e20000100800 */
[----:B------:R-:W-:Y:S01]  /*104c0*/  PRMT R12, RZ, 0x7610, R12 ;  /* 0x00007610ff0c7816 */ /* 0x000fe2000000000c */
[C---:B0-----:R-:W-:Y:S02]  /*104d0*/  VIADD R5, R6.reuse, 0xffffff7c ;  /* 0xffffff7c06057836 */ /* 0x041fe40000000000 */
[----:B------:R-:W-:Y:S01]  /*104e0*/  VIADD R4, R6, 0xfffffff9 ;  /* 0xfffffff906047836 */ /* 0x000fe20000000000 */
[----:B-1----:R-:W-:Y:S02]  /*104f0*/  LEA.HI.X.SX32 R69, R10, R0, 0x1, P0 ;  /* 0x000000000a457211 */ /* 0x002fe400000f0eff */
[----:B------:R-:W-:Y:S01]  /*10500*/  ISETP.GE.U32.AND P4, PT, R5, 0x7ffffe7d, PT ;  /* 0x7ffffe7d0500780c */ /* 0x000fe20003f86070 */
[----:B------:R-:W0:Y:S01]  /*10510*/  LDC R10, c[0x0][0x3a8] ;  /* 0x0000ea00ff0a7b82 */ /* 0x000e220000000800 */
[----:B------:R-:W-:Y:S01]  /*10520*/  ISETP.GE.U32.AND P0, PT, R4, 0x7ffffefa, PT ;  /* 0x7ffffefa0400780c */ /* 0x000fe20003f06070 */
[----:B------:R-:W-:-:S02]  /*10530*/  @!P6 IMAD.MOV.U32 R4, RZ, RZ, R9 ;  /* 0x000000ffff04e224 */ /* 0x000fc400078e0009 */
[----:B------:R-:W-:Y:S01]  /*10540*/  @!P6 IMAD.MOV.U32 R5, RZ, RZ, R69 ;  /* 0x000000ffff05e224 */ /* 0x000fe200078e0045 */
[----:B------:R-:W-:Y:S01]  /*10550*/  STL [R1+0x5c8], R133 ;  /* 0x0005c88501007387 */ /* 0x000fe20000100800 */
[----:B------:R-:W-:-:S03]  /*10560*/  PRMT R75, RZ, 0x7610, R75 ;  /* 0x00007610ff4b7816 */ /* 0x000fc6000000004b */
[----:B------:R-:W-:Y:S04]  /*10570*/  STL [R1+0x5c4], R138 ;  /* 0x0005c48a01007387 */ /* 0x000fe80000100800 */
[----:B------:R-:W-:Y:S04]  /*10580*/  STL [R1+0x9b8], R11 ;  /* 0x0009b80b01007387 */ /* 0x000fe80000100800 */
[----:B------:R1:W5:Y:S04]  /*10590*/  @!P6 LDG.E.U16 R12, desc[UR38][R4.64] ;  /* 0x00000026040ce981 */ /* 0x000368000c1e1500 */
[----:B------:R-:W-:Y:S04]  /*105a0*/  STL [R1+0x9b4], R68 ;  /* 0x0009b44401007387 */ /* 0x000fe80000100800 */
[----:B------:R2:W-:Y:S01]  /*105b0*/  STL [R1+0x5c0], R9 ;  /* 0x0005c00901007387 */ /* 0x0005e20000100800 */
[----:B-1----:R-:W-:-:S02]  /*105c0*/  @!P1 IMAD.MOV.U32 R4, RZ, RZ, R11 ;  /* 0x000000ffff049224 */ /* 0x002fc400078e000b */
[----:B------:R-:W-:Y:S02]  /*105d0*/  @!P1 IMAD.MOV.U32 R5, RZ, RZ, R68 ;  /* 0x000000ffff059224 */ /* 0x000fe400078e0044 */
[----:B--2---:R-:W-:-:S03]  /*105e0*/  IMAD R9, R13, 0x10a, RZ ;  /* 0x0000010a0d097824 */ /* 0x004fc600078e02ff */
[----:B------:R1:W5:Y:S01]  /*105f0*/  @!P1 LDG.E.U16 R75, desc[UR38][R4.64] ;  /* 0x00000026044b9981 */ /* 0x000362000c1e1500 */
[-C--:B------:R-:W-:Y:S01]  /*10600*/  IADD3 R133, P6, PT, R7, R2.reuse, RZ ;  /* 0x0000000207857210 */ /* 0x080fe20007fde0ff */
[----:B------:R-:W2:Y:S01]  /*10610*/  LDC R11, c[0x0][0x3a8] ;  /* 0x0000ea00ff0b7b82 */ /* 0x000ea20000000800 */
[----:B------:R-:W-:Y:S01]  /*10620*/  IADD3 R68, P1, PT, R9, R2, RZ ;  /* 0x0000000209447210 */ /* 0x000fe20007f3e0ff */
[C---:B------:R-:W-:Y:S01]  /*10630*/  IMAD R9, R3.reuse, 0x6, RZ ;  /* 0x0000000603097824 */ /* 0x040fe200078e02ff */
[----:B------:R3:W-:Y:S01]  /*10640*/  STL [R1+0x5bc], R69 ;  /* 0x0005bc4501007387 */ /* 0x0007e20000100800 */
[----:B-1----:R-:W-:-:S03]  /*10650*/  IMAD R4, R3, 0x85, RZ ;  /* 0x0000008503047824 */ /* 0x002fc600078e02ff */
[-C--:B------:R-:W-:Y:S01]  /*10660*/  LEA.HI.X.SX32 R138, R9, R0.reuse, 0x1, P6 ;  /* 0x00000000098a7211 */ /* 0x080fe200030f0eff */
[----:B------:R-:W-:Y:S01]  /*10670*/  VIADD R5, R6, 0xffffff7d ;  /* 0xffffff7d06057836 */ /* 0x000fe20000000000 */
[----:B---3--:R-:W-:Y:S01]  /*10680*/  LEA.HI.X.SX32 R69, R4, R0, 0x1, P1 ;  /* 0x0000000004457211 */ /* 0x008fe200008f0eff */
[----:B------:R-:W-:-:S03]  /*10690*/  VIADD R4, R6, 0xfffffffa ;  /* 0xfffffffa06047836 */ /* 0x000fc60000000000 */
[----:B------:R-:W-:Y:S01]  /*106a0*/  ISETP.GE.U32.AND P1, PT, R5, 0x7ffffe7e, PT ;  /* 0x7ffffe7e0500780c */ /* 0x000fe20003f26070 */
[----:B------:R-:W-:Y:S01]  /*106b0*/  @!P0 IMAD.MOV.U32 R5, RZ, RZ, R138 ;  /* 0x000000ffff058224 */ /* 0x000fe200078e008a */
[----:B------:R-:W-:Y:S02]  /*106c0*/  PRMT R13, RZ, 0x7610, R13 ;  /* 0x00007610ff0d7816 */ /* 0x000fe4000000000d */
[----:B------:R-:W-:Y:S01]  /*106d0*/  ISETP.GE.U32.AND P6, PT, R4, 0x7ffffefb, PT ;  /* 0x7ffffefb0400780c */ /* 0x000fe20003fc6070 */
[----:B------:R-:W-:Y:S02]  /*106e0*/  @!P0 IMAD.MOV.U32 R4, RZ, RZ, R133 ;  /* 0x000000ffff048224 */ /* 0x000fe400078e0085 */
[----:B0-----:R-:W-:Y:S01]  /*106f0*/  IMAD R7, R10, 0x108, RZ ;  /* 0x000001080a077824 */ /* 0x001fe200078e02ff */
[----:B------:R0:W-:Y:S01]  /*10700*/  STL [R1+0x9b0], R68 ;  /* 0x0009b04401007387 */ /* 0x0001e20000100800 */
[----:B------:R-:W-:-:S03]  /*10710*/  PRMT R72, RZ, 0x7610, R72 ;  /* 0x00007610ff487816 */ /* 0x000fc60000000048 */
[----:B------:R1:W5:Y:S04]  /*10720*/  @!P0 LDG.E.U16 R13, desc[UR38][R4.64] ;  /* 0x00000026040d8981 */ /* 0x000368000c1e1500 */
[----:B------:R3:W-:Y:S01]  /*10730*/  STL [R1+0x9ac], R69 ;  /* 0x0009ac4501007387 */ /* 0x0007e20000100800 */
[----:B-1----:R-:W-:Y:S01]  /*10740*/  @!P3 IMAD.MOV.U32 R4, RZ, RZ, R68 ;  /* 0x000000ffff04b224 */ /* 0x002fe200078e0044 */
[----:B0-----:R-:W-:Y:S01]  /*10750*/  IADD3 R68, P0, PT, R7, R2, RZ ;  /* 0x0000000207447210 */ /* 0x001fe20007f1e0ff */
[----:B------:R-:W-:Y:S01]  /*10760*/  @!P3 IMAD.MOV.U32 R5, RZ, RZ, R69 ;  /* 0x000000ffff05b224 */ /* 0x000fe200078e0045 */
[----:B------:R0:W-:Y:S01]  /*10770*/  STL [R1+0x5b8], R133 ;  /* 0x0005b88501007387 */ /* 0x0001e20000100800 */
[----:B------:R-:W-:Y:S01]  /*10780*/  IMAD R7, R3, 0x5, RZ ;  /* 0x0000000503077824 */ /* 0x000fe200078e02ff */
[----:B---3--:R-:W-:-:S02]  /*10790*/  LEA.HI.X.SX32 R69, R73, R0, 0x1, P0 ;  /* 0x0000000049457211 */ /* 0x008fc400000f0eff */
[----:B------:R1:W5:Y:S01]  /*107a0*/  @!P3 LDG.E.U16 R72, desc[UR38][R4.64] ;  /* 0x000000260448b981 */ /* 0x000362000c1e1500 */
[----:B0-----:R-:W-:-:S03]  /*107b0*/  IADD3 R133, P0, PT, R8, R2, RZ ;  /* 0x0000000208857210 */ /* 0x001fc60007f1e0ff */
[----:B------:R0:W-:Y:S01]  /*107c0*/  STL [R1+0x5b4], R138 ;  /* 0x0005b48a01007387 */ /* 0x0001e20000100800 */
[----:B------:R-:W-:Y:S01]  /*107d0*/  PRMT R10, RZ, 0x7610, R10 ;  /* 0x00007610ff0a7816 */ /* 0x000fe2000000000a */
[----:B------:R-:W3:Y:S01]  /*107e0*/  LDC R8, c[0x0][0x3a8] ;  /* 0x0000ea00ff087b82 */ /* 0x000ee20000000800 */
[C---:B-1----:R-:W-:Y:S02]  /*107f0*/  VIADD R5, R6.reuse, 0xffffff7e ;  /* 0xffffff7e06057836 */ /* 0x042fe40000000000 */
[----:B------:R-:W-:Y:S01]  /*10800*/  VIADD R4, R6, 0xfffffffb ;  /* 0xfffffffb06047836 */ /* 0x000fe20000000000 */
[----:B0-----:R-:W-:Y:S02]  /*10810*/  LEA.HI.X.SX32 R138, R7, R0, 0x1, P0 ;  /* 0x00000000078a7211 */ /* 0x001fe400000f0eff */
[----:B------:R-:W-:Y:S02]  /*10820*/  ISETP.GE.U32.AND P3, PT, R5, 0x7ffffe7f, PT ;  /* 0x7ffffe7f0500780c */ /* 0x000fe40003f66070 */
[----:B------:R-:W-:Y:S01]  /*10830*/  ISETP.GE.U32.AND P0, PT, R4, 0x7ffffefc, PT ;  /* 0x7ffffefc0400780c */ /* 0x000fe20003f06070 */
[----:B------:R-:W-:-:S02]  /*10840*/  @!P6 IMAD.MOV.U32 R4, RZ, RZ, R133 ;  /* 0x000000ffff04e224 */ /* 0x000fc400078e0085 */
[----:B------:R-:W-:Y:S01]  /*10850*/  @!P6 IMAD.MOV.U32 R5, RZ, RZ, R138 ;  /* 0x000000ffff05e224 */ /* 0x000fe200078e008a */
[----:B------:R-:W-:Y:S01]  /*10860*/  PRMT R73, RZ, 0x7610, R73 ;  /* 0x00007610ff497816 */ /* 0x000fe20000000049 */
[----:B--2---:R-:W-:-:S03]  /*10870*/  IMAD R7, R11, 0x106, RZ ;  /* 0x000001060b077824 */ /* 0x004fc600078e02ff */
[----:B------:R0:W5:Y:S04]  /*10880*/  @!P6 LDG.E.U16 R10, desc[UR38][R4.64] ;  /* 0x00000026040ae981 */ /* 0x000168000c1e1500 */
[----:B------:R1:W-:Y:S01]  /*10890*/  STL [R1+0x9a8], R68 ;  /* 0x0009a84401007387 */ /* 0x0003e20000100800 */
[----:B0-----:R-:W-:Y:S02]  /*108a0*/  @!P5 IMAD.MOV.U32 R4, RZ, RZ, R68 ;  /* 0x000000ffff04d224 */ /* 0x001fe400078e0044 */
[----:B------:R-:W-:Y:S01]  /*108b0*/  @!P5 IMAD.MOV.U32 R5, RZ, RZ, R69 ;  /* 0x000000ffff05d224 */ /* 0x000fe200078e0045 */
[----:B------:R0:W-:Y:S01]  /*108c0*/  STL [R1+0x9a4], R69 ;  /* 0x0009a44501007387 */ /* 0x0001e20000100800 */
[----:B-1----:R-:W1:Y:S03]  /*108d0*/  LDC R68, c[0x0][0x3a8] ;  /* 0x0000ea00ff447b82 */ /* 0x002e660000000800 */
[----:B------:R2:W5:Y:S04]  /*108e0*/  @!P5 LDG.E.U16 R73, desc[UR38][R4.64] ;  /* 0x000000260449d981 */ /* 0x000568000c1e1500 */
[----:B------:R4:W-:Y:S01]  /*108f0*/  STL [R1+0x5b0], R133 ;  /* 0x0005b08501007387 */ /* 0x0009e20000100800 */
[----:B0-----:R-:W-:Y:S01]  /*10900*/  IADD3 R69, P5, PT, R7, R2, RZ ;  /* 0x0000000207457210 */ /* 0x001fe20007fbe0ff */
[----:B------:R-:W-:-:S02]  /*10910*/  IMAD.SHL.U32 R7, R3, 0x4, RZ ;  /* 0x0000000403077824 */ /* 0x000fc400078e00ff */
[----:B------:R0:W-:Y:S01]  /*10920*/  STL [R1+0x5ac], R138 ;  /* 0x0005ac8a01007387 */ /* 0x0001e20000100800 */
[----:B--2---:R-:W-:Y:S02]  /*10930*/  IMAD R4, R3, 0x83, RZ ;  /* 0x0000008303047824 */ /* 0x004fe400078e02ff */
[----:B------:R-:W-:-:S03]  /*10940*/  VIADD R5, R6, 0xffffff7f ;  /* 0xffffff7f06057836 */ /* 0x000fc60000000000 */
[----:B----4-:R-:W-:Y:S02]  /*10950*/  LEA.HI.X.SX32 R133, R4, R0, 0x1, P5 ;  /* 0x0000000004857211 */ /* 0x010fe400028f0eff */
[----:B0-----:R-:W-:Y:S01]  /*10960*/  LEA R138, P6, R3, R2, 0x3 ;  /* 0x00000002038a7211 */ /* 0x001fe200078c18ff */
[----:B------:R-:W-:-:S03]  /*10970*/  VIADD R4, R6, 0xfffffffc ;  /* 0xfffffffc06047836 */ /* 0x000fc60000000000 */
[----:B------:R-:W-:Y:S02]  /*10980*/  LEA.HI.X.SX32 R139, R7, R0, 0x1, P6 ;  /* 0x00000000078b7211 */ /* 0x000fe400030f0eff */
[----:B------:R-:W-:Y:S02]  /*10990*/  ISETP.GE.U32.AND P5, PT, R5, 0x7ffffe80, PT ;  /* 0x7ffffe800500780c */ /* 0x000fe40003fa6070 */
[----:B------:R-:W-:Y:S01]  /*109a0*/  ISETP.GE.U32.AND P6, PT, R4, 0x7ffffefd, PT ;  /* 0x7ffffefd0400780c */ /* 0x000fe20003fc6070 */
[----:B------:R-:W-:Y:S01]  /*109b0*/  @!P0 IMAD.MOV.U32 R4, RZ, RZ, R138 ;  /* 0x000000ffff048224 */ /* 0x000fe200078e008a */
[----:B------:R-:W-:Y:S01]  /*109c0*/  PRMT R11, RZ, 0x7610, R11 ;  /* 0x00007610ff0b7816 */ /* 0x000fe2000000000b */
[----:B------:R-:W-:Y:S01]  /*109d0*/  @!P0 IMAD.MOV.U32 R5, RZ, RZ, R139 ;  /* 0x000000ffff058224 */ /* 0x000fe200078e008b */
[----:B------:R-:W-:Y:S01]  /*109e0*/  PRMT R70, RZ, 0x7610, R70 ;  /* 0x00007610ff467816 */ /* 0x000fe20000000046 */
[----:B---3--:R-:W-:-:S03]  /*109f0*/  IMAD R7, R8, 0x104, RZ ;  /* 0x0000010408077824 */ /* 0x008fc600078e02ff */
[----:B------:R0:W5:Y:S04]  /*10a00*/  @!P0 LDG.E.U16 R11, desc[UR38][R4.64] ;  /* 0x00000026040b8981 */ /* 0x000168000c1e1500 */
[----:B------:R2:W-:Y:S01]  /*10a10*/  STL [R1+0x9a0], R69 ;  /* 0x0009a04501007387 */ /* 0x0005e20000100800 */
[----:B0-----:R-:W-:Y:S02]  /*10a20*/  @!P4 IMAD.MOV.U32 R4, RZ, RZ, R69 ;  /* 0x000000ffff04c224 */ /* 0x001fe400078e0045 */
[----:B------:R-:W-:Y:S01]  /*10a30*/  @!P4 IMAD.MOV.U32 R5, RZ, RZ, R133 ;  /* 0x000000ffff05c224 */ /* 0x000fe200078e0085 */
[----:B------:R0:W-:Y:S04]  /*10a40*/  STL [R1+0x99c], R133 ;  /* 0x00099c8501007387 */ /* 0x0001e80000100800 */
[----:B------:R3:W5:Y:S01]  /*10a50*/  @!P4 LDG.E.U16 R70, desc[UR38][R4.64] ;  /* 0x000000260446c981 */ /* 0x000762000c1e1500 */
[----:B--2---:R-:W-:-:S02]  /*10a60*/  IADD3 R69, P4, PT, R9, R2, RZ ;  /* 0x0000000209457210 */ /* 0x004fc40007f9e0ff */
[----:B0-----:R-:W-:Y:S01]  /*10a70*/  IADD3 R133, P0, PT, R7, R2, RZ ;  /* 0x0000000207857210 */ /* 0x001fe20007f1e0ff */
[----:B---3--:R-:W-:Y:S02]  /*10a80*/  VIADD R4, R6, 0xfffffffd ;  /* 0xfffffffd06047836 */ /* 0x008fe40000000000 */
[C---:B------:R-:W-:Y:S01]  /*10a90*/  IMAD R5, R3.reuse, 0x3, RZ ;  /* 0x0000000303057824 */ /* 0x040fe200078e02ff */
[-C--:B------:R-:W-:Y:S01]  /*10aa0*/  LEA.HI.X.SX32 R132, R132, R0.reuse, 0x1, P0 ;  /* 0x0000000084847211 */ /* 0x080fe200000f0eff */
[----:B------:R0:W-:Y:S01]  /*10ab0*/  STL [R1+0x5a8], R138 ;  /* 0x0005a88a01007387 */ /* 0x0001e20000100800 */
[----:B------:R-:W-:Y:S01]  /*10ac0*/  ISETP.GE.U32.AND P0, PT, R4, 0x7ffffefe, PT ;  /* 0x7ffffefe0400780c */ /* 0x000fe20003f06070 */
[----:B-1----:R-:W-:Y:S01]  /*10ad0*/  IMAD R4, R68, 0x102, RZ ;  /* 0x0000010244047824 */ /* 0x002fe200078e02ff */
[----:B------:R-:W-:Y:S01]  /*10ae0*/  PRMT R8, RZ, 0x7610, R8 ;  /* 0x00007610ff087816 */ /* 0x000fe20000000008 */
[----:B------:R-:W-:Y:S01]  /*10af0*/  IMAD.SHL.U32 R7, R3, 0x2, RZ ;  /* 0x0000000203077824 */ /* 0x000fe200078e00ff */
[----:B0-----:R-:W-:-:S02]  /*10b00*/  LEA.HI.X.SX32 R138, R5, R0, 0x1, P4 ;  /* 0x00000000058a7211 */ /* 0x001fc400020f0eff */
[----:B------:R-:W-:Y:S01]  /*10b10*/  IADD3 R159, P4, PT, R4, R2, RZ ;  /* 0x00000002049f7210 */ /* 0x000fe20007f9e0ff */
[----:B------:R-:W-:Y:S02]  /*10b20*/  @!P6 IMAD.MOV.U32 R4, RZ, RZ, R69 ;  /* 0x000000ffff04e224 */ /* 0x000fe400078e0045 */
[----:B------:R-:W-:Y:S01]  /*10b30*/  @!P6 IMAD.MOV.U32 R5, RZ, RZ, R138 ;  /* 0x000000ffff05e224 */ /* 0x000fe200078e008a */
[----:B------:R-:W-:Y:S01]  /*10b40*/  STL [R1+0x5a4], R139 ;  /* 0x0005a48b01007387 */ /* 0x000fe20000100800 */
[----:B------:R-:W-:-:S03]  /*10b50*/  IMAD R9, R3, 0x81, RZ ;  /* 0x0000008103097824 */ /* 0x000fc600078e02ff */
[----:B------:R0:W5:Y:S01]  /*10b60*/  @!P6 LDG.E.U16 R8, desc[UR38][R4.64] ;  /* 0x000000260408e981 */ /* 0x000162000c1e1500 */
[----:B------:R-:W-:-:S03]  /*10b70*/  IADD3 R68, P6, PT, R7, R2, RZ ;  /* 0x0000000207447210 */ /* 0x000fc60007fde0ff */
[----:B------:R-:W-:Y:S01]  /*10b80*/  STL [R1+0x998], R133 ;  /* 0x0009988501007387 */ /* 0x000fe20000100800 */
[----:B------:R-:W-:-:S03]  /*10b90*/  LEA.HI.X.SX32 R160, R9, R0, 0x1, P4 ;  /* 0x0000000009a07211 */ /* 0x000fc600020f0eff */
[----:B------:R-:W-:Y:S01]  /*10ba0*/  STL [R1+0x994], R132 ;  /* 0x0009948401007387 */ /* 0x000fe20000100800 */
[----:B0-----:R-:W-:-:S03]  /*10bb0*/  VIADD R4, R6, 0xfffffffe ;  /* 0xfffffffe06047836 */ /* 0x001fc60000000000 */
[----:B------:R0:W-:Y:S04]  /*10bc0*/  STL [R1+0x5a0], R69 ;  /* 0x0005a04501007387 */ /* 0x0001e80000100800 */
[----:B------:R1:W-:Y:S01]  /*10bd0*/  STL [R1+0x59c], R138 ;  /* 0x00059c8a01007387 */ /* 0x0003e20000100800 */
[C---:B0-----:R-:W-:Y:S02]  /*10be0*/  LEA.HI.X.SX32 R69, R3.reuse, R0, 0x1, P6 ;  /* 0x0000000003457211 */ /* 0x041fe400030f0eff */
[----:B------:R-:W-:Y:S01]  /*10bf0*/  ISETP.GE.U32.AND P6, PT, R4, 0x7ffffeff, PT ;  /* 0x7ffffeff0400780c */ /* 0x000fe20003fc6070 */
[----:B------:R-:W-:Y:S01]  /*10c00*/  VIADD R4, R6, 0xffffffff ;  /* 0xffffffff06047836 */ /* 0x000fe20000000000 */
[----:B-1----:R-:W-:Y:S01]  /*10c10*/  LEA R138, P4, R3, R2, 0x2 ;  /* 0x00000002038a7211 */ /* 0x002fe200078810ff */
[----:B------:R-:W-:Y:S03]  /*10c20*/  STL [R1+0x990], R159 ;  /* 0x0009909f01007387 */ /* 0x000fe60000100800 */
[----:B------:R-:W-:Y:S01]  /*10c30*/  LEA.HI.X.SX32 R139, R7, R0, 0x1, P4 ;  /* 0x00000000078b7211 */ /* 0x000fe200020f0eff */
[----:B------:R-:W-:Y:S01]  /*10c40*/  STL [R1+0x98c], R160 ;  /* 0x00098ca001007387 */ /* 0x000fe20000100800 */
[----:B------:R-:W-:Y:S01]  /*10c50*/  ISETP.GE.U32.AND P4, PT, R4, 0x7fffff00, PT ;  /* 0x7fffff000400780c */ /* 0x000fe20003f86070 */
[----:B------:R-:W-:-:S02]  /*10c60*/  @!P0 IMAD.MOV.U32 R4, RZ, RZ, R138 ;  /* 0x000000ffff048224 */ /* 0x000fc400078e008a */
[----:B------:R-:W-:Y:S01]  /*10c70*/  STL [R1+0x590], R68 ;  /* 0x0005904401007387 */ /* 0x000fe20000100800 */
[----:B------:R-:W-:-:S03]  /*10c80*/  PRMT R9, RZ, 0x7610, R9 ;  /* 0x00007610ff097816 */ /* 0x000fc60000000009 */
[----:B------:R0:W-:Y:S01]  /*10c90*/  STL [R1+0x598], R138 ;  /* 0x0005988a01007387 */ /* 0x0001e20000100800 */
[----:B------:R-:W-:Y:S01]  /*10ca0*/  @!P0 IMAD.MOV.U32 R5, RZ, RZ, R139 ;  /* 0x000000ffff058224 */ /* 0x000fe200078e008b */
[----:B------:R-:W-:Y:S01]  /*10cb0*/  @!P1 LOP3.LUT R133, R133, R132, RZ, 0x3c, !PT ;  /* 0x0000008485859212 */ /* 0x000fe200078e3cff */
[----:B------:R-:W-:-:S03]  /*10cc0*/  VIADD R7, R6, 0xffffffbf ;  /* 0xffffffbf06077836 */ /* 0x000fc60000000000 */
[----:B------:R1:W5:Y:S01]  /*10cd0*/  @!P0 LDG.E.U16 R9, desc[UR38][R4.64] ;  /* 0x0000002604098981 */ /* 0x000362000c1e1500 */
[----:B0-----:R-:W0:Y:S01]  /*10ce0*/  LDC R138, c[0x0][0x3a8] ;  /* 0x0000ea00ff8a7b82 */ /* 0x001e220000000800 */
[----:B------:R-:W-:Y:S02]  /*10cf0*/  @!P1 LOP3.LUT R132, R133, R132, RZ, 0x3c, !PT ;  /* 0x0000008485849212 */ /* 0x000fe400078e3cff */
[----:B-1----:R-:W-:Y:S01]  /*10d00*/  PRMT R5, RZ, 0x7610, R5 ;  /* 0x00007610ff057816 */ /* 0x002fe20000000005 */
[----:B------:R1:W-:Y:S01]  /*10d10*/  STL [R1+0x58c], R69 ;  /* 0x00058c4501007387 */ /* 0x0003e20000100800 */
[----:B------:R-:W-:Y:S02]  /*10d20*/  ISETP.GE.U32.AND P0, PT, R7, 0x7ffffec0, PT ;  /* 0x7ffffec00700780c */ /* 0x000fe40003f06070 */
[----:B------:R-:W-:Y:S02]  /*10d30*/  PRMT R7, RZ, 0x7610, R7 ;  /* 0x00007610ff077816 */ /* 0x000fe40000000007 */
[----:B------:R2:W5:Y:S01]  /*10d40*/  @!P6 LDG.E.U16 R5, desc[UR38][R68.64] ;  /* 0x000000264405e981 */ /* 0x000562000c1e1500 */
[----:B------:R-:W-:-:S02]  /*10d50*/  PRMT R71, RZ, 0x7610, R71 ;  /* 0x00007610ff477816 */ /* 0x000fc40000000047 */
[----:B------:R-:W-:-:S05]  /*10d60*/  @!P1 LOP3.LUT R133, R133, R132, RZ, 0x3c, !PT ;  /* 0x0000008485859212 */ /* 0x000fca00078e3cff */
[----:B------:R3:W5:Y:S01]  /*10d70*/  @!P1 LDG.E.U16 R71, desc[UR38][R132.64] ;  /* 0x0000002684479981 */ /* 0x000762000c1e1500 */
[----:B--2---:R-:W-:Y:S02]  /*10d80*/  @!P4 IMAD.MOV.U32 R68, RZ, RZ, R2 ;  /* 0x000000ffff44c224 */ /* 0x004fe400078e0002 */
[----:B-1----:R-:W-:Y:S01]  /*10d90*/  @!P4 IMAD.MOV.U32 R69, RZ, RZ, R0 ;  /* 0x000000ffff45c224 */ /* 0x002fe200078e0000 */
[----:B0-----:R-:W-:-:S04]  /*10da0*/  LEA R138, P1, R138, R2, 0x8 ;  /* 0x000000028a8a7211 */ /* 0x001fc800078240ff */
[----:B------:R0:W5:Y:S01]  /*10db0*/  @!P4 LDG.E.U16 R7, desc[UR38][R68.64] ;  /* 0x000000264407c981 */ /* 0x000162000c1e1500 */
[----:B---3--:R-:W-:Y:S02]  /*10dc0*/  @!P3 IMAD.MOV.U32 R132, RZ, RZ, R159 ;  /* 0x000000ffff84b224 */ /* 0x008fe400078e009f */
[----:B------:R-:W-:Y:S01]  /*10dd0*/  @!P3 IMAD.MOV.U32 R133, RZ, RZ, R160 ;  /* 0x000000ffff85b224 */ /* 0x000fe200078e00a0 */
[----:B------:R1:W-:Y:S01]  /*10de0*/  STL [R1+0x594], R139 ;  /* 0x0005948b01007387 */ /* 0x0003e20000100800 */
[----:B------:R-:W-:Y:S01]  /*10df0*/  VIADD R4, R6, 0xffffffdf ;  /* 0xffffffdf06047836 */ /* 0x000fe20000000000 */
[----:B------:R-:W2:Y:S01]  /*10e00*/  LDC R160, c[0x0][0x3a8] ;  /* 0x0000ea00ffa07b82 */ /* 0x000ea20000000800 */
[----:B0-----:R-:W-:Y:S01]  /*10e10*/  PRMT R68, RZ, 0x7610, R68 ;  /* 0x00007610ff447816 */ /* 0x001fe20000000044 */
[----:B------:R-:W-:-:S06]  /*10e20*/  IMAD.SHL.U32 R69, R3, 0x80, RZ ;  /* 0x0000008003457824 */ /* 0x000fcc00078e00ff */
[----:B-1----:R-:W0:Y:S01]  /*10e30*/  LDC R139, c[0x0][0x3a8] ;  /* 0x0000ea00ff8b7b82 */ /* 0x002e220000000800 */
[----:B------:R1:W5:Y:S04]  /*10e40*/  @!P3 LDG.E.U16 R68, desc[UR38][R132.64] ;  /* 0x000000268444b981 */ /* 0x000368000c1e1500 */
[----:B------:R-:W-:Y:S01]  /*10e50*/  STL [R1+0x988], R138 ;  /* 0x0009888a01007387 */ /* 0x000fe20000100800 */
[----:B-1----:R-:W-:Y:S02]  /*10e60*/  LEA.HI.X.SX32 R132, R69, R0, 0x1, P1 ;  /* 0x0000000045847211 */ /* 0x002fe400008f0eff */
[----:B------:R-:W-:-:S03]  /*10e70*/  PRMT R69, RZ, 0x7610, R69 ;  /* 0x00007610ff457816 */ /* 0x000fc60000000045 */
[----:B------:R1:W-:Y:S01]  /*10e80*/  STL [R1+0x984], R132 ;  /* 0x0009848401007387 */ /* 0x0003e20000100800 */
[----:B------:R-:W-:Y:S01]  /*10e90*/  @!P5 IMAD.MOV.U32 R133, RZ, RZ, R132 ;  /* 0x000000ffff85d224 */ /* 0x000fe200078e0084 */
[----:B------:R-:W-:Y:S01]  /*10ea0*/  ISETP.GE.U32.AND P6, PT, R4, 0x7ffffee0, PT ;  /* 0x7ffffee00400780c */ /* 0x000fe20003fc6070 */
[----:B-1----:R-:W-:-:S05]  /*10eb0*/  @!P5 IMAD.MOV.U32 R132, RZ, RZ, R138 ;  /* 0x000000ffff84d224 */ /* 0x002fca00078e008a */
[----:B------:R1:W5:Y:S01]  /*10ec0*/  @!P5 LDG.E.U16 R69, desc[UR38][R132.64] ;  /* 0x000000268445d981 */ /* 0x000362000c1e1500 */
[----:B------:R-:W-:Y:S01]  /*10ed0*/  IMAD R4, R158, R53, RZ ;  /* 0x000000359e047224 */ /* 0x000fe200078e02ff */
[----:B-1----:R-:W1:Y:S04]  /*10ee0*/  S2R R133, SR_TID.X ;  /* 0x0000000000857919 */ /* 0x002e680000002100 */
[----:B------:R-:W-:Y:S01]  /*10ef0*/  LEA R158, P1, R4, UR40, 0x1 ;  /* 0x00000028049e7c11 */ /* 0x000fe2000f8208ff */
[----:B------:R-:W-:Y:S01]  /*10f00*/  IMAD.U32 R53, RZ, RZ, UR11 ;  /* 0x0000000bff357e24 */ /* 0x000fe2000f8e00ff */
[----:B------:R-:W-:-:S04]  /*10f10*/  @!UP1 UIADD3 UR42, UPT, UPT, -UR42, 0x100000, URZ ;  /* 0x001000002a2a9890 */ /* 0x000fc8000fffe1ff */
[----:B------:R-:W-:Y:S02]  /*10f20*/  @!UP1 USHF.L.U32 UR43, UR42, 0xb, URZ ;  /* 0x0000000b2a2b9899 */ /* 0x000fe400080006ff */
[----:B------:R-:W-:Y:S01]  /*10f30*/  @!UP1 USHF.L.U32 UR42, UR42, 0x1, URZ ;  /* 0x000000012a2a9899 */ /* 0x000fe200080006ff */
[----:B------:R-:W3:Y:S01]  /*10f40*/  LDCU UR40, c[0x0][0x3b0] ;  /* 0x00007600ff2877ac */ /* 0x000ee20008000800 */
[----:B------:R-:W-:Y:S01]  /*10f50*/  LEA.HI.X.SX32 R159, R4, UR41, 0x1, P1 ;  /* 0x00000029049f7c11 */ /* 0x000fe200088f0eff */
[----:B------:R-:W-:Y:S01]  /*10f60*/  IMAD R132, R53, 0x80, R4 ;  /* 0x0000008035847824 */ /* 0x000fe200078e0204 */
[----:B0-----:R-:W-:Y:S01]  /*10f70*/  LEA R138, P1, R139, R2, 0x7 ;  /* 0x000000028b8a7211 */ /* 0x001fe200078238ff */
[C---:B------:R-:W-:Y:S01]  /*10f80*/  IMAD.SHL.U32 R4, R3.reuse, 0x40, RZ ;  /* 0x0000004003047824 */ /* 0x040fe200078e00ff */
[----:B------:R-:W-:Y:S01]  /*10f90*/  VOTEU.ALL UP1, P2 ;  /* 0x0000000000ff7886 */ /* 0x000fe20001020000 */
[----:B------:R-:W0:Y:S03]  /*10fa0*/  LDCU UR41, c[0x0][0x3b0] ;  /* 0x00007600ff2977ac */ /* 0x000e260008000800 */
[----:B------:R-:W-:Y:S01]  /*10fb0*/  LEA.HI.X.SX32 R139, R4, R0, 0x1, P1 ;  /* 0x00000000048b7211 */ /* 0x000fe200008f0eff */
[----:B------:R-:W-:Y:S01]  /*10fc0*/  VIADD R4, R6, 0xff ;  /* 0x000000ff06047836 */ /* 0x000fe20000000000 */
[----:B------:R4:W-:Y:S01]  /*10fd0*/  STL [R1+0x788], R138 ;  /* 0x0007888a01007387 */ /* 0x0009e20000100800 */
[----:B------:R-:W-:Y:S01]  /*10fe0*/  IMAD.SHL.U32 R3, R3, 0x20, RZ ;  /* 0x0000002003037824 */ /* 0x000fe200078e00ff */
[----:B------:R1:W0:Y:S02]  /*10ff0*/  @!UP1 SYNCS.EXCH.64 URZ, [UR6+0x10008], UR42 ;  /* 0x0100082a06ff95b2 */ /* 0x0002240008000100 */
[----:B------:R-:W-:-:S02]  /*11000*/  ISETP.GT.AND P1, PT, R4, 0xff, PT ;  /* 0x000000ff0400780c */ /* 0x000fc40003f24270 */
[----:B--2---:R-:W-:Y:S02]  /*11010*/  LEA R4, P4, R160, R2, 0x6 ;  /* 0x00000002a0047211 */ /* 0x004fe400078830ff */
[----:B------:R-:W2:Y:S01]  /*11020*/  S2R R160, SR_TID.X ;  /* 0x0000000000a07919 */ /* 0x000ea20000002100 */
[----:B-1----:R-:W-:Y:S01]  /*11030*/  LOP3.LUT R133, R133, 0x7f, RZ, 0xc0, !PT ;  /* 0x0000007f85857812 */ /* 0x002fe200078ec0ff */
[----:B------:R1:W-:Y:S01]  /*11040*/  STL [R1+0x784], R139 ;  /* 0x0007848b01007387 */ /* 0x0003e20000100800 */
[----:B------:R-:W0:Y:S02]  /*11050*/  LDCU.64 UR42, c[0x0][0x388] ;  /* 0x00007100ff2a77ac */ /* 0x000e240008000a00 */
[----:B------:R-:W-:-:S04]  /*11060*/  LOP3.LUT R133, R133, 0x80, RZ, 0xfc, !PT ;  /* 0x0000008085857812 */ /* 0x000fc800078efcff */
[----:B------:R-:W-:Y:S02]  /*11070*/  ISETP.LT.AND P3, PT, R133, R6, P1 ;  /* 0x000000068500720c */ /* 0x000fe40000f61270 */
[----:B------:R-:W-:Y:S01]  /*11080*/  LEA.HI.X.SX32 R133, R3, R0, 0x1, P4 ;  /* 0x0000000003857211 */ /* 0x000fe200020f0eff */
[----:B------:R0:W-:Y:S04]  /*11090*/  STL [R1+0x688], R4 ;  /* 0x0006880401007387 */ /* 0x0001e80000100800 */
[----:B------:R0:W-:Y:S01]  /*110a0*/  STL [R1+0x684], R133 ;  /* 0x0006848501007387 */ /* 0x0001e20000100800 */
[----:B------:R-:W-:Y:S02]  /*110b0*/  PRMT R53, RZ, 0x7610, R53 ;  /* 0x00007610ff357816 */ /* 0x000fe40000000035 */
[----:B------:R-:W-:-:S04]  /*110c0*/  PRMT R3, RZ, 0x7610, R3 ;  /* 0x00007610ff037816 */ /* 0x000fc80000000003 */
[----:B------:R4:W5:Y:S01]  /*110d0*/  @!P0 LDG.E.U16 R53, desc[UR38][R138.64] ;  /* 0x000000268a358981 */ /* 0x000962000c1e1500 */
[----:B--2---:R-:W-:-:S04]  /*110e0*/  LOP3.LUT R160, R160, 0x7f, RZ, 0xc0, !PT ;  /* 0x0000007fa0a07812 */ /* 0x004fc800078ec0ff */
[----:B------:R-:W-:Y:S01]  /*110f0*/  ISETP.LT.AND P0, PT, R160, R6, P1 ;  /* 0x00000006a000720c */ /* 0x000fe20000f01270 */
[----:B----4-:R-:W-:Y:S02]  /*11100*/  @!P6 IMAD.MOV.U32 R138, RZ, RZ, R4 ;  /* 0x000000ffff8ae224 */ /* 0x010fe400078e0004 */
[----:B-1----:R-:W-:Y:S01]  /*11110*/  @!P6 IMAD.MOV.U32 R139, RZ, RZ, R133 ;  /* 0x000000ffff8be224 */ /* 0x002fe200078e0085 */
[----:B0-----:R-:W-:-:S04]  /*11120*/  LEA R160, P4, R132, UR42, 0x1 ;  /* 0x0000002a84a07c11 */ /* 0x001fc8000f8808ff */
[----:B------:R0:W5:Y:S01]  /*11130*/  @!P6 LDG.E.U16 R3, desc[UR38][R138.64] ;  /* 0x000000268a03e981 */ /* 0x000162000c1e1500 */
[----:B---3--:R-:W-:Y:S08]  /*11140*/  @!P1 BRA `(.L_x_6) ;  /* 0x0000000c00a49947 */ /* 0x008ff00003800000 */
[----:B0-----:R-:W2:Y:S01]  /*11150*/  LDL.LU R138, [R1+0x90] ;  /* 0x00009000018a7983 */ /* 0x001ea20000300800 */
[----:B-----5:R-:W-:-:S03]  /*11160*/  PRMT R6, R11, 0x5410, R10 ;  /* 0x000054100b067816 */ /* 0x020fc6000000000a */
[----:B------:R-:W3:Y:S01]  /*11170*/  LDL.LU R139, [R1+0x9c] ;  /* 0x00009c00018b7983 */ /* 0x000ee20000300800 */
[----:B------:R-:W-:Y:S02]  /*11180*/  PRMT R10, R19, 0x5410, R18 ;  /* 0x00005410130a7816 */ /* 0x000fe40000000012 */
[----:B------:R-:W-:Y:S01]  /*11190*/  PRMT R11, R21, 0x5410, R20 ;  /* 0x00005410150b7816 */ /* 0x000fe20000000014 */
[----:B------:R-:W3:Y:S01]  /*111a0*/  LDL.LU R133, [R1+0x98] ;  /* 0x0000980001857983 */ /* 0x000ee20000300800 */
[----:B------:R-:W-:Y:S02]  /*111b0*/  PRMT R18, R35, 0x5410, R34 ;  /* 0x0000541023127816 */ /* 0x000fe40000000022 */
[----:B------:R-:W-:Y:S01]  /*111c0*/  PRMT R20, R3, 0x5410, R38 ;  /* 0x0000541003147816 */ /* 0x000fe20000000026 */
[----:B------:R0:W-:Y:S01]  /*111d0*/  STL [R1+0x102c], R0 ;  /* 0x00102c0001007387 */ /* 0x0001e20000100800 */
[----:B------:R-:W-:Y:S02]  /*111e0*/  PRMT R35, R84, 0x5410, R85 ;  /* 0x0000541054237816 */ /* 0x000fe40000000055 */
[----:B------:R-:W-:-:S02]  /*111f0*/  PRMT R19, R37, 0x5410, R36 ;  /* 0x0000541025137816 */ /* 0x000fc40000000024 */
[----:B------:R-:W-:Y:S01]  /*11200*/  PRMT R36, R53, 0x5410, R86 ;  /* 0x0000541035247816 */ /* 0x000fe20000000056 */
[----:B0-----:R-:W2:Y:S01]  /*11210*/  LDL.LU R0, [R1+0x94] ;  /* 0x0000940001007983 */ /* 0x001ea20000300800 */
[----:B------:R-:W-:Y:S02]  /*11220*/  PRMT R37, R87, 0x5410, R88 ;  /* 0x0000541057257816 */ /* 0x000fe40000000058 */
[----:B------:R-:W-:Y:S01]  /*11230*/  PRMT R4, R7, 0x5410, R5 ;  /* 0x0000541007047816 */ /* 0x000fe20000000005 */
[----:B------:R-:W4:Y:S01]  /*11240*/  LDL.LU R3, [R1+0x88] ;  /* 0x0000880001037983 */ /* 0x000f220000300800 */
[----:B------:R-:W-:Y:S02]  /*11250*/  PRMT R38, R89, 0x5410, R90 ;  /* 0x0000541059267816 */ /* 0x000fe4000000005a */
[----:B------:R-:W-:Y:S01]  /*11260*/  PRMT R21, R40, 0x5410, R39 ;  /* 0x0000541028157816 */ /* 0x000fe20000000027 */
[----:B------:R-:W2:Y:S01]  /*11270*/  LDL.LU R84, [R1+0x18] ;  /* 0x0000180001547983 */ /* 0x000ea20000300800 */
[----:B------:R-:W-:-:S02]  /*11280*/  PRMT R7, R13, 0x5410, R12 ;  /* 0x000054100d077816 */ /* 0x000fc4000000000c */
[----:B------:R-:W-:Y:S01]  /*11290*/  PRMT R39, R91, 0x5410, R92 ;  /* 0x000054105b277816 */ /* 0x000fe2000000005c */
[----:B------:R-:W2:Y:S01]  /*112a0*/  LDL.LU R85, [R1+0x20] ;  /* 0x0000200001557983 */ /* 0x000ea20000300800 */
[----:B------:R-:W-:Y:S02]  /*112b0*/  PRMT R12, R23, 0x5410, R22 ;  /* 0x00005410170c7816 */ /* 0x000fe40000000016 */
[----:B------:R-:W-:Y:S01]  /*112c0*/  PRMT R40, R93, 0x5410, R94 ;  /* 0x000054105d287816 */ /* 0x000fe2000000005e */
[----:B------:R-:W2:Y:S01]  /*112d0*/  LDL.LU R86, [R1+0x28] ;  /* 0x0000280001567983 */ /* 0x000ea20000300800 */
        /* <DEDUP_REMOVED lines=41> */
[----:B------:R-:W3:Y:S04]  /*11570*/  LDL.LU R100, [R1+0x84] ;  /* 0x0000840001647983 */ /* 0x000ee80000300800 */
[----:B------:R-:W3:Y:S04]  /*11580*/  LDL.LU R101, [R1+0x6c] ;  /* 0x00006c0001657983 */ /* 0x000ee80000300800 */
[----:B------:R-:W4:Y:S04]  /*11590*/  LDL.LU R102, [R1+0x74] ;  /* 0x0000740001667983 */ /* 0x000f280000300800 */
[----:B------:R-:W4:Y:S04]  /*115a0*/  LDL.LU R103, [R1+0x5c] ;  /* 0x00005c0001677983 */ /* 0x000f280000300800 */
[----:B------:R-:W4:Y:S04]  /*115b0*/  LDL.LU R104, [R1+0x64] ;  /* 0x0000640001687983 */ /* 0x000f280000300800 */
[----:B------:R-:W4:Y:S04]  /*115c0*/  LDL.LU R105, [R1+0x4c] ;  /* 0x00004c0001697983 */ /* 0x000f280000300800 */
[----:B------:R-:W4:Y:S04]  /*115d0*/  LDL.LU R106, [R1+0x54] ;  /* 0x00005400016a7983 */ /* 0x000f280000300800 */
[----:B------:R-:W4:Y:S04]  /*115e0*/  LDL.LU R107, [R1+0x3c] ;  /* 0x00003c00016b7983 */ /* 0x000f280000300800 */
[----:B------:R-:W4:Y:S01]  /*115f0*/  LDL.LU R108, [R1+0x44] ;  /* 0x00004400016c7983 */ /* 0x000f220000300800 */
[----:B------:R-:W-:-:S03]  /*11600*/  PRMT R49, R111, 0x5410, R112 ;  /* 0x000054106f317816 */ /* 0x000fc60000000070 */
        /* <DEDUP_REMOVED lines=10> */
[----:B------:R-:W4:Y:S04]  /*116b0*/  LDL.LU R116, [R1+0x8] ;  /* 0x0000080001747983 */ /* 0x000f280000300800 */
[----:B------:R-:W4:Y:S04]  /*116c0*/  LDL.LU R117, [R1+0x4] ;  /* 0x0000040001757983 */ /* 0x000f280000300800 */
[----:B------:R-:W4:Y:S01]  /*116d0*/  LDL.LU R118, [R1] ;  /* 0x0000000001767983 */ /* 0x000f220000300800 */
[----:B------:R-:W-:-:S02]  /*116e0*/  PRMT R71, R75, 0x5410, R74 ;  /* 0x000054104b477816 */ /* 0x000fc4000000004a */
[----:B------:R-:W-:Y:S02]  /*116f0*/  PRMT R74, R81, 0x5410, R80 ;  /* 0x00005410514a7816 */ /* 0x000fe40000000050 */
[----:B------:R-:W-:Y:S02]  /*11700*/  PRMT R80, R164, 0x5410, R165 ;  /* 0x00005410a4507816 */ /* 0x000fe400000000a5 */
[----:B--2---:R-:W-:Y:S02]  /*11710*/  PRMT R96, R96, 0x5410, R99 ;  /* 0x0000541060607816 */ /* 0x004fe40000000063 */
[----:B------:R-:W-:Y:S02]  /*11720*/  PRMT R99, R138, 0x5410, R0 ;  /* 0x000054108a637816 */ /* 0x000fe40000000000 */
[----:B------:R-:W2:Y:S01]  /*11730*/  LDL.LU R0, [R1+0xa4] ;  /* 0x0000a40001007983 */ /* 0x000ea20000300800 */
[----:B---3--:R-:W-:-:S03]  /*11740*/  PRMT R94, R94, 0x5410, R101 ;  /* 0x000054105e5e7816 */ /* 0x008fc60000000065 */
[----:B------:R-:W2:Y:S01]  /*11750*/  LDL.LU R101, [R1+0xa0] ;  /* 0x0000a00001657983 */ /* 0x000ea20000300800 */
[----:B------:R-:W-:Y:S02]  /*11760*/  PRMT R70, R73, 0x5410, R72 ;  /* 0x0000541049467816 */ /* 0x000fe40000000048 */
[----:B----4-:R-:W-:Y:S01]  /*11770*/  PRMT R95, R95, 0x5410, R102 ;  /* 0x000054105f5f7816 */ /* 0x010fe20000000066 */
[----:B------:R-:W3:Y:S01]  /*11780*/  LDL.LU R164, [R1+0xac] ;  /* 0x0000ac0001a47983 */ /* 0x000ee20000300800 */
[----:B------:R-:W-:Y:S02]  /*11790*/  PRMT R73, R79, 0x5410, R78 ;  /* 0x000054104f497816 */ /* 0x000fe4000000004e */
[----:B------:R-:W-:Y:S01]  /*117a0*/  PRMT R92, R92, 0x5410, R103 ;  /* 0x000054105c5c7816 */ /* 0x000fe20000000067 */
[----:B------:R-:W3:Y:S01]  /*117b0*/  LDL.LU R102, [R1+0xa8] ;  /* 0x0000a80001667983 */ /* 0x000ee20000300800 */
[----:B------:R-:W-:-:S03]  /*117c0*/  PRMT R79, R162, 0x5410, R163 ;  /* 0x00005410a24f7816 */ /* 0x000fc600000000a3 */
[----:B------:R-:W4:Y:S01]  /*117d0*/  LDL.LU R165, [R1+0xb4] ;  /* 0x0000b40001a57983 */ /* 0x000f220000300800 */
        /* <DEDUP_REMOVED lines=39> */
[----:B------:R-:W4:Y:S04]  /*11a50*/  LDL.LU R150, [R1+0x108] ;  /* 0x0001080001967983 */ /* 0x000f280000300800 */
        /* <DEDUP_REMOVED lines=9> */
[----:B------:R-:W4:Y:S04]  /*11af0*/  LDL.LU R145, [R1+0x120] ;  /* 0x0001200001917983 */ /* 0x000f280000300800 */
[----:B------:R-:W4:Y:S04]  /*11b00*/  LDL.LU R117, [R1+0x124] ;  /* 0x0001240001757983 */ /* 0x000f280000300800 */
[----:B------:R-:W4:Y:S04]  /*11b10*/  LDL.LU R146, [R1+0x128] ;  /* 0x0001280001927983 */ /* 0x000f280000300800 */
        /* <DEDUP_REMOVED lines=39> */
[----:B------:R-:W4:Y:S04]  /*11d90*/  LDL.LU R3, [R1+0x188] ;  /* 0x0001880001037983 */ /* 0x000f280000300800 */
[----:B------:R-:W4:Y:S04]  /*11da0*/  LDL.LU R138, [R1+0x18c] ;  /* 0x00018c00018a7983 */ /* 0x000f280000300800 */
[----:B------:R-:W4:Y:S04]  /*11db0*/  LDL.LU R139, [R1+0x190] ;  /* 0x00019000018b7983 */ /* 0x000f280000300800 */
[----:B------:R-:W4:Y:S01]  /*11dc0*/  LDL.LU R133, [R1+0x194] ;  /* 0x0001940001857983 */ /* 0x000f220000300800 */
[----:B--2---:R-:W-:-:S03]  /*11dd0*/  PRMT R101, R101, 0x5410, R0 ;  /* 0x0000541065657816 */ /* 0x004fc60000000000 */
[----:B------:R1:W5:Y:S01]  /*11de0*/  LDL.LU R0, [R1+0x102c] ;  /* 0x00102c0001007983 */ /* 0x0003620000300800 */
[----:B---3--:R-:W-:Y:S02]  /*11df0*/  PRMT R102, R102, 0x5410, R164 ;  /* 0x0000541066667816 */ /* 0x008fe400000000a4 */
[----:B----4-:R-:W-:Y:S02]  /*11e00*/  PRMT R103, R103, 0x5410, R165 ;  /* 0x0000541067677816 */ /* 0x010fe400000000a5 */
[----:B------:R-:W-:Y:S02]  /*11e10*/  PRMT R104, R104, 0x5410, R162 ;  /* 0x0000541068687816 */ /* 0x000fe400000000a2 */
[----:B------:R-:W-:Y:S02]  /*11e20*/  PRMT R105, R105, 0x5410, R163 ;  /* 0x0000541069697816 */ /* 0x000fe400000000a3 */
[----:B------:R-:W-:Y:S02]  /*11e30*/  PRMT R106, R106, 0x5410, R157 ;  /* 0x000054106a6a7816 */ /* 0x000fe4000000009d */
[----:B------:R-:W-:-:S02]  /*11e40*/  PRMT R107, R107, 0x5410, R156 ;  /* 0x000054106b6b7816 */ /* 0x000fc4000000009c */
[----:B------:R-:W-:Y:S02]  /*11e50*/  PRMT R108, R108, 0x5410, R155 ;  /* 0x000054106c6c7816 */ /* 0x000fe4000000009b */
[----:B------:R-:W-:Y:S02]  /*11e60*/  PRMT R109, R109, 0x5410, R154 ;  /* 0x000054106d6d7816 */ /* 0x000fe4000000009a */
        /* <DEDUP_REMOVED lines=21> */
[----:B------:R-:W-:-:S04]  /*11fc0*/  PRMT R131, R133, 0x5410, R139 ;  /* 0x0000541085837816 */ /* 0x000fc8000000008b */
[----:B------:R1:W-:Y:S03]  /*11fd0*/  STTM.x128 tmem[UR7+0x40], R4 ;  /* 0x00004004000079ed */ /* 0x0003e600083c0007 */
.L_x_6:
[----:B-1---5:R-:W-:Y:S01]  /*11fe0*/  PRMT R118, RZ, 0x7610, R118 ;  /* 0x00007610ff767816 */ /* 0x022fe20000000076 */
[----:B------:R-:W-:Y:S01]  /*11ff0*/  STL [R1+0x1030], R2 ;  /* 0x0010300201007387 */ /* 0x000fe20000100800 */
[----:B------:R-:W-:Y:S01]  /*12000*/  PRMT R117, RZ, 0x7610, R117 ;  /* 0x00007610ff757816 */ /* 0x000fe20000000075 */
[----:B------:R-:W1:Y:S01]  /*12010*/  LDCU UR42, c[0x0][0x3b0] ;  /* 0x00007600ff2a77ac */ /* 0x000e620008000800 */
[----:B------:R-:W-:Y:S01]  /*12020*/  PRMT R116, RZ, 0x7610, R116 ;  /* 0x00007610ff747816 */ /* 0x000fe20000000074 */
[----:B------:R-:W-:Y:S01]  /*12030*/  STL [R1+0x102c], R0 ;  /* 0x00102c0001007387 */ /* 0x000fe20000100800 */
[----:B------:R-:W-:Y:S02]  /*12040*/  PRMT R115, RZ, 0x7610, R115 ;  /* 0x00007610ff737816 */ /* 0x000fe40000000073 */
[----:B------:R-:W-:Y:S01]  /*12050*/  PRMT R114, RZ, 0x7610, R114 ;  /* 0x00007610ff727816 */ /* 0x000fe20000000072 */
[----:B------:R-:W-:Y:S01]  /*12060*/  STL.S16 [R1+0xe4], R118 ;  /* 0x0000e47601007387 */ /* 0x000fe20000100600 */
[----:B------:R-:W-:-:S02]  /*12070*/  PRMT R61, RZ, 0x7610, R61 ;  /* 0x00007610ff3d7816 */ /* 0x000fc4000000003d */
[----:B------:R-:W-:Y:S01]  /*12080*/  PRMT R60, RZ, 0x7610, R60 ;  /* 0x00007610ff3c7816 */ /* 0x000fe2000000003c */
[----:B------:R-:W-:Y:S01]  /*12090*/  STL.S16 [R1+0xe0], R117 ;  /* 0x0000e07501007387 */ /* 0x000fe20000100600 */
[----:B------:R-:W-:Y:S02]  /*120a0*/  PRMT R59, RZ, 0x7610, R59 ;  /* 0x00007610ff3b7816 */ /* 0x000fe4000000003b */
[----:B------:R-:W-:Y:S01]  /*120b0*/  PRMT R58, RZ, 0x7610, R58 ;  /* 0x00007610ff3a7816 */ /* 0x000fe2000000003a */
[----:B------:R-:W-:Y:S01]  /*120c0*/  STL.S16 [R1+0xdc], R116 ;  /* 0x0000dc7401007387 */ /* 0x000fe20000100600 */
        /* <DEDUP_REMOVED lines=8> */
[----:B------:R2:W-:Y:S01]  /*12150*/  STL.64 [R1+0x1188], R60 ;  /* 0x0011883c01007387 */ /* 0x0005e20000100a00 */
[----:B------:R-:W-:Y:S02]  /*12160*/  PRMT R107, RZ, 0x7610, R107 ;  /* 0x00007610ff6b7816 */ /* 0x000fe4000000006b */
[----:B------:R-:W-:Y:S01]  /*12170*/  PRMT R106, RZ, 0x7610, R106 ;  /* 0x00007610ff6a7816 */ /* 0x000fe2000000006a */
[----:B------:R3:W-:Y:S01]  /*12180*/  STL.64 [R1+0x1178], R58 ;  /* 0x0011783a01007387 */ /* 0x0007e20000100a00 */
        /* <DEDUP_REMOVED lines=44> */
[----:B------:R-:W-:Y:S01]  /*12450*/  STL.64 [R1+0x1170], R146 ;  /* 0x0011709201007387 */ /* 0x000fe20000100a00 */
        /* <DEDUP_REMOVED lines=21> */
[----:B--2---:R-:W-:Y:S02]  /*125b0*/  PRMT R61, RZ, 0x7610, R61 ;  /* 0x00007610ff3d7816 */ /* 0x004fe4000000003d */
[----:B------:R-:W-:Y:S01]  /*125c0*/  PRMT R60, RZ, 0x7610, R60 ;  /* 0x00007610ff3c7816 */ /* 0x000fe2000000003c */
[----:B------:R-:W-:Y:S01]  /*125d0*/  STL.S16 [R1+0x158], R92 ;  /* 0x0001585c01007387 */ /* 0x000fe20000100600 */
[----:B---3--:R-:W-:Y:S02]  /*125e0*/  PRMT R59, RZ, 0x7610, R59 ;  /* 0x00007610ff3b7816 */ /* 0x008fe4000000003b */
        /* <DEDUP_REMOVED lines=24> */
[----:B------:R-:W-:Y:S01]  /*12770*/  LEA.HI.X.SX32 R161, R132, UR43, 0x1, P4 ;  /* 0x0000002b84a17c11 */ /* 0x000fe2000a0f0eff */
        /* <DEDUP_REMOVED lines=28> */
[----:B------:R-:W-:-:S03]  /*12940*/  PRMT R44, RZ, 0x7610, R44 ;  /* 0x00007610ff2c7816 */ /* 0x000fc6000000002c */
[----:B------:R-:W-:Y:S04]  /*12950*/  STL.S16 [R1+0x188], R73 ;  /* 0x0001884901007387 */ /* 0x000fe80000100600 */
        /* <DEDUP_REMOVED lines=20> */
[----:B------:R-:W-:Y:S01]  /*12aa0*/  STL.S16 [R1+0x38c], R34 ;  /* 0x00038c2201007387 */ /* 0x000fe20000100600 */
[----:B------:R-:W-:-:S03]  /*12ab0*/  PRMT R29, RZ, 0x7610, R29 ;  /* 0x00007610ff1d7816 */ /* 0x000fc6000000001d */
[----:B------:R-:W-:Y:S01]  /*12ac0*/  STL.S16 [R1+0x388], R33 ;  /* 0x0003882101007387 */ /* 0x000fe20000100600 */
[----:B------:R-:W-:-:S03]  /*12ad0*/  PRMT R28, RZ, 0x7610, R28 ;  /* 0x00007610ff1c7816 */ /* 0x000fc6000000001c */
[----:B------:R-:W-:Y:S01]  /*12ae0*/  STL.S16 [R1+0x384], R32 ;  /* 0x0003842001007387 */ /* 0x000fe20000100600 */
[----:B------:R-:W-:-:S03]  /*12af0*/  PRMT R27, RZ, 0x7610, R27 ;  /* 0x00007610ff1b7816 */ /* 0x000fc6000000001b */
[----:B------:R-:W-:Y:S01]  /*12b00*/  STL.S16 [R1+0x380], R31 ;  /* 0x0003801f01007387 */ /* 0x000fe20000100600 */
[----:B------:R-:W-:-:S03]  /*12b10*/  PRMT R26, RZ, 0x7610, R26 ;  /* 0x00007610ff1a7816 */ /* 0x000fc6000000001a */
[----:B------:R2:W-:Y:S01]  /*12b20*/  STL.S16 [R1+0x3bc], R3 ;  /* 0x0003bc0301007387 */ /* 0x0005e20000100600 */
[----:B------:R-:W-:Y:S02]  /*12b30*/  PRMT R25, RZ, 0x7610, R25 ;  /* 0x00007610ff197816 */ /* 0x000fe40000000019 */
[----:B------:R-:W-:Y:S01]  /*12b40*/  PRMT R24, RZ, 0x7610, R24 ;  /* 0x00007610ff187816 */ /* 0x000fe20000000018 */
[----:B------:R-:W3:Y:S01]  /*12b50*/  FENCE.VIEW.ASYNC.T ;  /* 0x00000000000073c6 */ /* 0x000ee20000000200 */
[----:B------:R-:W-:Y:S01]  /*12b60*/  PRMT R23, RZ, 0x7610, R23 ;  /* 0x00007610ff177816 */ /* 0x000fe20000000017 */
[----:B--2---:R-:W2:Y:S04]  /*12b70*/  LDL.LU R3, [R1+0x1e0] ;  /* 0x0001e00001037983 */ /* 0x004ea80000300800 */
[----:B------:R-:W-:Y:S04]  /*12b80*/  STL.S16 [R1+0x3b8], R30 ;  /* 0x0003b81e01007387 */ /* 0x000fe80000100600 */
[----:B------:R4:W-:Y:S01]  /*12b90*/  STL.S16 [R1+0x3b4], R4 ;  /* 0x0003b40401007387 */ /* 0x0009e20000100600 */
[----:B------:R-:W-:-:S02]  /*12ba0*/  PRMT R22, RZ, 0x7610, R22 ;  /* 0x00007610ff167816 */ /* 0x000fc40000000016 */
[----:B------:R-:W-:Y:S02]  /*12bb0*/  PRMT R21, RZ, 0x7610, R21 ;  /* 0x00007610ff157816 */ /* 0x000fe40000000015 */
[----:B------:R-:W-:Y:S01]  /*12bc0*/  PRMT R20, RZ, 0x7610, R20 ;  /* 0x00007610ff147816 */ /* 0x000fe20000000014 */
[----:B----4-:R-:W4:Y:S01]  /*12bd0*/  LDL.LU R4, [R1+0x1e4] ;  /* 0x0001e40001047983 */ /* 0x010f220000300800 */
        /* <DEDUP_REMOVED lines=28> */
[----:B------:R-:W-:Y:S04]  /*12da0*/  STL.S16 [R1+0x3fc], R14 ;  /* 0x0003fc0e01007387 */ /* 0x000fe80000100600 */
[----:B------:R-:W-:Y:S01]  /*12db0*/  STL.S16 [R1+0x3f8], R13 ;  /* 0x0003f80d01007387 */ /* 0x000fe20000100600 */
[----:B------:R-:W-:-:S03]  /*12dc0*/  PRMT R8, RZ, 0x7610, R8 ;  /* 0x00007610ff087816 */ /* 0x000fc60000000008 */
[----:B------:R-:W-:Y:S01]  /*12dd0*/  STL.S16 [R1+0x3f4], R12 ;  /* 0x0003f40c01007387 */ /* 0x000fe20000100600 */
[----:B------:R-:W-:-:S03]  /*12de0*/  PRMT R7, RZ, 0x7610, R7 ;  /* 0x00007610ff077816 */ /* 0x000fc60000000007 */
[----:B------:R0:W-:Y:S04]  /*12df0*/  STL.S16 [R1+0x3f0], R5 ;  /* 0x0003f00501007387 */ /* 0x0001e80000100600 */
[----:B0-----:R-:W3:Y:S04]  /*12e00*/  LDL.LU R5, [R1+0x1e8] ;  /* 0x0001e80001057983 */ /* 0x001ee80000300800 */
[----:B------:R-:W-:Y:S04]  /*12e10*/  STL.S16 [R1+0x3ec], R11 ;  /* 0x0003ec0b01007387 */ /* 0x000fe80000100600 */
[----:B------:R-:W-:Y:S04]  /*12e20*/  STL.S16 [R1+0x3e8], R10 ;  /* 0x0003e80a01007387 */ /* 0x000fe80000100600 */
[----:B------:R-:W-:Y:S04]  /*12e30*/  STL.S16 [R1+0x3e4], R9 ;  /* 0x0003e40901007387 */ /* 0x000fe80000100600 */
[----:B------:R0:W-:Y:S04]  /*12e40*/  STL.S16 [R1+0x3e0], R6 ;  /* 0x0003e00601007387 */ /* 0x0001e80000100600 */
[----:B0-----:R-:W3:Y:S01]  /*12e50*/  LDL.LU R6, [R1+0x1ec] ;  /* 0x0001ec0001067983 */ /* 0x001ee20000300800 */
[----:B------:R-:W-:-:S02]  /*12e60*/  PRMT R2, RZ, 0x7610, R2 ;  /* 0x00007610ff027816 */ /* 0x000fc40000000002 */
[----:B------:R-:W-:Y:S01]  /*12e70*/  PRMT R0, RZ, 0x7610, R0 ;  /* 0x00007610ff007816 */ /* 0x000fe20000000000 */
[----:B------:R-:W-:Y:S04]  /*12e80*/  STL.S16 [R1+0x3dc], R8 ;  /* 0x0003dc0801007387 */ /* 0x000fe80000100600 */
[----:B------:R0:W-:Y:S04]  /*12e90*/  STL.S16 [R1+0x3d8], R7 ;  /* 0x0003d80701007387 */ /* 0x0001e80000100600 */
[----:B0-----:R-:W3:Y:S04]  /*12ea0*/  LDL.LU R7, [R1+0x1f0] ;  /* 0x0001f00001077983 */ /* 0x001ee80000300800 */
[----:B------:R-:W3:Y:S04]  /*12eb0*/  LDL.LU R8, [R1+0x1f4] ;  /* 0x0001f40001087983 */ /* 0x000ee80000300800 */
        /* <DEDUP_REMOVED lines=36> */
[----:B------:R-:W3:Y:S01]  /*13100*/  LDL.LU R76, [R1+0x288] ;  /* 0x00028800014c7983 */ /* 0x000ee20000300800 */
[----:B--2---:R-:W-:-:S03]  /*13110*/  IMAD R3, R3, UR76, RZ ;  /* 0x0000004c03037c24 */ /* 0x004fc6000f8e02ff */
[----:B------:R-:W2:Y:S04]  /*13120*/  LDL.LU R80, [R1+0x28c] ;  /* 0x00028c0001507983 */ /* 0x000ea80000300800 */
        /* <DEDUP_REMOVED lines=18> */
[----:B------:R-:W2:Y:S01]  /*13250*/  LDL.LU R65, [R1+0x2d8] ;  /* 0x0002d80001417983 */ /* 0x000ea20000300800 */
[----:B----4-:R-:W-:-:S03]  /*13260*/  IMAD R4, R4, UR75, RZ ;  /* 0x0000004b04047c24 */ /* 0x010fc6000f8e02ff */
[----:B------:R-:W1:Y:S01]  /*13270*/  LDL.LU R41, [R1+0x2dc] ;  /* 0x0002dc0001297983 */ /* 0x000e620000300800 */
[----:B------:R-:W-:-:S04]  /*13280*/  IMAD.WIDE R94, R3, 0x2, R158 ;  /* 0x00000002035e7825 */ /* 0x000fc800078e029e */
[----:B------:R-:W-:-:S04]  /*13290*/  IMAD.WIDE R98, R3, 0x2, R160 ;  /* 0x0000000203627825 */ /* 0x000fc800078e02a0 */
[----:B------:R-:W-:-:S04]  /*132a0*/  IMAD.WIDE R60, R4, 0x2, R160 ;  /* 0x00000002043c7825 */ /* 0x000fc800078e02a0 */
[----:B---3--:R-:W-:-:S04]  /*132b0*/  IMAD R5, R5, UR74, RZ ;  /* 0x0000004a05057c24 */ /* 0x008fc8000f8e02ff */
[----:B------:R-:W-:-:S04]  /*132c0*/  IMAD.WIDE R58, R5, 0x2, R158 ;  /* 0x00000002053a7825 */ /* 0x000fc800078e029e */
[----:B------:R-:W-:Y:S02]  /*132d0*/  IMAD R6, R6, UR73, RZ ;  /* 0x0000004906067c24 */ /* 0x000fe4000f8e02ff */
[----:B------:R-:W-:Y:S02]  /*132e0*/  IMAD R7, R7, UR72, RZ ;  /* 0x0000004807077c24 */ /* 0x000fe4000f8e02ff */
[----:B------:R-:W-:Y:S02]  /*132f0*/  IMAD R8, R8, UR71, RZ ;  /* 0x0000004708087c24 */ /* 0x000fe4000f8e02ff */
[----:B------:R-:W-:Y:S02]  /*13300*/  IMAD R9, R9, UR70, RZ ;  /* 0x0000004609097c24 */ /* 0x000fe4000f8e02ff */
[----:B------:R-:W-:Y:S02]  /*13310*/  IMAD R10, R10, UR69, RZ ;  /* 0x000000450a0a7c24 */ /* 0x000fe4000f8e02ff */
[----:B------:R-:W-:-:S02]  /*13320*/  IMAD R11, R11, UR68, RZ ;  /* 0x000000440b0b7c24 */ /* 0x000fc4000f8e02ff */
[----:B------:R-:W-:Y:S02]  /*13330*/  IMAD R12, R12, UR67, RZ ;  /* 0x000000430c0c7c24 */ /* 0x000fe4000f8e02ff */
[----:B------:R-:W-:-:S04]  /*13340*/  IMAD.WIDE R102, R11, 0x2, R158 ;  /* 0x000000020b667825 */ /* 0x000fc800078e029e */
[----:B------:R-:W-:Y:S02]  /*13350*/  IMAD R13, R13, UR66, RZ ;  /* 0x000000420d0d7c24 */ /* 0x000fe4000f8e02ff */
        /* <DEDUP_REMOVED lines=20> */
[----:B------:R-:W-:Y:S02]  /*134a0*/  IMAD R30, R30, UR49, RZ ;  /* 0x000000311e1e7c24 */ /* 0x000fe4000f8e02ff */
[----:B------:R-:W-:-:S04]  /*134b0*/  IMAD.WIDE R146, R29, 0x2, R158 ;  /* 0x000000021d927825 */ /* 0x000fc800078e029e */
[----:B------:R-:W-:Y:S02]  /*134c0*/  IMAD R31, R31, UR48, RZ ;  /* 0x000000301f1f7c24 */ /* 0x000fe4000f8e02ff */
[----:B--2---:R-:W-:-:S05]  /*134d0*/  IMAD R156, R74, UR15, RZ ;  /* 0x0000000f4a9c7c24 */ /* 0x004fca000f8e02ff */
[----:B------:R-:W-:Y:S01]  /*134e0*/  STL [R1+0x1108], R156 ;  /* 0x0011089c01007387 */ /* 0x000fe20000100800 */
[----:B------:R-:W-:Y:S02]  /*134f0*/  IMAD R148, R66, UR40, RZ ;  /* 0x0000002842947c24 */ /* 0x000fe4000f8e02ff */
[----:B------:R-:W-:-:S03]  /*13500*/  IMAD R152, R65, UR41, RZ ;  /* 0x0000002941987c24 */ /* 0x000fc6000f8e02ff */
[----:B------:R-:W-:Y:S04]  /*13510*/  STL.64 [R1+0x1160], R148 ;  /* 0x0011609401007387 */ /* 0x000fe80000100a00 */
[----:B------:R-:W-:Y:S04]  /*13520*/  STL [R1+0x1148], R152 ;  /* 0x0011489801007387 */ /* 0x000fe80000100800 */
[----:B------:R0:W-:Y:S04]  /*13530*/  STL [R1+0x10e0], R2 ;  /* 0x0010e00201007387 */ /* 0x0001e80000100800 */
[----:B------:R-:W-:Y:S01]  /*13540*/  STL.64 [R1+0x370], R94 ;  /* 0x0003705e01007387 */ /* 0x000fe20000100a00 */
[----:B0-----:R-:W-:-:S03]  /*13550*/  IMAD.WIDE R2, R4, 0x2, R158 ;  /* 0x0000000204027825 */ /* 0x001fc600078e029e */
[----:B------:R-:W-:Y:S04]  /*13560*/  STL.64 [R1+0x368], R98 ;  /* 0x0003686201007387 */ /* 0x000fe80000100a00 */
[----:B------:R0:W-:Y:S04]  /*13570*/  STL.64 [R1+0x360], R2 ;  /* 0x0003600201007387 */ /* 0x0001e80000100a00 */
[----:B------:R2:W-:Y:S04]  /*13580*/  STL.64 [R1+0x10d8], R4 ;  /* 0x0010d80401007387 */ /* 0x0005e80000100a00 */
[----:B------:R3:W-:Y:S01]  /*13590*/  STL.64 [R1+0x350], R58 ;  /* 0x0003503a01007387 */ /* 0x0007e20000100a00 */
[----:B0-----:R-:W-:-:S03]  /*135a0*/  IMAD.WIDE R2, R5, 0x2, R160 ;  /* 0x0000000205027825 */ /* 0x001fc600078e02a0 */
[----:B------:R-:W-:Y:S01]  /*135b0*/  STL.64 [R1+0x358], R60 ;  /* 0x0003583c01007387 */ /* 0x000fe20000100a00 */
[----:B--2---:R-:W-:-:S03]  /*135c0*/  IMAD.WIDE R4, R6, 0x2, R160 ;  /* 0x0000000206047825 */ /* 0x004fc600078e02a0 */
[----:B------:R0:W-:Y:S01]  /*135d0*/  STL.64 [R1+0x348], R2 ;  /* 0x0003480201007387 */ /* 0x0001e20000100a00 */
[----:B---3--:R-:W-:-:S04]  /*135e0*/  IMAD.WIDE R58, R6, 0x2, R158 ;  /* 0x00000002063a7825 */ /* 0x008fc800078e029e */
[C---:B------:R-:W-:Y:S01]  /*135f0*/  IMAD.WIDE R152, R7.reuse, 0x2, R160 ;  /* 0x0000000207987825 */ /* 0x040fe200078e02a0 */
[----:B------:R-:W-:Y:S03]  /*13600*/  STL.64 [R1+0x340], R58 ;  /* 0x0003403a01007387 */ /* 0x000fe60000100a00 */
[--C-:B0-----:R-:W-:Y:S01]  /*13610*/  IMAD.WIDE R2, R7, 0x2, R158.reuse ;  /* 0x0000000207027825 */ /* 0x101fe200078e029e */
[----:B------:R0:W-:Y:S03]  /*13620*/  STL.64 [R1+0x338], R4 ;  /* 0x0003380401007387 */ /* 0x0001e60000100a00 */
[C---:B------:R-:W-:Y:S01]  /*13630*/  IMAD.WIDE R6, R8.reuse, 0x2, R158 ;  /* 0x0000000208067825 */ /* 0x040fe200078e029e */
[----:B------:R2:W-:Y:S04]  /*13640*/  STL.64 [R1+0x330], R2 ;  /* 0x0003300201007387 */ /* 0x0005e80000100a00 */
[----:B------:R3:W-:Y:S01]  /*13650*/  STL.64 [R1+0x320], R6 ;  /* 0x0003200601007387 */ /* 0x0007e20000100a00 */
[----:B0-----:R-:W-:-:S03]  /*13660*/  IMAD.WIDE R4, R8, 0x2, R160 ;  /* 0x0000000208047825 */ /* 0x001fc600078e02a0 */
[----:B------:R-:W-:Y:S01]  /*13670*/  STL.64 [R1+0x328], R152 ;  /* 0x0003289801007387 */ /* 0x000fe20000100a00 */
[----:B--2---:R-:W-:-:S03]  /*13680*/  IMAD.WIDE R2, R9, 0x2, R158 ;  /* 0x0000000209027825 */ /* 0x004fc600078e029e */
[----:B------:R0:W-:Y:S01]  /*13690*/  STL.64 [R1+0x318], R4 ;  /* 0x0003180401007387 */ /* 0x0001e20000100a00 */
[----:B---3--:R-:W-:-:S03]  /*136a0*/  IMAD.WIDE R6, R9, 0x2, R160 ;  /* 0x0000000209067825 */ /* 0x008fc600078e02a0 */
[----:B------:R-:W-:Y:S04]  /*136b0*/  STL.64 [R1+0x1150], R152 ;  /* 0x0011509801007387 */ /* 0x000fe80000100a00 */
[----:B------:R2:W-:Y:S01]  /*136c0*/  STL.64 [R1+0x310], R2 ;  /* 0x0003100201007387 */ /* 0x0005e20000100a00 */
[----:B0-----:R-:W-:-:S03]  /*136d0*/  IMAD.WIDE R4, R10, 0x2, R158 ;  /* 0x000000020a047825 */ /* 0x001fc600078e029e */
[----:B------:R-:W-:Y:S04]  /*136e0*/  STL.64 [R1+0x308], R6 ;  /* 0x0003080601007387 */ /* 0x000fe80000100a00 */
[----:B------:R0:W-:Y:S01]  /*136f0*/  STL.64 [R1+0x300], R4 ;  /* 0x0003000401007387 */ /* 0x0001e20000100a00 */
[----:B--2---:R-:W-:-:S05]  /*13700*/  IMAD.WIDE R2, R10, 0x2, R160 ;  /* 0x000000020a027825 */ /* 0x004fca00078e02a0 */
[----:B------:R2:W-:Y:S01]  /*13710*/  STL.64 [R1+0x2f8], R2 ;  /* 0x0002f80201007387 */ /* 0x0005e20000100a00 */
[----:B0-----:R-:W-:-:S03]  /*13720*/  IMAD.WIDE R4, R12, 0x2, R158 ;  /* 0x000000020c047825 */ /* 0x001fc600078e029e */
[----:B------:R-:W-:Y:S01]  /*13730*/  STL.64 [R1+0x2f0], R102 ;  /* 0x0002f06601007387 */ /* 0x000fe20000100a00 */
[----:B------:R-:W-:-:S03]  /*13740*/  IMAD.WIDE R6, R13, 0x2, R158 ;  /* 0x000000020d067825 */ /* 0x000fc600078e029e */
[----:B------:R0:W-:Y:S01]  /*13750*/  STL.64 [R1+0x2e0], R4 ;  /* 0x0002e00401007387 */ /* 0x0001e20000100a00 */
[----:B--2---:R-:W-:-:S03]  /*13760*/  IMAD.WIDE R2, R12, 0x2, R160 ;  /* 0x000000020c027825 */ /* 0x004fc600078e02a0 */
[----:B------:R-:W-:Y:S04]  /*13770*/  STL.64 [R1+0x2e8], R106 ;  /* 0x0002e86a01007387 */ /* 0x000fe80000100a00 */
[----:B------:R2:W-:Y:S01]  /*13780*/  STL.64 [R1+0x2d8], R2 ;  /* 0x0002d80201007387 */ /* 0x0005e20000100a00 */
[----:B0-----:R-:W-:-:S03]  /*13790*/  IMAD.WIDE R4, R13, 0x2, R160 ;  /* 0x000000020d047825 */ /* 0x001fc600078e02a0 */
[----:B------:R0:W-:Y:S04]  /*137a0*/  STL.64 [R1+0x2d0], R6 ;  /* 0x0002d00601007387 */ /* 0x0001e80000100a00 */
[----:B------:R3:W-:Y:S01]  /*137b0*/  STL.64 [R1+0x2c8], R4 ;  /* 0x0002c80401007387 */ /* 0x0007e20000100a00 */
[----:B--2---:R-:W-:-:S04]  /*137c0*/  IMAD.WIDE R2, R14, 0x2, R158 ;  /* 0x000000020e027825 */ /* 0x004fc800078e029e */
[----:B0-----:R-:W-:Y:S01]  /*137d0*/  IMAD.WIDE R6, R14, 0x2, R160 ;  /* 0x000000020e067825 */ /* 0x001fe200078e02a0 */
[----:B------:R0:W-:Y:S03]  /*137e0*/  STL.64 [R1+0x2c0], R2 ;  /* 0x0002c00201007387 */ /* 0x0001e60000100a00 */
[C---:B---3--:R-:W-:Y:S01]  /*137f0*/  IMAD.WIDE R4, R15.reuse, 0x2, R158 ;  /* 0x000000020f047825 */ /* 0x048fe200078e029e */
[----:B------:R2:W-:Y:S04]  /*13800*/  STL.64 [R1+0x2b8], R6 ;  /* 0x0002b80601007387 */ /* 0x0005e80000100a00 */
[----:B------:R3:W-:Y:S01]  /*13810*/  STL.64 [R1+0x2b0], R4 ;  /* 0x0002b00401007387 */ /* 0x0007e20000100a00 */
[----:B0-----:R-:W-:-:S04]  /*13820*/  IMAD.WIDE R2, R15, 0x2, R160 ;  /* 0x000000020f027825 */ /* 0x001fc800078e02a0 */
[C---:B--2---:R-:W-:Y:S01]  /*13830*/  IMAD.WIDE R6, R16.reuse, 0x2, R158 ;  /* 0x0000000210067825 */ /* 0x044fe200078e029e */
[----:B------:R0:W-:Y:S03]  /*13840*/  STL.64 [R1+0x2a8], R2 ;  /* 0x0002a80201007387 */ /* 0x0001e60000100a00 */
[----:B---3--:R-:W-:Y:S01]  /*13850*/  IMAD.WIDE R4, R16, 0x2, R160 ;  /* 0x0000000210047825 */ /* 0x008fe200078e02a0 */
[----:B------:R2:W-:Y:S04]  /*13860*/  STL.64 [R1+0x2a0], R6 ;  /* 0x0002a00601007387 */ /* 0x0005e80000100a00 */
[----:B------:R3:W-:Y:S01]  /*13870*/  STL.64 [R1+0x298], R4 ;  /* 0x0002980401007387 */ /* 0x0007e20000100a00 */
[----:B0-----:R-:W-:-:S04]  /*13880*/  IMAD.WIDE R2, R17, 0x2, R158 ;  /* 0x0000000211027825 */ /* 0x001fc800078e029e */
[----:B--2---:R-:W-:Y:S01]  /*13890*/  IMAD.WIDE R6, R17, 0x2, R160 ;  /* 0x0000000211067825 */ /* 0x004fe200078e02a0 */
[----:B------:R0:W-:Y:S03]  /*138a0*/  STL.64 [R1+0x290], R2 ;  /* 0x0002900201007387 */ /* 0x0001e60000100a00 */
[C---:B---3--:R-:W-:Y:S01]  /*138b0*/  IMAD.WIDE R4, R18.reuse, 0x2, R158 ;  /* 0x0000000212047825 */ /* 0x048fe200078e029e */
[----:B------:R-:W-:Y:S04]  /*138c0*/  STL.64 [R1+0x288], R6 ;  /* 0x0002880601007387 */ /* 0x000fe80000100a00 */
[----:B------:R2:W-:Y:S01]  /*138d0*/  STL.64 [R1+0x280], R4 ;  /* 0x0002800401007387 */ /* 0x0005e20000100a00 */
[----:B0-----:R-:W-:-:S05]  /*138e0*/  IMAD.WIDE R2, R18, 0x2, R160 ;  /* 0x0000000212027825 */ /* 0x001fca00078e02a0 */
[----:B------:R0:W-:Y:S01]  /*138f0*/  STL.64 [R1+0x278], R2 ;  /* 0x0002780201007387 */ /* 0x0001e20000100a00 */
[----:B--2---:R-:W-:-:S03]  /*13900*/  IMAD.WIDE R4, R20, 0x2, R158 ;  /* 0x0000000214047825 */ /* 0x004fc600078e029e */
[----:B------:R-:W-:Y:S01]  /*13910*/  STL.64 [R1+0x270], R110 ;  /* 0x0002706e01007387 */ /* 0x000fe20000100a00 */
[----:B------:R-:W-:-:S03]  /*13920*/  IMAD.WIDE R6, R21, 0x2, R158 ;  /* 0x0000000215067825 */ /* 0x000fc600078e029e */
[----:B------:R2:W-:Y:S01]  /*13930*/  STL.64 [R1+0x260], R4 ;  /* 0x0002600401007387 */ /* 0x0005e20000100a00 */
[----:B0-----:R-:W-:-:S03]  /*13940*/  IMAD.WIDE R2, R20, 0x2, R160 ;  /* 0x0000000214027825 */ /* 0x001fc600078e02a0 */
[----:B------:R-:W-:Y:S04]  /*13950*/  STL.64 [R1+0x268], R114 ;  /* 0x0002687201007387 */ /* 0x000fe80000100a00 */
[----:B------:R0:W-:Y:S01]  /*13960*/  STL.64 [R1+0x258], R2 ;  /* 0x0002580201007387 */ /* 0x0001e20000100a00 */
[----:B--2---:R-:W-:-:S03]  /*13970*/  IMAD.WIDE R4, R21, 0x2, R160 ;  /* 0x0000000215047825 */ /* 0x004fc600078e02a0 */
[----:B------:R-:W-:Y:S04]  /*13980*/  STL.64 [R1+0x250], R6 ;  /* 0x0002500601007387 */ /* 0x000fe80000100a00 */
[----:B------:R2:W-:Y:S01]  /*13990*/  STL.64 [R1+0x248], R4 ;  /* 0x0002480401007387 */ /* 0x0005e20000100a00 */
[----:B0-----:R-:W-:-:S04]  /*139a0*/  IMAD.WIDE R2, R22, 0x2, R158 ;  /* 0x0000000216027825 */ /* 0x001fc800078e029e */
[----:B------:R-:W-:Y:S01]  /*139b0*/  IMAD.WIDE R152, R22, 0x2, R160 ;  /* 0x0000000216987825 */ /* 0x000fe200078e02a0 */
[----:B------:R0:W-:Y:S03]  /*139c0*/  STL.64 [R1+0x240], R2 ;  /* 0x0002400201007387 */ /* 0x0001e60000100a00 */
[----:B--2---:R-:W-:-:S04]  /*139d0*/  IMAD.WIDE R4, R23, 0x2, R158 ;  /* 0x0000000217047825 */ /* 0x004fc800078e029e */
[----:B------:R-:W-:Y:S01]  /*139e0*/  IMAD.WIDE R14, R24, 0x2, R158 ;  /* 0x00000002180e7825 */ /* 0x000fe200078e029e */
[----:B------:R2:W-:Y:S03]  /*139f0*/  STL.64 [R1+0x230], R4 ;  /* 0x0002300401007387 */ /* 0x0005e60000100a00 */
[----:B0-----:R-:W-:Y:S01]  /*13a00*/  IMAD.WIDE R2, R23, 0x2, R160 ;  /* 0x0000000217027825 */ /* 0x001fe200078e02a0 */
[----:B------:R-:W-:Y:S04]  /*13a10*/  STL.64 [R1+0x238], R152 ;  /* 0x0002389801007387 */ /* 0x000fe80000100a00 */
[----:B------:R0:W-:Y:S01]  /*13a20*/  STL.64 [R1+0x228], R2 ;  /* 0x0002280201007387 */ /* 0x0001e20000100a00 */
[----:B--2---:R-:W-:-:S03]  /*13a30*/  IMAD.WIDE R4, R25, 0x2, R158 ;  /* 0x0000000219047825 */ /* 0x004fc600078e029e */
[----:B------:R-:W-:Y:S04]  /*13a40*/  STL.64 [R1+0x1158], R152 ;  /* 0x0011589801007387 */ /* 0x000fe80000100a00 */
[----:B------:R-:W-:Y:S01]  /*13a50*/  STL.64 [R1+0x220], R14 ;  /* 0x0002200e01007387 */ /* 0x000fe20000100a00 */
[----:B0-----:R-:W-:-:S03]  /*13a60*/  IMAD.WIDE R2, R25, 0x2, R160 ;  /* 0x0000000219027825 */ /* 0x001fc600078e02a0 */
[----:B------:R-:W-:Y:S01]  /*13a70*/  STL.64 [R1+0x210], R4 ;  /* 0x0002100401007387 */ /* 0x000fe20000100a00 */
[----:B------:R-:W-:-:S03]  /*13a80*/  IMAD.WIDE R12, R24, 0x2, R160 ;  /* 0x00000002180c7825 */ /* 0x000fc600078e02a0 */
[----:B------:R-:W-:Y:S04]  /*13a90*/  STL.64 [R1+0x1168], R14 ;  /* 0x0011680e01007387 */ /* 0x000fe80000100a00 */
[----:B------:R0:W-:Y:S04]  /*13aa0*/  STL.64 [R1+0x208], R2 ;  /* 0x0002080201007387 */ /* 0x0001e80000100a00 */
[----:B------:R-:W-:Y:S01]  /*13ab0*/  STL.64 [R1+0x218], R12 ;  /* 0x0002180c01007387 */ /* 0x000fe20000100a00 */
[----:B------:R-:W-:-:S03]  /*13ac0*/  IMAD R144, R67, UR9, RZ ;  /* 0x0000000943907c24 */ /* 0x000fc6000f8e02ff */
[----:B------:R2:W-:Y:S01]  /*13ad0*/  STL.64 [R1+0x1180], R12 ;  /* 0x0011800c01007387 */ /* 0x0005e20000100a00 */
[----:B0-----:R-:W-:-:S05]  /*13ae0*/  IMAD.WIDE R2, R26, 0x2, R158 ;  /* 0x000000021a027825 */ /* 0x001fca00078e029e */
[----:B------:R0:W-:Y:S01]  /*13af0*/  STL.64 [R1+0x200], R2 ;  /* 0x0002000201007387 */ /* 0x0001e20000100a00 */
[----:B------:R-:W-:-:S04]  /*13b00*/  IMAD.WIDE R66, R27, 0x2, R160 ;  /* 0x000000021b427825 */ /* 0x000fc800078e02a0 */
[----:B--2---:R-:W-:Y:S01]  /*13b10*/  IMAD.WIDE R12, R28, 0x2, R158 ;  /* 0x000000021c0c7825 */ /* 0x004fe200078e029e */
[----:B------:R-:W-:Y:S03]  /*13b20*/  BAR.SYNC.DEFER_BLOCKING 0x0 ;  /* 0x0000000000007b1d */ /* 0x000fe60000010000 */
[----:B0-----:R-:W-:-:S04]  /*13b30*/  IMAD.WIDE R2, R26, 0x2, R160 ;  /* 0x000000021a027825 */ /* 0x001fc800078e02a0 */
[--C-:B------:R-:W-:Y:S01]  /*13b40*/  IMAD.WIDE R58, R28, 0x2, R160.reuse ;  /* 0x000000021c3a7825 */ /* 0x100fe200078e02a0 */
[----:B------:R-:W-:Y:S03]  /*13b50*/  STL.64 [R1+0x1f8], R2 ;  /* 0x0001f80201007387 */ /* 0x000fe60000100a00 */
[----:B------:R-:W-:Y:S01]  /*13b60*/  IMAD.WIDE R14, R29, 0x2, R160 ;  /* 0x000000021d0e7825 */ /* 0x000fe200078e02a0 */
[----:B------:R-:W-:Y:S03]  /*13b70*/  STL.64 [R1+0x1f0], R118 ;  /* 0x0001f07601007387 */ /* 0x000fe60000100a00 */
[----:B------:R-:W-:Y:S01]  /*13b80*/  IMAD R33, R33, UR46, RZ ;  /* 0x0000002e21217c24 */ /* 0x000fe2000f8e02ff */
[----:B------:R-:W-:Y:S01]  /*13b90*/  STL.64 [R1+0x1e8], R66 ;  /* 0x0001e84201007387 */ /* 0x000fe20000100a00 */
[----:B------:R-:W-:-:S03]  /*13ba0*/  IMAD.WIDE R22, R30, 0x2, R158 ;  /* 0x000000021e167825 */ /* 0x000fc600078e029e */
[----:B------:R0:W-:Y:S01]  /*13bb0*/  STL.64 [R1+0x10e8], R2 ;  /* 0x0010e80201007387 */ /* 0x0001e20000100a00 */
[----:B------:R-:W-:-:S03]  /*13bc0*/  IMAD.WIDE R20, R30, 0x2, R160 ;  /* 0x000000021e147825 */ /* 0x000fc600078e02a0 */
[----:B------:R-:W-:Y:S01]  /*13bd0*/  STL.64 [R1+0x1e0], R12 ;  /* 0x0001e00c01007387 */ /* 0x000fe20000100a00 */
[----:B------:R-:W-:-:S03]  /*13be0*/  IMAD.WIDE R28, R31, 0x2, R158 ;  /* 0x000000021f1c7825 */ /* 0x000fc600078e029e */
[----:B------:R-:W-:Y:S01]  /*13bf0*/  STL.64 [R1+0xc8], R58 ;  /* 0x0000c83a01007387 */ /* 0x000fe20000100a00 */
[----:B------:R-:W-:Y:S02]  /*13c00*/  IMAD R32, R32, UR47, RZ ;  /* 0x0000002f20207c24 */ /* 0x000fe4000f8e02ff */
[----:B------:R-:W-:Y:S01]  /*13c10*/  IMAD.WIDE R150, R31, 0x2, R160 ;  /* 0x000000021f967825 */ /* 0x000fe200078e02a0 */
[----:B------:R-:W-:Y:S03]  /*13c20*/  STL.64 [R1+0xc0], R146 ;  /* 0x0000c09201007387 */ /* 0x000fe60000100a00 */
[--C-:B0-----:R-:W-:Y:S01]  /*13c30*/  IMAD.WIDE R2, R33, 0x2, R158.reuse ;  /* 0x0000000221027825 */ /* 0x101fe200078e029e */
[----:B------:R-:W-:Y:S03]  /*13c40*/  STL.64 [R1+0xb8], R14 ;  /* 0x0000b80e01007387 */ /* 0x000fe60000100a00 */
[----:B------:R-:W-:Y:S01]  /*13c50*/  IMAD R34, R34, UR45, RZ ;  /* 0x0000002d22227c24 */ /* 0x000fe2000f8e02ff */
[----:B------:R-:W-:Y:S01]  /*13c60*/  STL.64 [R1+0xb0], R22 ;  /* 0x0000b01601007387 */ /* 0x000fe20000100a00 */
[----:B------:R-:W-:-:S03]  /*13c70*/  IMAD.WIDE R10, R32, 0x2, R158 ;  /* 0x00000002200a7825 */ /* 0x000fc600078e029e */
[----:B------:R-:W-:Y:S01]  /*13c80*/  STL.64 [R1+0xa8], R20 ;  /* 0x0000a81401007387 */ /* 0x000fe20000100a00 */
[----:B------:R-:W-:Y:S02]  /*13c90*/  IMAD R35, R35, UR44, RZ ;  /* 0x0000002c23237c24 */ /* 0x000fe4000f8e02ff */
[--C-:B------:R-:W-:Y:S01]  /*13ca0*/  IMAD.WIDE R8, R32, 0x2, R160.reuse ;  /* 0x0000000220087825 */ /* 0x100fe200078e02a0 */
[----:B------:R-:W-:Y:S03]  /*13cb0*/  STL.64 [R1+0xa0], R28 ;  /* 0x0000a01c01007387 */ /* 0x000fe60000100a00 */
[----:B------:R-:W-:Y:S01]  /*13cc0*/  IMAD.WIDE R156, R33, 0x2, R160 ;  /* 0x00000002219c7825 */ /* 0x000fe200078e02a0 */
[----:B------:R-:W-:Y:S04]  /*13cd0*/  STL.64 [R1+0x98], R150 ;  /* 0x0000989601007387 */ /* 0x000fe80000100a00 */
[----:B------:R0:W-:Y:S01]  /*13ce0*/  STL.64 [R1+0x80], R2 ;  /* 0x0000800201007387 */ /* 0x0001e20000100a00 */
[----:B------:R-:W-:-:S02]  /*13cf0*/  IMAD R132, R71, UR13, RZ ;  /* 0x0000000d47847c24 */ /* 0x000fc4000f8e02ff */
[----:B------:R-:W-:Y:S01]  /*13d00*/  IMAD R136, R70, UR12, RZ ;  /* 0x0000000c46887c24 */ /* 0x000fe2000f8e02ff */
[----:B------:R-:W-:Y:S01]  /*13d10*/  STL.64 [R1+0x90], R10 ;  /* 0x0000900a01007387 */ /* 0x000fe20000100a00 */
[----:B------:R-:W-:Y:S02]  /*13d20*/  IMAD R36, R36, UR37, RZ ;  /* 0x0000002524247c24 */ /* 0x000fe4000f8e02ff */
[----:B------:R-:W-:Y:S01]  /*13d30*/  IMAD.WIDE R70, R35, 0x2, R158 ;  /* 0x0000000223467825 */ /* 0x000fe200078e029e */
[----:B------:R-:W-:Y:S03]  /*13d40*/  STL.64 [R1+0x88], R8 ;  /* 0x0000880801007387 */ /* 0x000fe60000100a00 */
[C---:B0-----:R-:W-:Y:S01]  /*13d50*/  IMAD.WIDE R2, R34.reuse, 0x2, R160 ;  /* 0x0000000222027825 */ /* 0x041fe200078e02a0 */
[----:B------:R-:W-:Y:S03]  /*13d60*/  STL.64 [R1+0x78], R156 ;  /* 0x0000789c01007387 */ /* 0x000fe60000100a00 */
[----:B------:R-:W-:Y:S01]  /*13d70*/  IMAD.WIDE R4, R34, 0x2, R158 ;  /* 0x0000000222047825 */ /* 0x000fe200078e029e */
[----:B------:R0:W-:Y:S03]  /*13d80*/  STL.64 [R1+0x68], R2 ;  /* 0x0000680201007387 */ /* 0x0001e60000100a00 */
[----:B------:R-:W-:Y:S01]  /*13d90*/  IMAD R37, R37, UR36, RZ ;  /* 0x0000002425257c24 */ /* 0x000fe2000f8e02ff */
[----:B------:R-:W-:Y:S01]  /*13da0*/  STL.64 [R1+0x1110], R156 ;  /* 0x0011109c01007387 */ /* 0x000fe20000100a00 */
[----:B------:R-:W-:-:S03]  /*13db0*/  IMAD.WIDE R142, R35, 0x2, R160 ;  /* 0x00000002238e7825 */ /* 0x000fc600078e02a0 */
[----:B------:R-:W-:Y:S01]  /*13dc0*/  STL.64 [R1+0x60], R70 ;  /* 0x0000604601007387 */ /* 0x000fe20000100a00 */
[----:B------:R-:W-:Y:S02]  /*13dd0*/  IMAD R38, R38, UR35, RZ ;  /* 0x0000002326267c24 */ /* 0x000fe4000f8e02ff */
[C---:B------:R-:W-:Y:S01]  /*13de0*/  IMAD.WIDE R32, R36.reuse, 0x2, R158 ;  /* 0x0000000224207825 */ /* 0x040fe200078e029e */
[----:B------:R-:W-:Y:S03]  /*13df0*/  STL.64 [R1+0x70], R4 ;  /* 0x0000700401007387 */ /* 0x000fe60000100a00 */
[----:B------:R-:W-:Y:S01]  /*13e00*/  IMAD.WIDE R30, R36, 0x2, R160 ;  /* 0x00000002241e7825 */ /* 0x000fe200078e02a0 */
[----:B------:R-:W-:Y:S03]  /*13e10*/  STL.64 [R1+0x10f0], R4 ;  /* 0x0010f00401007387 */ /* 0x000fe60000100a00 */
[----:B------:R-:W-:Y:S01]  /*13e20*/  IMAD R39, R39, UR34, RZ ;  /* 0x0000002227277c24 */ /* 0x000fe2000f8e02ff */
[----:B------:R-:W2:Y:S01]  /*13e30*/  @P0 LDG.E.U16 R63, desc[UR38][R12.64] ;  /* 0x000000260c3f0981 */ /* 0x000ea2000c1e1500 */
[----:B------:R-:W-:-:S03]  /*13e40*/  IMAD.WIDE R148, R37, 0x2, R158 ;  /* 0x0000000225947825 */ /* 0x000fc600078e029e */
[----:B------:R-:W-:Y:S01]  /*13e50*/  STL.64 [R1+0x58], R142 ;  /* 0x0000588e01007387 */ /* 0x000fe20000100a00 */
[----:B------:R-:W-:-:S03]  /*13e60*/  IMAD.WIDE R152, R37, 0x2, R160 ;  /* 0x0000000225987825 */ /* 0x000fc600078e02a0 */
[----:B------:R-:W-:Y:S01]  /*13e70*/  STL.64 [R1+0x50], R32 ;  /* 0x0000502001007387 */ /* 0x000fe20000100a00 */
[----:B------:R-:W-:Y:S02]  /*13e80*/  IMAD R40, R40, UR33, RZ ;  /* 0x0000002128287c24 */ /* 0x000fe4000f8e02ff */
[----:B------:R-:W-:Y:S01]  /*13e90*/  IMAD R164, R88, UR32, RZ ;  /* 0x0000002058a47c24 */ /* 0x000fe2000f8e02ff */
[----:B------:R-:W3:Y:S01]  /*13ea0*/  @P3 LDG.E.U16 R62, desc[UR38][R58.64] ;  /* 0x000000263a3e3981 */ /* 0x000ee2000c1e1500 */
[----:B------:R-:W-:-:S03]  /*13eb0*/  IMAD.WIDE R18, R38, 0x2, R158 ;  /* 0x0000000226127825 */ /* 0x000fc600078e029e */
[----:B------:R-:W-:Y:S01]  /*13ec0*/  STL.64 [R1+0x48], R30 ;  /* 0x0000481e01007387 */ /* 0x000fe20000100a00 */
[----:B------:R-:W-:-:S03]  /*13ed0*/  IMAD.WIDE R16, R38, 0x2, R160 ;  /* 0x0000000226107825 */ /* 0x000fc600078e02a0 */
[----:B------:R-:W-:Y:S01]  /*13ee0*/  STL.64 [R1+0x40], R148 ;  /* 0x0000409401007387 */ /* 0x000fe20000100a00 */
[----:B------:R-:W-:-:S03]  /*13ef0*/  IMAD.WIDE R26, R39, 0x2, R158 ;  /* 0x00000002271a7825 */ /* 0x000fc600078e029e */
[----:B------:R-:W-:Y:S01]  /*13f00*/  STL.64 [R1+0x38], R152 ;  /* 0x0000389801007387 */ /* 0x000fe20000100a00 */
[----:B------:R-:W-:Y:S02]  /*13f10*/  IMAD R64, R64, UR31, RZ ;  /* 0x0000001f40407c24 */ /* 0x000fe4000f8e02ff */
[----:B------:R-:W-:Y:S01]  /*13f20*/  IMAD.WIDE R24, R39, 0x2, R160 ;  /* 0x0000000227187825 */ /* 0x000fe200078e02a0 */
[----:B------:R-:W-:Y:S03]  /*13f30*/  STL.64 [R1+0x30], R18 ;  /* 0x0000301201007387 */ /* 0x000fe60000100a00 */
[--C-:B------:R-:W-:Y:S01]  /*13f40*/  IMAD.WIDE R6, R40, 0x2, R158.reuse ;  /* 0x0000000228067825 */ /* 0x100fe200078e029e */
[----:B------:R-:W-:Y:S03]  /*13f50*/  STL.64 [R1+0x28], R16 ;  /* 0x0000281001007387 */ /* 0x000fe60000100a00 */
[C---:B------:R-:W-:Y:S01]  /*13f60*/  IMAD.WIDE R154, R164.reuse, 0x2, R158 ;  /* 0x00000002a49a7825 */ /* 0x040fe200078e029e */
[----:B------:R-:W-:Y:S03]  /*13f70*/  STL.64 [R1+0x20], R26 ;  /* 0x0000201a01007387 */ /* 0x000fe60000100a00 */
[--C-:B------:R-:W-:Y:S01]  /*13f80*/  IMAD.WIDE R164, R164, 0x2, R160.reuse ;  /* 0x00000002a4a47825 */ /* 0x100fe200078e02a0 */
[----:B------:R-:W-:Y:S03]  /*13f90*/  STL.64 [R1+0x18], R24 ;  /* 0x0000181801007387 */ /* 0x000fe60000100a00 */
[----:B0-----:R-:W-:Y:S01]  /*13fa0*/  IMAD.WIDE R2, R40, 0x2, R160 ;  /* 0x0000000228027825 */ /* 0x001fe200078e02a0 */
[----:B------:R-:W-:Y:S03]  /*13fb0*/  STL.64 [R1+0x10], R6 ;  /* 0x0000100601007387 */ /* 0x000fe60000100a00 */
[----:B------:R-:W-:Y:S01]  /*13fc0*/  IMAD R92, R86, UR24, RZ ;  /* 0x00000018565c7c24 */ /* 0x000fe2000f8e02ff */
[----:B------:R0:W4:Y:S01]  /*13fd0*/  @P3 LDG.E.U16 R44, desc[UR38][R142.64] ;  /* 0x000000268e2c3981 */ /* 0x000122000c1e1500 */
[----:B------:R-:W-:-:S03]  /*13fe0*/  IMAD.WIDE R162, R64, 0x2, R158 ;  /* 0x0000000240a27825 */ /* 0x000fc600078e029e */
[----:B------:R0:W-:Y:S01]  /*13ff0*/  STL.64 [R1+0x1118], R164 ;  /* 0x001118a401007387 */ /* 0x0001e20000100a00 */
[----:B------:R-:W-:Y:S02]  /*14000*/  IMAD R96, R85, UR23, RZ ;  /* 0x0000001755607c24 */ /* 0x000fe4000f8e02ff */
[----:B------:R-:W-:Y:S01]  /*14010*/  IMAD.WIDE R64, R64, 0x2, R160 ;  /* 0x0000000240407825 */ /* 0x000fe200078e02a0 */
[----:B------:R-:W-:Y:S03]  /*14020*/  STL.64 [R1+0x8], R2 ;  /* 0x0000080201007387 */ /* 0x000fe60000100a00 */
[C---:B------:R-:W-:Y:S01]  /*14030*/  IMAD.WIDE R90, R92.reuse, 0x2, R158 ;  /* 0x000000025c5a7825 */ /* 0x040fe200078e029e */
[----:B------:R1:W-:Y:S03]  /*14040*/  STL.64 [R1+0x10f8], R162 ;  /* 0x0010f8a201007387 */ /* 0x0003e60000100a00 */
[----:B------:R-:W-:Y:S01]  /*14050*/  IMAD.WIDE R92, R92, 0x2, R160 ;  /* 0x000000025c5c7825 */ /* 0x000fe200078e02a0 */
[----:B------:R-:W-:Y:S03]  /*14060*/  STL.64 [R1], R154 ;  /* 0x0000009a01007387 */ /* 0x000fe60000100a00 */
[----:B0-----:R-:W-:-:S02]  /*14070*/  IMAD.MOV.U32 R164, RZ, RZ, R94 ;  /* 0x000000ffffa47224 */ /* 0x001fc400078e005e */
[----:B------:R-:W-:Y:S01]  /*14080*/  IMAD.MOV.U32 R165, RZ, RZ, R95 ;  /* 0x000000ffffa57224 */ /* 0x000fe200078e005f */
[----:B------:R-:W-:Y:S01]  /*14090*/  STL.64 [R1+0x1120], R154 ;  /* 0x0011209a01007387 */ /* 0x000fe20000100a00 */
[----:B------:R-:W-:-:S03]  /*140a0*/  IMAD.WIDE R94, R96, 0x2, R158 ;  /* 0x00000002605e7825 */ /* 0x000fc600078e029e */
[----:B------:R0:W-:Y:S01]  /*140b0*/  STL.64 [R1+0x1100], R64 ;  /* 0x0011004001007387 */ /* 0x0001e20000100a00 */
[----:B------:R-:W-:-:S03]  /*140c0*/  IMAD.WIDE R96, R96, 0x2, R160 ;  /* 0x0000000260607825 */ /* 0x000fc600078e02a0 */
[----:B------:R0:W-:Y:S04]  /*140d0*/  STL.64 [R1+0x1128], R90 ;  /* 0x0011285a01007387 */ /* 0x0001e80000100a00 */
[----:B------:R-:W-:Y:S04]  /*140e0*/  STL.64 [R1+0x1130], R92 ;  /* 0x0011305c01007387 */ /* 0x000fe80000100a00 */
[----:B------:R-:W-:Y:S04]  /*140f0*/  STL.64 [R1+0x1138], R94 ;  /* 0x0011385e01007387 */ /* 0x000fe80000100a00 */
[----:B------:R-:W-:Y:S04]  /*14100*/  STL.64 [R1+0x1140], R96 ;  /* 0x0011406001007387 */ /* 0x000fe80000100a00 */
[----:B-1----:R-:W2:Y:S04]  /*14110*/  LDL.64 R162, [R1+0x360] ;  /* 0x0003600001a27983 */ /* 0x002ea80000100a00 */
[----:B------:R-:W2:Y:S01]  /*14120*/  LDL R40, [R1+0xe4] ;  /* 0x0000e40001287983 */ /* 0x000ea20000100800 */
[----:B------:R-:W-:-:S02]  /*14130*/  IMAD.MOV.U32 R38, RZ, RZ, R98 ;  /* 0x000000ffff267224 */ /* 0x000fc400078e0062 */
[----:B------:R-:W-:Y:S01]  /*14140*/  IMAD.MOV.U32 R39, RZ, RZ, R99 ;  /* 0x000000ffff277224 */ /* 0x000fe200078e0063 */
[----:B------:R-:W3:Y:S04]  /*14150*/  @P0 LDG.E.U16 R53, desc[UR38][R164.64] ;  /* 0x00000026a4350981 */ /* 0x000ee8000c1e1500 */
[----:B------:R-:W3:Y:S01]  /*14160*/  @P3 LDG.E.U16 R52, desc[UR38][R38.64] ;  /* 0x0000002626343981 */ /* 0x000ee2000c1e1500 */
[----:B------:R-:W-:Y:S02]  /*14170*/  IMAD.MOV.U32 R34, RZ, RZ, R110 ;  /* 0x000000ffff227224 */ /* 0x000fe400078e006e */
[----:B------:R-:W-:Y:S02]  /*14180*/  IMAD.MOV.U32 R35, RZ, RZ, R111 ;  /* 0x000000ffff237224 */ /* 0x000fe400078e006f */
[----:B------:R-:W-:Y:S01]  /*14190*/  IMAD.MOV.U32 R36, RZ, RZ, R102 ;  /* 0x000000ffff247224 */ /* 0x000fe200078e0066 */
[----:B------:R-:W3:Y:S04]  /*141a0*/  LDL.64 R164, [R1+0x2e0] ;  /* 0x0002e00001a47983 */ /* 0x000ee80000100a00 */
[----:B------:R-:W3:Y:S01]  /*141b0*/  LDL R39, [R1+0xe0] ;  /* 0x0000e00001277983 */ /* 0x000ee20000100800 */
[----:B------:R-:W-:-:S02]  /*141c0*/  IMAD.MOV.U32 R37, RZ, RZ, R103 ;  /* 0x000000ffff257224 */ /* 0x000fc400078e0067 */
[----:B------:R-:W-:Y:S01]  /*141d0*/  IMAD.MOV.U32 R4, RZ, RZ, R106 ;  /* 0x000000ffff047224 */ /* 0x000fe200078e006a */
[----:B------:R-:W4:Y:S01]  /*141e0*/  LDL R38, [R1+0xdc] ;  /* 0x0000dc0001267983 */ /* 0x000f220000100800 */
[----:B------:R-:W-:-:S03]  /*141f0*/  IMAD.MOV.U32 R5, RZ, RZ, R107 ;  /* 0x000000ffff057224 */ /* 0x000fc600078e006b */
[----:B------:R-:W4:Y:S04]  /*14200*/  @P0 LDG.E.U16 R51, desc[UR38][R36.64] ;  /* 0x0000002624330981 */ /* 0x000f28000c1e1500 */
[----:B------:R-:W4:Y:S04]  /*14210*/  @P0 LDG.E.U16 R49, desc[UR38][R34.64] ;  /* 0x0000002622310981 */ /* 0x000f28000c1e1500 */
[----:B------:R-:W4:Y:S04]  /*14220*/  @P3 LDG.E.U16 R50, desc[UR38][R4.64] ;  /* 0x0000002604323981 */ /* 0x000f28000c1e1500 */
[----:B------:R-:W4:Y:S04]  /*14230*/  LDL.64 R36, [R1+0x2d8] ;  /* 0x0002d80001247983 */ /* 0x000f280000100a00 */
[----:B------:R-:W4:Y:S04]  /*14240*/  LDL R35, [R1+0xd8] ;  /* 0x0000d80001237983 */ /* 0x000f280000100800 */
[----:B------:R-:W4:Y:S04]  /*14250*/  LDL.64 R4, [R1+0x260] ;  /* 0x0002600001047983 */ /* 0x000f280000100a00 */
[----:B------:R-:W4:Y:S04]  /*14260*/  LDL R34, [R1+0xd4] ;  /* 0x0000d40001227983 */ /* 0x000f280000100800 */
[----:B--2---:R-:W2:Y:S01]  /*14270*/  @P0 LDG.E.U16 R40, desc[UR38][R162.64] ;  /* 0x00000026a2280981 */ /* 0x004ea2000c1e1500 */
[----:B------:R-:W-:-:S02]  /*14280*/  IMAD R68, R68, UR30, RZ ;  /* 0x0000001e44447c24 */ /* 0x000fc4000f8e02ff */
[----:B------:R-:W-:Y:S02]  /*14290*/  IMAD.MOV.U32 R156, RZ, RZ, R114 ;  /* 0x000000ffff9c7224 */ /* 0x000fe400078e0072 */
[----:B------:R-:W-:Y:S02]  /*142a0*/  IMAD.MOV.U32 R157, RZ, RZ, R115 ;  /* 0x000000ffff9d7224 */ /* 0x000fe400078e0073 */
[----:B0-----:R-:W-:Y:S02]  /*142b0*/  IMAD.MOV.U32 R64, RZ, RZ, R66 ;  /* 0x000000ffff407224 */ /* 0x001fe400078e0042 */
[----:B------:R-:W-:Y:S01]  /*142c0*/  IMAD.MOV.U32 R65, RZ, RZ, R67 ;  /* 0x000000ffff417224 */ /* 0x000fe200078e0043 */
[----:B------:R-:W2:Y:S01]  /*142d0*/  @P3 LDG.E.U16 R48, desc[UR38][R156.64] ;  /* 0x000000269c303981 */ /* 0x000ea2000c1e1500 */
[----:B------:R-:W-:Y:S02]  /*142e0*/  IMAD R100, R83, UR22, RZ ;  /* 0x0000001653647c24 */ /* 0x000fe4000f8e02ff */
[C---:B------:R-:W-:Y:S01]  /*142f0*/  IMAD.WIDE R66, R68.reuse, 0x2, R158 ;  /* 0x0000000244427825 */ /* 0x040fe200078e029e */
[----:B------:R-:W2:Y:S03]  /*14300*/  @P3 LDG.E.U16 R46, desc[UR38][R64.64] ;  /* 0x00000026402e3981 */ /* 0x000ea6000c1e1500 */
[----:B------:R-:W-:Y:S01]  /*14310*/  IMAD R140, R69, UR10, RZ ;  /* 0x0000000a458c7c24 */ /* 0x000fe2000f8e02ff */
[----:B---3--:R-:W3:Y:S01]  /*14320*/  @P3 LDG.E.U16 R39, desc[UR38][R60.64] ;  /* 0x000000263c273981 */ /* 0x008ee2000c1e1500 */
[----:B------:R-:W-:-:S03]  /*14330*/  IMAD.WIDE R68, R68, 0x2, R160 ;  /* 0x0000000244447825 */ /* 0x000fc600078e02a0 */
[----:B------:R-:W3:Y:S01]  /*14340*/  LDL.64 R156, [R1+0x258] ;  /* 0x00025800019c7983 */ /* 0x000ee20000100a00 */
[----:B------:R-:W-:Y:S02]  /*14350*/  IMAD R128, R73, UR14, RZ ;  /* 0x0000000e49807c24 */ /* 0x000fe4000f8e02ff */
[C---:B------:R-:W-:Y:S01]  /*14360*/  IMAD.WIDE R98, R100.reuse, 0x2, R158 ;  /* 0x0000000264627825 */ /* 0x040fe200078e029e */
[----:B------:R-:W-:Y:S03]  /*14370*/  STL [R1+0x1038], R66 ;  /* 0x0010384201007387 */ /* 0x000fe60000100800 */
[----:B------:R-:W-:Y:S01]  /*14380*/  IMAD.WIDE R100, R100, 0x2, R160 ;  /* 0x0000000264647825 */ /* 0x000fe200078e02a0 */
[----:B------:R-:W-:Y:S03]  /*14390*/  STL [R1+0x1034], R67 ;  /* 0x0010344301007387 */ /* 0x000fe60000100800 */
[C---:B------:R-:W-:Y:S01]  /*143a0*/  IMAD.WIDE R126, R128.reuse, 0x2, R158 ;  /* 0x00000002807e7825 */ /* 0x040fe200078e029e */
[----:B------:R-:W-:Y:S04]  /*143b0*/  STL [R1+0x1040], R68 ;  /* 0x0010404401007387 */ /* 0x000fe80000100800 */
[----:B------:R-:W-:Y:S01]  /*143c0*/  STL [R1+0x103c], R69 ;  /* 0x00103c4501007387 */ /* 0x000fe20000100800 */
[----:B------:R-:W-:-:S03]  /*143d0*/  IMAD.WIDE R128, R128, 0x2, R160 ;  /* 0x0000000280807825 */ /* 0x000fc600078e02a0 */
[----:B------:R-:W-:Y:S01]  /*143e0*/  STL [R1+0x1048], R98 ;  /* 0x0010486201007387 */ /* 0x000fe20000100800 */
[----:B------:R-:W-:-:S03]  /*143f0*/  IMAD.MOV.U32 R154, RZ, RZ, R70 ;  /* 0x000000ffff9a7224 */ /* 0x000fc600078e0046 */
[----:B------:R-:W-:Y:S01]  /*14400*/  STL [R1+0x1044], R99 ;  /* 0x0010446301007387 */ /* 0x000fe20000100800 */
[----:B------:R-:W-:-:S03]  /*14410*/  IMAD.MOV.U32 R155, RZ, RZ, R71 ;  /* 0x000000ffff9b7224 */ /* 0x000fc600078e0047 */
[----:B------:R-:W-:Y:S04]  /*14420*/  STL [R1+0x1050], R100 ;  /* 0x0010506401007387 */ /* 0x000fe80000100800 */
[----:B------:R-:W-:Y:S04]  /*14430*/  STL [R1+0x104c], R101 ;  /* 0x00104c6501007387 */ /* 0x000fe80000100800 */
[----:B------:R-:W-:Y:S04]  /*14440*/  STL [R1+0x1058], R126 ;  /* 0x0010587e01007387 */ /* 0x000fe80000100800 */
[----:B------:R-:W-:Y:S04]  /*14450*/  STL [R1+0x1054], R127 ;  /* 0x0010547f01007387 */ /* 0x000fe80000100800 */
[----:B------:R-:W-:Y:S04]  /*14460*/  STL [R1+0x1060], R128 ;  /* 0x0010608001007387 */ /* 0x000fe80000100800 */
[----:B------:R-:W-:Y:S04]  /*14470*/  STL [R1+0x105c], R129 ;  /* 0x00105c8101007387 */ /* 0x000fe80000100800 */
[----:B------:R-:W3:Y:S04]  /*14480*/  @P0 LDG.E.U16 R45, desc[UR38][R154.64] ;  /* 0x000000269a2d0981 */ /* 0x000ee8000c1e1500 */
[----:B------:R-:W3:Y:S01]  /*14490*/  LDL.LU.64 R60, [R1+0x1188] ;  /* 0x00118800013c7983 */ /* 0x000ee20000300a00 */
[----:B------:R-:W-:-:S02]  /*144a0*/  IMAD.MOV.U32 R90, RZ, RZ, R118 ;  /* 0x000000ffff5a7224 */ /* 0x000fc400078e0076 */
[----:B------:R-:W-:Y:S01]  /*144b0*/  IMAD.MOV.U32 R91, RZ, RZ, R119 ;  /* 0x000000ffff5b7224 */ /* 0x000fe200078e0077 */
[----:B----4-:R-:W4:Y:S04]  /*144c0*/  @P0 LDG.E.U16 R38, desc[UR38][R164.64] ;  /* 0x00000026a4260981 */ /* 0x010f28000c1e1500 */
[----:B------:R-:W4:Y:S04]  /*144d0*/  LDL R154, [R1+0xf4] ;  /* 0x0000f400019a7983 */ /* 0x000f280000100800 */
[----:B------:R-:W4:Y:S04]  /*144e0*/  LDL R155, [R1+0xf0] ;  /* 0x0000f000019b7983 */ /* 0x000f280000100800 */
[----:B------:R-:W4:Y:S04]  /*144f0*/  LDL.LU.64 R12, [R1+0x1180] ;  /* 0x00118000010c7983 */ /* 0x000f280000300a00 */
[----:B------:R-:W4:Y:S04]  /*14500*/  LDL.LU.64 R58, [R1+0x1178] ;  /* 0x00117800013a7983 */ /* 0x000f280000300a00 */
[----:B------:R-:W4:Y:S04]  /*14510*/  LDL R162, [R1+0xec] ;  /* 0x0000ec0001a27983 */ /* 0x000f280000100800 */
[----:B------:R-:W4:Y:S04]  /*14520*/  @P0 LDG.E.U16 R47, desc[UR38][R90.64] ;  /* 0x000000265a2f0981 */ /* 0x000f28000c1e1500 */
[----:B------:R-:W4:Y:S04]  /*14530*/  @P3 LDG.E.U16 R35, desc[UR38][R36.64] ;  /* 0x0000002624233981 */ /* 0x000f28000c1e1500 */
[----:B------:R-:W4:Y:S04]  /*14540*/  LDL R163, [R1+0xe8] ;  /* 0x0000e80001a37983 */ /* 0x000f280000100800 */
[----:B------:R-:W4:Y:S04]  /*14550*/  LDL.64 R90, [R1+0x350] ;  /* 0x00035000015a7983 */ /* 0x000f280000100a00 */
[----:B------:R-:W4:Y:S01]  /*14560*/  @P0 LDG.E.U16 R34, desc[UR38][R4.64] ;  /* 0x0000002604220981 */ /* 0x000f22000c1e1500 */
[----:B------:R-:W-:-:S02]  /*14570*/  IMAD R104, R82, UR21, RZ ;  /* 0x0000001552687c24 */ /* 0x000fc4000f8e02ff */
[----:B------:R-:W-:Y:S01]  /*14580*/  IMAD.WIDE R130, R132, 0x2, R158 ;  /* 0x0000000284827825 */ /* 0x000fe200078e029e */
[----:B------:R-:W4:Y:S03]  /*14590*/  @P3 LDG.E.U16 R54, desc[UR38][R128.64] ;  /* 0x0000002680363981 */ /* 0x000f26000c1e1500 */
[----:B------:R-:W-:Y:S01]  /*145a0*/  IMAD R72, R72, UR29, RZ ;  /* 0x0000001d48487c24 */ /* 0x000fe2000f8e02ff */
[----:B------:R-:W4:Y:S01]  /*145b0*/  @P0 LDG.E.U16 R55, desc[UR38][R126.64] ;  /* 0x000000267e370981 */ /* 0x000f22000c1e1500 */
[----:B------:R-:W-:Y:S02]  /*145c0*/  IMAD R76, R76, UR28, RZ ;  /* 0x0000001c4c4c7c24 */ /* 0x000fe4000f8e02ff */
[----:B------:R-:W-:Y:S01]  /*145d0*/  IMAD R124, R75, UR16, RZ ;  /* 0x000000104b7c7c24 */ /* 0x000fe2000f8e02ff */
[----:B------:R-:W4:Y:S01]  /*145e0*/  @P3 LDG.E.U16 R56, desc[UR38][R100.64] ;  /* 0x0000002664383981 */ /* 0x000f22000c1e1500 */
[----:B------:R-:W-:-:S02]  /*145f0*/  IMAD R120, R77, UR17, RZ ;  /* 0x000000114d787c24 */ /* 0x000fc4000f8e02ff */
[----:B------:R-:W-:Y:S01]  /*14600*/  IMAD R108, R81, UR20, RZ ;  /* 0x00000014516c7c24 */ /* 0x000fe2000f8e02ff */
[----:B------:R-:W4:Y:S01]  /*14610*/  @P0 LDG.E.U16 R57, desc[UR38][R98.64] ;  /* 0x0000002662390981 */ /* 0x000f22000c1e1500 */
[----:B------:R-:W-:-:S03]  /*14620*/  IMAD.WIDE R134, R136, 0x2, R158 ;  /* 0x0000000288867825 */ /* 0x000fc600078e029e */
[----:B------:R-:W4:Y:S04]  /*14630*/  @P3 LDG.E.U16 R42, desc[UR38][R68.64] ;  /* 0x00000026442a3981 */ /* 0x000f28000c1e1500 */
[----:B------:R-:W4:Y:S04]  /*14640*/  @P0 LDG.E.U16 R43, desc[UR38][R66.64] ;  /* 0x00000026422b0981 */ /* 0x000f28000c1e1500 */
[----:B--2---:R0:W-:Y:S01]  /*14650*/  @P0 STL [R1+0xe4], R40 ;  /* 0x0000e42801000387 */ /* 0x0041e20000100800 */
[----:B------:R-:W-:-:S03]  /*14660*/  IMAD.WIDE R102, R104, 0x2, R158 ;  /* 0x0000000268667825 */ /* 0x000fc600078e029e */
[----:B------:R-:W2:Y:S01]  /*14670*/  LDL.64 R164, [R1+0x348] ;  /* 0x0003480001a47983 */ /* 0x000ea20000100a00 */
[----:B------:R-:W-:-:S03]  /*14680*/  IMAD.WIDE R132, R132, 0x2, R160 ;  /* 0x0000000284847825 */ /* 0x000fc600078e02a0 */
[----:B------:R-:W2:Y:S04]  /*14690*/  LDL R37, [R1+0x120] ;  /* 0x0001200001257983 */ /* 0x000ea80000100800 */
[----:B0-----:R-:W2:Y:S01]  /*146a0*/  LDL R40, [R1+0x124] ;  /* 0x0001240001287983 */ /* 0x001ea20000100800 */
[----:B------:R-:W-:-:S03]  /*146b0*/  IMAD.WIDE R104, R104, 0x2, R160 ;  /* 0x0000000268687825 */ /* 0x000fc600078e02a0 */
[----:B---3--:R-:W3:Y:S04]  /*146c0*/  @P3 LDG.E.U16 R145, desc[UR38][R156.64] ;  /* 0x000000269c913981 */ /* 0x008ee8000c1e1500 */
[----:B------:R-:W3:Y:S04]  /*146d0*/  @P3 LDG.E.U16 R60, desc[UR38][R30.64] ;  /* 0x000000261e3c3981 */ /* 0x000ee8000c1e1500 */
[----:B------:R-:W3:Y:S04]  /*146e0*/  @P0 LDG.E.U16 R61, desc[UR38][R32.64] ;  /* 0x00000026203d0981 */ /* 0x000ee8000c1e1500 */
[----:B----4-:R-:W4:Y:S04]  /*146f0*/  @P0 LDG.E.U16 R154, desc[UR38][R102.64] ;  /* 0x00000026669a0981 */ /* 0x010f28000c1e1500 */
[----:B------:R-:W4:Y:S04]  /*14700*/  @P3 LDG.E.U16 R155, desc[UR38][R104.64] ;  /* 0x00000026689b3981 */ /* 0x000f28000c1e1500 */
[----:B------:R-:W-:Y:S04]  /*14710*/  @P0 STL [R1+0xdc], R38 ;  /* 0x0000dc2601000387 */ /* 0x000fe80000100800 */
[----:B------:R0:W-:Y:S04]  /*14720*/  @P3 STL [R1+0xe0], R39 ;  /* 0x0000e02701003387 */ /* 0x0001e80000100800 */
[----:B------:R-:W4:Y:S04]  /*14730*/  @P0 LDG.E.U16 R162, desc[UR38][R130.64] ;  /* 0x0000002682a20981 */ /* 0x000f28000c1e1500 */
[----:B------:R-:W4:Y:S04]  /*14740*/  LDL R36, [R1+0x11c] ;  /* 0x00011c0001247983 */ /* 0x000f280000100800 */
[----:B0-----:R-:W4:Y:S04]  /*14750*/  LDL.64 R38, [R1+0x2d0] ;  /* 0x0002d00001267983 */ /* 0x001f280000100a00 */
[----:B------:R-:W4:Y:S04]  /*14760*/  LDL.64 R4, [R1+0x2c8] ;  /* 0x0002c80001047983 */ /* 0x000f280000100a00 */
[----:B------:R0:W-:Y:S04]  /*14770*/  @P3 STL [R1+0xd8], R35 ;  /* 0x0000d82301003387 */ /* 0x0001e80000100800 */
[----:B------:R-:W4:Y:S04]  /*14780*/  @P3 LDG.E.U16 R163, desc[UR38][R132.64] ;  /* 0x0000002684a33981 */ /* 0x000f28000c1e1500 */
[----:B------:R-:W4:Y:S04]  /*14790*/  LDL.64 R156, [R1+0x250] ;  /* 0x00025000019c7983 */ /* 0x000f280000100a00 */
[----:B0-----:R-:W4:Y:S04]  /*147a0*/  LDL R35, [R1+0x118] ;  /* 0x0001180001237983 */ /* 0x001f280000100800 */
[----:B------:R0:W-:Y:S04]  /*147b0*/  @P0 STL [R1+0xd4], R34 ;  /* 0x0000d42201000387 */ /* 0x0001e80000100800 */
[----:B------:R-:W4:Y:S01]  /*147c0*/  LDL R30, [R1+0x10c] ;  /* 0x00010c00011e7983 */ /* 0x000f220000100800 */
[----:B------:R-:W-:-:S03]  /*147d0*/  IMAD.WIDE R70, R72, 0x2, R158 ;  /* 0x0000000248467825 */ /* 0x000fc600078e029e */
[----:B------:R-:W4:Y:S01]  /*147e0*/  LDL.64 R32, [R1+0x248] ;  /* 0x0002480001207983 */ /* 0x000f220000100a00 */
[----:B------:R-:W-:-:S03]  /*147f0*/  IMAD.WIDE R74, R76, 0x2, R158 ;  /* 0x000000024c4a7825 */ /* 0x000fc600078e029e */
[----:B0-----:R-:W4:Y:S04]  /*14800*/  LDL R34, [R1+0x114] ;  /* 0x0001140001227983 */ /* 0x001f280000100800 */
[----:B--2---:R-:W2:Y:S04]  /*14810*/  @P3 LDG.E.U16 R37, desc[UR38][R164.64] ;  /* 0x00000026a4253981 */ /* 0x004ea8000c1e1500 */
[----:B------:R-:W2:Y:S01]  /*14820*/  @P0 LDG.E.U16 R40, desc[UR38][R90.64] ;  /* 0x000000265a280981 */ /* 0x000ea2000c1e1500 */
[----:B------:R-:W-:-:S03]  /*14830*/  IMAD.WIDE R72, R72, 0x2, R160 ;  /* 0x0000000248487825 */ /* 0x000fc600078e02a0 */
[----:B------:R-:W2:Y:S04]  /*14840*/  LDL R31, [R1+0x110] ;  /* 0x00011000011f7983 */ /* 0x000ea80000100800 */
[----:B------:R-:W-:Y:S04]  /*14850*/  STL [R1+0x1068], R70 ;  /* 0x0010684601007387 */ /* 0x000fe80000100800 */
[----:B------:R-:W-:Y:S04]  /*14860*/  STL [R1+0x1064], R71 ;  /* 0x0010644701007387 */ /* 0x000fe80000100800 */
[----:B------:R-:W-:Y:S04]  /*14870*/  STL [R1+0x1070], R72 ;  /* 0x0010704801007387 */ /* 0x000fe80000100800 */
[----:B------:R-:W-:Y:S04]  /*14880*/  STL [R1+0x106c], R73 ;  /* 0x00106c4901007387 */ /* 0x000fe80000100800 */
[----:B---3--:R-:W-:Y:S04]  /*14890*/  STL [R1+0xd0], R145 ;  /* 0x0000d09101007387 */ /* 0x008fe80000100800 */
[----:B------:R-:W-:Y:S04]  /*148a0*/  STL [R1+0x1078], R102 ;  /* 0x0010786601007387 */ /* 0x000fe80000100800 */
[----:B------:R-:W-:Y:S04]  /*148b0*/  STL [R1+0x1074], R103 ;  /* 0x0010746701007387 */ /* 0x000fe80000100800 */
[----:B------:R-:W3:Y:S04]  /*148c0*/  LDL R65, [R1+0x108] ;  /* 0x0001080001417983 */ /* 0x000ee80000100800 */
[----:B----4-:R-:W4:Y:S04]  /*148d0*/  @P0 LDG.E.U16 R36, desc[UR38][R38.64] ;  /* 0x0000002626240981 */ /* 0x010f28000c1e1500 */
[----:B------:R0:W-:Y:S04]  /*148e0*/  @P0 STL [R1+0xf4], R154 ;  /* 0x0000f49a01000387 */ /* 0x0001e80000100800 */
[----:B------:R-:W4:Y:S04]  /*148f0*/  @P3 LDG.E.U16 R35, desc[UR38][R4.64] ;  /* 0x0000002604233981 */ /* 0x000f28000c1e1500 */
[----:B0-----:R-:W4:Y:S04]  /*14900*/  LDL R154, [R1+0x104] ;  /* 0x00010400019a7983 */ /* 0x001f280000100800 */
[----:B------:R0:W-:Y:S04]  /*14910*/  @P3 STL [R1+0xf0], R155 ;  /* 0x0000f09b01003387 */ /* 0x0001e80000100800 */
[----:B------:R-:W4:Y:S04]  /*14920*/  @P0 LDG.E.U16 R30, desc[UR38][R146.64] ;  /* 0x00000026921e0981 */ /* 0x000f28000c1e1500 */
[----:B------:R-:W4:Y:S04]  /*14930*/  @P0 LDG.E.U16 R34, desc[UR38][R156.64] ;  /* 0x000000269c220981 */ /* 0x000f28000c1e1500 */
[----:B0-----:R-:W4:Y:S04]  /*14940*/  LDL R155, [R1+0x100] ;  /* 0x00010000019b7983 */ /* 0x001f280000100800 */
[----:B------:R-:W-:Y:S04]  /*14950*/  STL [R1+0x1080], R104 ;  /* 0x0010806801007387 */ /* 0x000fe80000100800 */
[----:B------:R-:W-:Y:S04]  /*14960*/  STL [R1+0x107c], R105 ;  /* 0x00107c6901007387 */ /* 0x000fe80000100800 */
[----:B------:R-:W-:Y:S04]  /*14970*/  STL [R1+0x1088], R130 ;  /* 0x0010888201007387 */ /* 0x000fe80000100800 */
[----:B------:R-:W-:Y:S04]  /*14980*/  STL [R1+0x1084], R131 ;  /* 0x0010848301007387 */ /* 0x000fe80000100800 */
[----:B------:R0:W-:Y:S01]  /*14990*/  @P0 STL [R1+0xec], R162 ;  /* 0x0000eca201000387 */ /* 0x0001e20000100800 */
[----:B------:R-:W-:-:S03]  /*149a0*/  IMAD.WIDE R76, R76, 0x2, R160 ;  /* 0x000000024c4c7825 */ /* 0x000fc600078e02a0 */
[----:B------:R-:W4:Y:S01]  /*149b0*/  @P3 LDG.E.U16 R58, desc[UR38][R72.64] ;  /* 0x00000026483a3981 */ /* 0x000f22000c1e1500 */
[----:B------:R-:W-:-:S03]  /*149c0*/  IMAD.WIDE R106, R108, 0x2, R158 ;  /* 0x000000026c6a7825 */ /* 0x000fc600078e029e */
[----:B------:R-:W4:Y:S04]  /*149d0*/  @P0 LDG.E.U16 R59, desc[UR38][R70.64] ;  /* 0x00000026463b0981 */ /* 0x000f28000c1e1500 */
[----:B0-----:R-:W4:Y:S04]  /*149e0*/  LDL R162, [R1+0x134] ;  /* 0x0001340001a27983 */ /* 0x001f280000100800 */
[----:B------:R-:W-:Y:S04]  /*149f0*/  STL [R1+0x1090], R132 ;  /* 0x0010908401007387 */ /* 0x000fe80000100800 */
[----:B------:R-:W-:Y:S04]  /*14a00*/  STL [R1+0x108c], R133 ;  /* 0x00108c8501007387 */ /* 0x000fe80000100800 */
[----:B------:R0:W-:Y:S04]  /*14a10*/  @P3 STL [R1+0xe8], R163 ;  /* 0x0000e8a301003387 */ /* 0x0001e80000100800 */
[----:B0-----:R-:W4:Y:S04]  /*14a20*/  LDL R163, [R1+0x130] ;  /* 0x0001300001a37983 */ /* 0x001f280000100800 */
[----:B--2---:R0:W-:Y:S04]  /*14a30*/  @P0 STL [R1+0x124], R40 ;  /* 0x0001242801000387 */ /* 0x0041e80000100800 */
[----:B------:R-:W2:Y:S04]  /*14a40*/  @P3 LDG.E.U16 R31, desc[UR38][R32.64] ;  /* 0x00000026201f3981 */ /* 0x000ea8000c1e1500 */
[----:B0-----:R-:W2:Y:S04]  /*14a50*/  LDL R40, [R1+0x12c] ;  /* 0x00012c0001287983 */ /* 0x001ea80000100800 */
[----:B------:R-:W2:Y:S04]  /*14a60*/  LDL.LU.64 R146, [R1+0x1170] ;  /* 0x0011700001927983 */ /* 0x000ea80000300a00 */
[----:B------:R-:W2:Y:S04]  /*14a70*/  LDL R39, [R1+0x128] ;  /* 0x0001280001277983 */ /* 0x000ea80000100800 */
[----:B------:R-:W2:Y:S04]  /*14a80*/  LDL.64 R164, [R1+0x340] ;  /* 0x0003400001a47983 */ /* 0x000ea80000100a00 */
[----:B------:R-:W2:Y:S01]  /*14a90*/  LDL R38, [R1+0x164] ;  /* 0x0001640001267983 */ /* 0x000ea20000100800 */
[----:B------:R-:W-:-:S03]  /*14aa0*/  IMAD.WIDE R108, R108, 0x2, R160 ;  /* 0x000000026c6c7825 */ /* 0x000fc600078e02a0 */
[----:B---3--:R-:W3:Y:S01]  /*14ab0*/  @P3 LDG.E.U16 R65, desc[UR38][R14.64] ;  /* 0x000000260e413981 */ /* 0x008ee2000c1e1500 */
[----:B------:R-:W-:-:S03]  /*14ac0*/  IMAD.WIDE R136, R136, 0x2, R160 ;  /* 0x0000000288887825 */ /* 0x000fc600078e02a0 */
[----:B----4-:R-:W4:Y:S04]  /*14ad0*/  @P0 LDG.E.U16 R154, desc[UR38][R148.64] ;  /* 0x00000026949a0981 */ /* 0x010f28000c1e1500 */
[----:B------:R-:W3:Y:S04]  /*14ae0*/  @P3 LDG.E.U16 R155, desc[UR38][R152.64] ;  /* 0x00000026989b3981 */ /* 0x000ee8000c1e1500 */
[----:B------:R-:W3:Y:S04]  /*14af0*/  @P0 LDG.E.U16 R162, desc[UR38][R106.64] ;  /* 0x000000266aa20981 */ /* 0x000ee8000c1e1500 */
[----:B--2---:R-:W2:Y:S04]  /*14b00*/  @P0 LDG.E.U16 R40, desc[UR38][R134.64] ;  /* 0x0000002686280981 */ /* 0x004ea8000c1e1500 */
[----:B------:R-:W2:Y:S04]  /*14b10*/  @P3 LDG.E.U16 R146, desc[UR38][R76.64] ;  /* 0x000000264c923981 */ /* 0x000ea8000c1e1500 */
[----:B------:R-:W3:Y:S04]  /*14b20*/  @P0 LDG.E.U16 R147, desc[UR38][R74.64] ;  /* 0x000000264a930981 */ /* 0x000ee8000c1e1500 */
[----:B------:R-:W-:Y:S04]  /*14b30*/  @P0 STL [R1+0x11c], R36 ;  /* 0x00011c2401000387 */ /* 0x000fe80000100800 */
[----:B------:R0:W-:Y:S04]  /*14b40*/  @P3 STL [R1+0x120], R37 ;  /* 0x0001202501003387 */ /* 0x0001e80000100800 */
[----:B------:R-:W4:Y:S04]  /*14b50*/  @P3 LDG.E.U16 R39, desc[UR38][R136.64] ;  /* 0x0000002688273981 */ /* 0x000f28000c1e1500 */
[----:B------:R-:W4:Y:S04]  /*14b60*/  @P3 LDG.E.U16 R163, desc[UR38][R108.64] ;  /* 0x000000266ca33981 */ /* 0x000f28000c1e1500 */
[----:B0-----:R-:W4:Y:S04]  /*14b70*/  LDL.64 R36, [R1+0x338] ;  /* 0x0003380001247983 */ /* 0x001f280000100a00 */
[----:B------:R0:W-:Y:S04]  /*14b80*/  @P3 STL [R1+0x118], R35 ;  /* 0x0001182301003387 */ /* 0x0001e80000100800 */
[----:B------:R-:W4:Y:S04]  /*14b90*/  LDL.64 R4, [R1+0x2c0] ;  /* 0x0002c00001047983 */ /* 0x000f280000100a00 */
[----:B------:R-:W4:Y:S04]  /*14ba0*/  @P0 LDG.E.U16 R38, desc[UR38][R164.64] ;  /* 0x00000026a4260981 */ /* 0x000f28000c1e1500 */
[----:B0-----:R-:W4:Y:S04]  /*14bb0*/  LDL R35, [R1+0x160] ;  /* 0x0001600001237983 */ /* 0x001f280000100800 */
[----:B------:R0:W-:Y:S04]  /*14bc0*/  @P0 STL [R1+0x114], R34 ;  /* 0x0001142201000387 */ /* 0x0001e80000100800 */
[----:B------:R-:W4:Y:S04]  /*14bd0*/  LDL.64 R156, [R1+0x2b8] ;  /* 0x0002b800019c7983 */ /* 0x000f280000100a00 */
[----:B0-----:R-:W4:Y:S04]  /*14be0*/  LDL R34, [R1+0x15c] ;  /* 0x00015c0001227983 */ /* 0x001f280000100800 */
[----:B------:R0:W-:Y:S04]  /*14bf0*/  @P3 STL [R1+0x110], R31 ;  /* 0x0001101f01003387 */ /* 0x0001e80000100800 */
[----:B------:R-:W4:Y:S04]  /*14c00*/  LDL.64 R32, [R1+0x240] ;  /* 0x0002400001207983 */ /* 0x000f280000100a00 */
[----:B0-----:R-:W4:Y:S04]  /*14c10*/  LDL R31, [R1+0x158] ;  /* 0x00015800011f7983 */ /* 0x001f280000100800 */
[----:B------:R0:W-:Y:S04]  /*14c20*/  @P0 STL [R1+0x10c], R30 ;  /* 0x00010c1e01000387 */ /* 0x0001e80000100800 */
[----:B0-----:R-:W4:Y:S04]  /*14c30*/  LDL R30, [R1+0x154] ;  /* 0x00015400011e7983 */ /* 0x001f280000100800 */
[----:B------:R-:W4:Y:S04]  /*14c40*/  LDL.LU.64 R14, [R1+0x1168] ;  /* 0x00116800010e7983 */ /* 0x000f280000300a00 */
[----:B------:R-:W4:Y:S04]  /*14c50*/  LDL.LU.64 R148, [R1+0x1160] ;  /* 0x0011600001947983 */ /* 0x000f280000300a00 */
[----:B------:R-:W4:Y:S04]  /*14c60*/  LDL.LU.64 R152, [R1+0x1158] ;  /* 0x0011580001987983 */ /* 0x000f280000300a00 */
[----:B------:R-:W-:Y:S04]  /*14c70*/  STL [R1+0x1098], R74 ;  /* 0x0010984a01007387 */ /* 0x000fe80000100800 */
[----:B------:R-:W-:Y:S04]  /*14c80*/  STL [R1+0x1094], R75 ;  /* 0x0010944b01007387 */ /* 0x000fe80000100800 */
[----:B------:R-:W-:Y:S04]  /*14c90*/  STL [R1+0x10a0], R76 ;  /* 0x0010a04c01007387 */ /* 0x000fe80000100800 */
[----:B------:R-:W-:Y:S04]  /*14ca0*/  STL [R1+0x109c], R77 ;  /* 0x00109c4d01007387 */ /* 0x000fe80000100800 */
[----:B--2---:R-:W-:Y:S04]  /*14cb0*/  STL [R1+0xf8], R146 ;  /* 0x0000f89201007387 */ /* 0x004fe80000100800 */
[----:B---3--:R-:W-:Y:S04]  /*14cc0*/  STL [R1+0xfc], R147 ;  /* 0x0000fc9301007387 */ /* 0x008fe80000100800 */
[----:B------:R-:W-:Y:S04]  /*14cd0*/  STL [R1+0x10a8], R106 ;  /* 0x0010a86a01007387 */ /* 0x000fe80000100800 */
[----:B------:R-:W-:Y:S04]  /*14ce0*/  STL [R1+0x10a4], R107 ;  /* 0x0010a46b01007387 */ /* 0x000fe80000100800 */
[----:B------:R-:W-:Y:S04]  /*14cf0*/  STL [R1+0x10b0], R108 ;  /* 0x0010b06c01007387 */ /* 0x000fe80000100800 */
[----:B------:R-:W-:Y:S04]  /*14d00*/  STL [R1+0x10ac], R109 ;  /* 0x0010ac6d01007387 */ /* 0x000fe80000100800 */
[----:B------:R0:W-:Y:S04]  /*14d10*/  STL [R1+0x10b8], R134 ;  /* 0x0010b88601007387 */ /* 0x0001e80000100800 */
[----:B0-----:R-:W2:Y:S04]  /*14d20*/  LDL.LU R134, [R1+0x144] ;  /* 0x0001440001867983 */ /* 0x001ea80000300800 */
[----:B------:R0:W-:Y:S04]  /*14d30*/  STL [R1+0x10b4], R135 ;  /* 0x0010b48701007387 */ /* 0x0001e80000100800 */
[----:B----4-:R-:W3:Y:S04]  /*14d40*/  @P3 LDG.E.U16 R35, desc[UR38][R36.64] ;  /* 0x0000002624233981 */ /* 0x010ee8000c1e1500 */
[----:B0-----:R-:W4:Y:S04]  /*14d50*/  LDL.LU R135, [R1+0x140] ;  /* 0x0001400001877983 */ /* 0x001f280000300800 */
[----:B------:R0:W-:Y:S04]  /*14d60*/  STL [R1+0x10c0], R136 ;  /* 0x0010c08801007387 */ /* 0x0001e80000100800 */
[----:B------:R-:W3:Y:S04]  /*14d70*/  @P0 LDG.E.U16 R34, desc[UR38][R4.64] ;  /* 0x0000002604220981 */ /* 0x000ee8000c1e1500 */
[----:B0-----:R-:W3:Y:S04]  /*14d80*/  LDL.LU R136, [R1+0x14c] ;  /* 0x00014c0001887983 */ /* 0x001ee80000300800 */
[----:B------:R0:W-:Y:S04]  /*14d90*/  STL [R1+0x10bc], R137 ;  /* 0x0010bc8901007387 */ /* 0x0001e80000100800 */
[----:B------:R-:W3:Y:S04]  /*14da0*/  @P3 LDG.E.U16 R31, desc[UR38][R156.64] ;  /* 0x000000269c1f3981 */ /* 0x000ee8000c1e1500 */
[----:B0-----:R-:W3:Y:S04]  /*14db0*/  LDL.LU R137, [R1+0x148] ;  /* 0x0001480001897983 */ /* 0x001ee80000300800 */
[----:B------:R-:W3:Y:S04]  /*14dc0*/  @P0 LDG.E.U16 R30, desc[UR38][R32.64] ;  /* 0x00000026201e0981 */ /* 0x000ee8000c1e1500 */
[----:B------:R-:W3:Y:S04]  /*14dd0*/  @P3 LDG.E.U16 R149, desc[UR38][R152.64] ;  /* 0x0000002698953981 */ /* 0x000ee8000c1e1500 */
[----:B--2---:R-:W2:Y:S04]  /*14de0*/  @P0 LDG.E.U16 R134, desc[UR38][R18.64] ;  /* 0x0000002612860981 */ /* 0x004ea8000c1e1500 */
[----:B----4-:R-:W4:Y:S04]  /*14df0*/  @P3 LDG.E.U16 R135, desc[UR38][R16.64] ;  /* 0x0000002610873981 */ /* 0x010f28000c1e1500 */
[----:B---3--:R-:W3:Y:S04]  /*14e00*/  @P0 LDG.E.U16 R136, desc[UR38][R22.64] ;  /* 0x0000002616880981 */ /* 0x008ee8000c1e1500 */
[----:B------:R-:W2:Y:S04]  /*14e10*/  @P3 LDG.E.U16 R137, desc[UR38][R20.64] ;  /* 0x0000002614893981 */ /* 0x000ea8000c1e1500 */
[----:B------:R-:W-:Y:S04]  /*14e20*/  @P3 STL [R1+0x108], R65 ;  /* 0x0001084101003387 */ /* 0x000fe80000100800 */
[----:B------:R-:W-:Y:S04]  /*14e30*/  @P0 STL [R1+0x104], R154 ;  /* 0x0001049a01000387 */ /* 0x000fe80000100800 */
[----:B------:R-:W-:Y:S04]  /*14e40*/  @P3 STL [R1+0x100], R155 ;  /* 0x0001009b01003387 */ /* 0x000fe80000100800 */
[----:B------:R-:W4:Y:S04]  /*14e50*/  LDL.LU.64 R152, [R1+0x1150] ;  /* 0x0011500001987983 */ /* 0x000f280000300a00 */
[----:B---3--:R-:W-:Y:S04]  /*14e60*/  STL [R1+0x10c4], R136 ;  /* 0x0010c48801007387 */ /* 0x008fe80000100800 */
[----:B--2---:R-:W-:Y:S04]  /*14e70*/  STL [R1+0x10c8], R137 ;  /* 0x0010c88901007387 */ /* 0x004fe80000100800 */
[----:B------:R-:W-:Y:S04]  /*14e80*/  STL [R1+0x10cc], R134 ;  /* 0x0010cc8601007387 */ /* 0x000fe80000100800 */
[----:B------:R-:W2:Y:S04]  /*14e90*/  LDL.64 R4, [R1+0x330] ;  /* 0x0003300001047983 */ /* 0x000ea80000100a00 */
[----:B------:R-:W-:Y:S04]  /*14ea0*/  @P0 STL [R1+0x15c], R34 ;  /* 0x00015c2201000387 */ /* 0x000fe80000100800 */
[----:B------:R-:W-:Y:S04]  /*14eb0*/  @P0 STL [R1+0x134], R162 ;  /* 0x000134a201000387 */ /* 0x000fe80000100800 */
[----:B------:R0:W-:Y:S04]  /*14ec0*/  @P3 STL [R1+0x160], R35 ;  /* 0x0001602301003387 */ /* 0x0001e80000100800 */
[----:B------:R-:W3:Y:S04]  /*14ed0*/  LDL.64 R156, [R1+0x2a8] ;  /* 0x0002a800019c7983 */ /* 0x000ee80000100a00 */
[----:B0-----:R-:W2:Y:S04]  /*14ee0*/  LDL.64 R34, [R1+0x2b0] ;  /* 0x0002b00001227983 */ /* 0x001ea80000100a00 */
[----:B------:R-:W-:Y:S04]  /*14ef0*/  @P3 STL [R1+0x130], R163 ;  /* 0x000130a301003387 */ /* 0x000fe80000100800 */
[----:B------:R-:W2:Y:S04]  /*14f00*/  LDL.64 R32, [R1+0x230] ;  /* 0x0002300001207983 */ /* 0x000ea80000100a00 */
[----:B------:R-:W-:Y:S04]  /*14f10*/  @P0 STL [R1+0x154], R30 ;  /* 0x0001541e01000387 */ /* 0x000fe80000100800 */
[----:B------:R0:W-:Y:S04]  /*14f20*/  @P3 STL [R1+0x158], R31 ;  /* 0x0001581f01003387 */ /* 0x0001e80000100800 */
[----:B------:R-:W-:Y:S04]  /*14f30*/  @P0 STL [R1+0x12c], R40 ;  /* 0x00012c2801000387 */ /* 0x000fe80000100800 */
[----:B------:R-:W2:Y:S04]  /*14f40*/  LDL.64 R22, [R1+0x320] ;  /* 0x0003200001167983 */ /* 0x000ea80000100a00 */
[----:B0-----:R-:W2:Y:S04]  /*14f50*/  LDL.64 R30, [R1+0x228] ;  /* 0x00022800011e7983 */ /* 0x001ea80000100a00 */
[----:B------:R-:W2:Y:S04]  /*14f60*/  LDL.64 R20, [R1+0x318] ;  /* 0x0003180001147983 */ /* 0x000ea80000100a00 */
[----:B------:R-:W2:Y:S04]  /*14f70*/  LDL.64 R18, [R1+0x2a0] ;  /* 0x0002a00001127983 */ /* 0x000ea80000100a00 */
[----:B------:R-:W2:Y:S04]  /*14f80*/  LDL.64 R16, [R1+0x298] ;  /* 0x0002980001107983 */ /* 0x000ea80000100a00 */
[----:B------:R-:W-:Y:S04]  /*14f90*/  @P3 STL [R1+0x128], R39 ;  /* 0x0001282701003387 */ /* 0x000fe80000100800 */
[----:B----4-:R0:W-:Y:S04]  /*14fa0*/  STL [R1+0x10d0], R135 ;  /* 0x0010d08701007387 */ /* 0x0101e80000100800 */
[----:B------:R-:W4:Y:S04]  /*14fb0*/  LDL.LU R108, [R1+0x13c] ;  /* 0x00013c00016c7983 */ /* 0x000f280000300800 */
[----:B------:R-:W2:Y:S04]  /*14fc0*/  LDL.LU R109, [R1+0x138] ;  /* 0x00013800016d7983 */ /* 0x000ea80000300800 */
[----:B------:R-:W2:Y:S04]  /*14fd0*/  LDL.LU R106, [R1+0x174] ;  /* 0x00017400016a7983 */ /* 0x000ea80000300800 */
[----:B------:R-:W2:Y:S04]  /*14fe0*/  LDL.LU R107, [R1+0x170] ;  /* 0x00017000016b7983 */ /* 0x000ea80000300800 */
[----:B------:R1:W-:Y:S04]  /*14ff0*/  @P0 STL [R1+0x164], R38 ;  /* 0x0001642601000387 */ /* 0x0003e80000100800 */
[----:B------:R-:W2:Y:S04]  /*15000*/  LDL.LU R76, [R1+0x16c] ;  /* 0x00016c00014c7983 */ /* 0x000ea80000300800 */
[----:B------:R-:W2:Y:S04]  /*15010*/  LDL.LU R77, [R1+0x168] ;  /* 0x00016800014d7983 */ /* 0x000ea80000300800 */
[----:B------:R-:W2:Y:S04]  /*15020*/  LDL.LU R74, [R1+0x1a4] ;  /* 0x0001a400014a7983 */ /* 0x000ea80000300800 */
[----:B------:R-:W3:Y:S04]  /*15030*/  LDL.LU R75, [R1+0x1a0] ;  /* 0x0001a000014b7983 */ /* 0x000ee80000300800 */
[----:B------:R-:W4:Y:S04]  /*15040*/  LDL.LU R132, [R1+0x19c] ;  /* 0x00019c0001847983 */ /* 0x000f280000300800 */
[----:B------:R-:W4:Y:S04]  /*15050*/  LDL.LU R133, [R1+0x198] ;  /* 0x0001980001857983 */ /* 0x000f280000300800 */
[----:B------:R-:W4:Y:S04]  /*15060*/  LDL.LU R130, [R1+0x194] ;  /* 0x0001940001827983 */ /* 0x000f280000300800 */
[----:B------:R-:W4:Y:S04]  /*15070*/  LDL.LU R131, [R1+0x190] ;  /* 0x0001900001837983 */ /* 0x000f280000300800 */
[----:B------:R-:W4:Y:S04]  /*15080*/  LDL.LU R104, [R1+0x18c] ;  /* 0x00018c0001687983 */ /* 0x000f280000300800 */
[----:B------:R-:W4:Y:S04]  /*15090*/  LDL.LU R105, [R1+0x188] ;  /* 0x0001880001697983 */ /* 0x000f280000300800 */
[----:B------:R0:W-:Y:S04]  /*150a0*/  STL [R1+0x150], R149 ;  /* 0x0001509501007387 */ /* 0x0001e80000100800 */
[----:B------:R-:W4:Y:S04]  /*150b0*/  LDL.LU R102, [R1+0x184] ;  /* 0x0001840001667983 */ /* 0x000f280000300800 */
        /* <DEDUP_REMOVED lines=17> */
[----:B--2---:R-:W2:Y:S04]  /*151d0*/  @P0 LDG.E.U16 R74, desc[UR38][R4.64] ;  /* 0x00000026044a0981 */ /* 0x004ea8000c1e1500 */
[----:B---3--:R-:W3:Y:S04]  /*151e0*/  @P3 LDG.E.U16 R75, desc[UR38][R152.64] ;  /* 0x00000026984b3981 */ /* 0x008ee8000c1e1500 */
[----:B----4-:R-:W4:Y:S04]  /*151f0*/  @P0 LDG.E.U16 R132, desc[UR38][R34.64] ;  /* 0x0000002622840981 */ /* 0x010f28000c1e1500 */
[----:B------:R-:W2:Y:S04]  /*15200*/  @P3 LDG.E.U16 R133, desc[UR38][R156.64] ;  /* 0x000000269c853981 */ /* 0x000ea8000c1e1500 */
[----:B------:R-:W2:Y:S04]  /*15210*/  LDL.LU R152, [R1+0x1148] ;  /* 0x0011480001987983 */ /* 0x000ea80000300800 */
[----:B------:R-:W2:Y:S04]  /*15220*/  LDL.64 R96, [R1+0x310] ;  /* 0x0003100001607983 */ /* 0x000ea80000100a00 */
        /* <DEDUP_REMOVED lines=9> */
[----:B0-----:R-:W2:Y:S04]  /*152c0*/  LDL.64 R134, [R1+0x200] ;  /* 0x0002000001867983 */ /* 0x001ea80000100a00 */
[----:B------:R-:W2:Y:S04]  /*152d0*/  LDL.64 R136, [R1+0x68] ;  /* 0x0000680001887983 */ /* 0x000ea80000100a00 */
[----:B------:R-:W2:Y:S04]  /*152e0*/  @P0 LDG.E.U16 R130, desc[UR38][R32.64] ;  /* 0x0000002620820981 */ /* 0x000ea8000c1e1500 */
        /* <DEDUP_REMOVED lines=11> */
[----:B------:R-:W2:Y:S04]  /*153a0*/  LDL.64 R2, [R1+0x278] ;  /* 0x0002780001027983 */ /* 0x000ea80000100a00 */
[----:B------:R-:W2:Y:S04]  /*153b0*/  LDL.LU R67, [R1+0x1bc] ;  /* 0x0001bc0001437983 */ /* 0x000ea80000300800 */
[----:B------:R-:W2:Y:S04]  /*153c0*/  LDL.LU R40, [R1+0x1b8] ;  /* 0x0001b80001287983 */ /* 0x000ea80000300800 */
[----:B------:R-:W2:Y:S04]  /*153d0*/  LDL.LU R39, [R1+0x38c] ;  /* 0x00038c0001277983 */ /* 0x000ea80000300800 */
[----:B-1----:R-:W2:Y:S04]  /*153e0*/  LDL.LU R38, [R1+0x388] ;  /* 0x0003880001267983 */ /* 0x002ea80000300800 */
        /* <DEDUP_REMOVED lines=23> */
[----:B------:R-:W4:Y:S04]  /*15560*/  @P3 LDG.E.U16 R98, desc[UR38][R12.64] ;  /* 0x000000260c623981 */ /* 0x000f28000c1e1500 */
[----:B------:R-:W4:Y:S04]  /*15570*/  LDL.LU R14, [R1+0x3f0] ;  /* 0x0003f000010e7983 */ /* 0x000f280000300800 */
[----:B------:R-:W4:Y:S04]  /*15580*/  @P0 LDG.E.U16 R69, desc[UR38][R6.64] ;  /* 0x0000002606450981 */ /* 0x000f28000c1e1500 */
[----:B------:R-:W4:Y:S04]  /*15590*/  LDL.LU R13, [R1+0x3ec] ;  /* 0x0003ec00010d7983 */ /* 0x000f280000300800 */
[----:B------:R-:W4:Y:S04]  /*155a0*/  @P0 LDG.E.U16 R99, desc[UR38][R10.64] ;  /* 0x000000260a630981 */ /* 0x000f28000c1e1500 */
[----:B------:R-:W4:Y:S04]  /*155b0*/  LDL.LU R7, [R1+0x3e8] ;  /* 0x0003e80001077983 */ /* 0x000f280000300800 */
[----:B------:R-:W4:Y:S04]  /*155c0*/  LDL.LU R12, [R1+0x3e4] ;  /* 0x0003e400010c7983 */ /* 0x000f280000300800 */
[----:B------:R-:W4:Y:S04]  /*155d0*/  LDL.LU R11, [R1+0x3e0] ;  /* 0x0003e000010b7983 */ /* 0x000f280000300800 */
[----:B------:R-:W4:Y:S04]  /*155e0*/  LDL.LU R10, [R1+0x3dc] ;  /* 0x0003dc00010a7983 */ /* 0x000f280000300800 */
[----:B------:R-:W4:Y:S01]  /*155f0*/  LDL.LU R9, [R1+0x3d8] ;  /* 0x0003d80001097983 */ /* 0x000f220000300800 */
[----:B------:R-:W-:-:S02]  /*15600*/  IMAD R80, R80, UR27, RZ ;  /* 0x0000001b50507c24 */ /* 0x000fc4000f8e02ff */
[----:B------:R-:W-:Y:S01]  /*15610*/  IMAD R84, R84, UR26, RZ ;  /* 0x0000001a54547c24 */ /* 0x000fe2000f8e02ff */
[----:B------:R0:W4:Y:S04]  /*15620*/  @P3 LDG.E.U16 R105, desc[UR38][R150.64] ;  /* 0x0000002696693981 */ /* 0x000128000c1e1500 */
[----:B--2---:R-:W2:Y:S04]  /*15630*/  @P0 LDG.E.U16 R34, desc[UR38][R96.64] ;  /* 0x0000002660220981 */ /* 0x004ea8000c1e1500 */
[----:B---3--:R-:W3:Y:S04]  /*15640*/  @P3 LDG.E.U16 R33, desc[UR38][R94.64] ;  /* 0x000000265e213981 */ /* 0x008ee8000c1e1500 */
[----:B----4-:R-:W4:Y:S04]  /*15650*/  @P0 LDG.E.U16 R32, desc[UR38][R92.64] ;  /* 0x000000265c200981 */ /* 0x010f28000c1e1500 */
[----:B------:R-:W2:Y:S04]  /*15660*/  LDL.LU.64 R96, [R1+0x1140] ;  /* 0x0011400001607983 */ /* 0x000ea80000300a00 */
[----:B------:R-:W3:Y:S04]  /*15670*/  LDL.LU.64 R94, [R1+0x1138] ;  /* 0x00113800015e7983 */ /* 0x000ee80000300a00 */
[----:B------:R-:W4:Y:S04]  /*15680*/  LDL.LU.64 R92, [R1+0x1130] ;  /* 0x00113000015c7983 */ /* 0x000f280000300a00 */
[----:B------:R-:W4:Y:S04]  /*15690*/  @P3 LDG.E.U16 R31, desc[UR38][R90.64] ;  /* 0x000000265a1f3981 */ /* 0x000f28000c1e1500 */
[----:B------:R-:W4:Y:S04]  /*156a0*/  @P0 LDG.E.U16 R30, desc[UR38][R154.64] ;  /* 0x000000269a1e0981 */ /* 0x000f28000c1e1500 */
[----:B------:R-:W4:Y:S04]  /*156b0*/  @P3 LDG.E.U16 R29, desc[UR38][R164.64] ;  /* 0x00000026a41d3981 */ /* 0x000f28000c1e1500 */
[----:B------:R-:W4:Y:S04]  /*156c0*/  LDL.LU.64 R90, [R1+0x1128] ;  /* 0x00112800015a7983 */ /* 0x000f280000300a00 */
[----:B------:R-:W4:Y:S04]  /*156d0*/  LDL.LU.64 R154, [R1+0x1120] ;  /* 0x00112000019a7983 */ /* 0x000f280000300a00 */
[----:B------:R-:W4:Y:S04]  /*156e0*/  LDL.LU.64 R164, [R1+0x1118] ;  /* 0x0011180001a47983 */ /* 0x000f280000300a00 */
[----:B------:R-:W4:Y:S04]  /*156f0*/  @P0 LDG.E.U16 R28, desc[UR38][R156.64] ;  /* 0x000000269c1c0981 */ /* 0x000f28000c1e1500 */
[----:B------:R-:W4:Y:S04]  /*15700*/  LDL.LU.64 R156, [R1+0x1110] ;  /* 0x00111000019c7983 */ /* 0x000f280000300a00 */
[----:B------:R-:W4:Y:S04]  /*15710*/  @P0 LDG.E.U16 R19, desc[UR38][R64.64] ;  /* 0x0000002640130981 */ /* 0x000f28000c1e1500 */
[----:B------:R-:W4:Y:S04]  /*15720*/  @P3 LDG.E.U16 R18, desc[UR38][R162.64] ;  /* 0x00000026a2123981 */ /* 0x000f28000c1e1500 */
[----:B------:R-:W4:Y:S04]  /*15730*/  @P0 LDG.E.U16 R17, desc[UR38][R4.64] ;  /* 0x0000002604110981 */ /* 0x000f28000c1e1500 */
[----:B------:R-:W4:Y:S01]  /*15740*/  @P3 LDG.E.U16 R16, desc[UR38][R2.64] ;  /* 0x0000002602103981 */ /* 0x000f22000c1e1500 */
[----:B------:R-:W-:-:S02]  /*15750*/  IMAD R88, R87, UR25, RZ ;  /* 0x0000001957587c24 */ /* 0x000fc4000f8e02ff */
[----:B------:R-:W-:Y:S01]  /*15760*/  IMAD R112, R79, UR19, RZ ;  /* 0x000000134f707c24 */ /* 0x000fe2000f8e02ff */
[----:B------:R-:W4:Y:S01]  /*15770*/  @P0 LDG.E.U16 R15, desc[UR38][R134.64] ;  /* 0x00000026860f0981 */ /* 0x000f22000c1e1500 */
[----:B------:R-:W-:Y:S02]  /*15780*/  IMAD R116, R78, UR18, RZ ;  /* 0x000000124e747c24 */ /* 0x000fe4000f8e02ff */
[----:B------:R-:W-:Y:S02]  /*15790*/  IMAD R41, R41, UR42, RZ ;  /* 0x0000002a29297c24 */ /* 0x000fe4000f8e02ff */
[----:B------:R-:W-:-:S04]  /*157a0*/  IMAD.WIDE R82, R84, 0x2, R158 ;  /* 0x0000000254527825 */ /* 0x000fc800078e029e */
[--C-:B------:R-:W-:Y:S01]  /*157b0*/  IMAD.WIDE R118, R120, 0x2, R158.reuse ;  /* 0x0000000278767825 */ /* 0x100fe200078e029e */
[----:B------:R-:W4:Y:S03]  /*157c0*/  @P0 LDG.E.U16 R72, desc[UR38][R82.64] ;  /* 0x0000002652480981 */ /* 0x000f26000c1e1500 */
[--C-:B------:R-:W-:Y:S01]  /*157d0*/  IMAD.WIDE R122, R124, 0x2, R158.reuse ;  /* 0x000000027c7a7825 */ /* 0x100fe200078e029e */
[----:B------:R-:W4:Y:S04]  /*157e0*/  @P0 LDG.E.U16 R39, desc[UR38][R118.64] ;  /* 0x0000002676270981 */ /* 0x000f28000c1e1500 */
[----:B------:R-:W4:Y:S01]  /*157f0*/  @P3 LDG.E.U16 R7, desc[UR38][R136.64] ;  /* 0x0000002688073981 */ /* 0x000f22000c1e1500 */
[----:B------:R-:W-:-:S03]  /*15800*/  IMAD.WIDE R138, R140, 0x2, R158 ;  /* 0x000000028c8a7825 */ /* 0x000fc600078e029e */
[----:B------:R-:W4:Y:S01]  /*15810*/  @P0 LDG.E.U16 R23, desc[UR38][R122.64] ;  /* 0x000000267a170981 */ /* 0x000f22000c1e1500 */
[----:B------:R-:W-:-:S03]  /*15820*/  IMAD.WIDE R142, R144, 0x2, R158 ;  /* 0x00000002908e7825 */ /* 0x000fc600078e029e */
[----:B------:R-:W4:Y:S01]  /*15830*/  @P0 LDG.E.U16 R76, desc[UR38][R138.64] ;  /* 0x000000268a4c0981 */ /* 0x000f22000c1e1500 */
[----:B------:R-:W-:-:S03]  /*15840*/  IMAD.WIDE R146, R148, 0x2, R158 ;  /* 0x0000000294927825 */ /* 0x000fc600078e029e */
[----:B------:R-:W4:Y:S01]  /*15850*/  @P0 LDG.E.U16 R71, desc[UR38][R142.64] ;  /* 0x000000268e470981 */ /* 0x000f22000c1e1500 */
[----:B0-----:R-:W-:-:S03]  /*15860*/  IMAD.WIDE R150, R152, 0x2, R158 ;  /* 0x0000000298967825 */ /* 0x001fc600078e029e */
[----:B------:R-:W4:Y:S04]  /*15870*/  @P0 LDG.E.U16 R37, desc[UR38][R146.64] ;  /* 0x0000002692250981 */ /* 0x000f28000c1e1500 */
[----:B--2---:R-:W2:Y:S04]  /*15880*/  @P3 LDG.E.U16 R9, desc[UR38][R96.64] ;  /* 0x0000002660093981 */ /* 0x004ea8000c1e1500 */
[----:B---3--:R-:W3:Y:S04]  /*15890*/  @P0 LDG.E.U16 R10, desc[UR38][R94.64] ;  /* 0x000000265e0a0981 */ /* 0x008ee8000c1e1500 */
[----:B----4-:R-:W4:Y:S04]  /*158a0*/  @P3 LDG.E.U16 R8, desc[UR38][R92.64] ;  /* 0x000000265c083981 */ /* 0x010f28000c1e1500 */
[----:B------:R-:W2:Y:S04]  /*158b0*/  @P0 LDG.E.U16 R24, desc[UR38][R90.64] ;  /* 0x000000265a180981 */ /* 0x000ea8000c1e1500 */
[----:B------:R0:W2:Y:S04]  /*158c0*/  @P0 LDG.E.U16 R26, desc[UR38][R154.64] ;  /* 0x000000269a1a0981 */ /* 0x0000a8000c1e1500 */
[----:B------:R-:W2:Y:S04]  /*158d0*/  @P3 LDG.E.U16 R25, desc[UR38][R164.64] ;  /* 0x00000026a4193981 */ /* 0x000ea8000c1e1500 */
[----:B------:R-:W2:Y:S01]  /*158e0*/  @P3 LDG.E.U16 R27, desc[UR38][R156.64] ;  /* 0x000000269c1b3981 */ /* 0x000ea2000c1e1500 */
[----:B------:R-:W-:-:S03]  /*158f0*/  IMAD.WIDE R78, R80, 0x2, R158 ;  /* 0x00000002504e7825 */ /* 0x000fc600078e029e */
[----:B------:R-:W2:Y:S04]  /*15900*/  @P0 LDG.E.U16 R21, desc[UR38][R150.64] ;  /* 0x0000002696150981 */ /* 0x000ea8000c1e1500 */
[----:B------:R-:W0:Y:S04]  /*15910*/  LDL.LU R156, [R1+0x1108] ;  /* 0x00110800019c7983 */ /* 0x000e280000300800 */
[----:B------:R-:W2:Y:S04]  /*15920*/  LDL.LU.64 R64, [R1+0x1100] ;  /* 0x0011000001407983 */ /* 0x000ea80000300a00 */
[----:B------:R-:W3:Y:S04]  /*15930*/  LDL.LU.64 R162, [R1+0x10f8] ;  /* 0x0010f80001a27983 */ /* 0x000ee80000300a00 */
[----:B------:R-:W4:Y:S04]  /*15940*/  LDL.LU.64 R4, [R1+0x10f0] ;  /* 0x0010f00001047983 */ /* 0x000f280000300a00 */
[----:B------:R-:W4:Y:S01]  /*15950*/  LDL.LU.64 R2, [R1+0x10e8] ;  /* 0x0010e80001027983 */ /* 0x000f220000300a00 */
[----:B------:R-:W-:-:S03]  /*15960*/  IMAD.WIDE R86, R88, 0x2, R158 ;  /* 0x0000000258567825 */ /* 0x000fc600078e029e */
[----:B------:R-:W4:Y:S01]  /*15970*/  @P0 LDG.E.U16 R108, desc[UR38][R78.64] ;  /* 0x000000264e6c0981 */ /* 0x000f22000c1e1500 */
        /* <DEDUP_REMOVED lines=25> */
[----:B------:R-:W4:Y:S04]  /*15b10*/  @P3 LDG.E.U16 R35, desc[UR38][R148.64] ;  /* 0x0000002694233981 */ /* 0x000f28000c1e1500 */
[----:B------:R-:W4:Y:S01]  /*15b20*/  @P3 LDG.E.U16 R20, desc[UR38][R152.64] ;  /* 0x0000002698143981 */ /* 0x000f22000c1e1500 */
[----:B0-----:R-:W-:-:S03]  /*15b30*/  IMAD.WIDE R154, R156, 0x2, R158 ;  /* 0x000000029c9a7825 */ /* 0x001fc600078e029e */
[----:B--2---:R-:W2:Y:S04]  /*15b40*/  @P3 LDG.E.U16 R11, desc[UR38][R64.64] ;  /* 0x00000026400b3981 */ /* 0x004ea8000c1e1500 */
[----:B---3--:R-:W3:Y:S04]  /*15b50*/  @P0 LDG.E.U16 R12, desc[UR38][R162.64] ;  /* 0x00000026a20c0981 */ /* 0x008ee8000c1e1500 */
[----:B----4-:R-:W4:Y:S04]  /*15b60*/  @P0 LDG.E.U16 R13, desc[UR38][R4.64] ;  /* 0x00000026040d0981 */ /* 0x010f28000c1e1500 */
[----:B------:R0:W2:Y:S02]  /*15b70*/  @P3 LDG.E.U16 R14, desc[UR38][R2.64] ;  /* 0x00000026020e3981 */ /* 0x0000a4000c1e1500 */
[----:B0-----:R-:W0:Y:S02]  /*15b80*/  S2R R3, SR_TID.X ;  /* 0x0000000000037919 */ /* 0x001e240000002100 */
[----:B------:R1:W2:Y:S04]  /*15b90*/  LDL.LU R2, [R1+0x10e0] ;  /* 0x0010e00001027983 */ /* 0x0002a80000300800 */
[----:B------:R-:W3:Y:S01]  /*15ba0*/  LDL.LU.64 R4, [R1+0x10d8] ;  /* 0x0010d80001047983 */ /* 0x000ee20000300a00 */
[----:B------:R-:W-:-:S03]  /*15bb0*/  IMAD.WIDE R156, R156, 0x2, R160 ;  /* 0x000000029c9c7825 */ /* 0x000fc600078e02a0 */
[----:B------:R-:W4:Y:S01]  /*15bc0*/  LDL.LU R135, [R1+0xd8] ;  /* 0x0000d80001877983 */ /* 0x000f220000300800 */
[----:B------:R-:W-:-:S03]  /*15bd0*/  IMAD.WIDE R158, R41, 0x2, R158 ;  /* 0x00000002299e7825 */ /* 0x000fc600078e029e */
[----:B------:R-:W4:Y:S01]  /*15be0*/  LDL.LU R134, [R1+0xd4] ;  /* 0x0000d40001867983 */ /* 0x000f220000300800 */
[----:B------:R-:W-:-:S03]  /*15bf0*/  IMAD.WIDE R160, R41, 0x2, R160 ;  /* 0x0000000229a07825 */ /* 0x000fc600078e02a0 */
[----:B------:R-:W4:Y:S04]  /*15c00*/  LDL.LU R137, [R1+0xd0] ;  /* 0x0000d00001897983 */ /* 0x000f280000300800 */
[----:B------:R-:W4:Y:S04]  /*15c10*/  LDL.LU R41, [R1+0xdc] ;  /* 0x0000dc0001297983 */ /* 0x000f280000300800 */
[----:B------:R-:W4:Y:S01]  /*15c20*/  @P3 LDG.E.U16 R0, desc[UR38][R156.64] ;  /* 0x000000269c003981 */ /* 0x000f22000c1e1500 */
[C---:B0-----:R-:W-:Y:S01]  /*15c30*/  IMAD.SHL.U32 R6, R3.reuse, 0x2, RZ ;  /* 0x0000000203067824 */ /* 0x041fe200078e00ff */
[----:B------:R-:W-:Y:S01]  /*15c40*/  SHF.R.U32.HI R136, RZ, 0x5, R3 ;  /* 0x00000005ff887819 */ /* 0x000fe20000011603 */
[----:B------:R-:W-:-:S05]  /*15c50*/  IMAD.SHL.U32 R3, R3, 0x80, RZ ;  /* 0x0000008003037824 */ /* 0x000fca00078e00ff */
[----:B------:R-:W-:Y:S02]  /*15c60*/  LOP3.LUT R3, R3, 0x207e, R6, 0xc8, !PT ;  /* 0x0000207e03037812 */ /* 0x000fe400078ec806 */
[----:B------:R-:W4:Y:S04]  /*15c70*/  LDL.LU R6, [R1+0xe0] ;  /* 0x0000e00001067983 */ /* 0x000f280000300800 */
[----:B------:R0:W-:Y:S04]  /*15c80*/  STS.U16 [R3+UR6], R53 ;  /* 0x0000003503007988 */ /* 0x0001e80008000406 */
[----:B0-----:R-:W4:Y:S04]  /*15c90*/  LDL.LU R53, [R1+0xe4] ;  /* 0x0000e40001357983 */ /* 0x001f280000300800 */
[----:B------:R-:W-:Y:S04]  /*15ca0*/  STS.U16 [R3+UR6+0x4000], R52 ;  /* 0x0040003403007988 */ /* 0x000fe80008000406 */
        /* <DEDUP_REMOVED lines=14> */
[----:B--2---:R-:W2:Y:S01]  /*15d90*/  @P0 LDG.E.U16 R2, desc[UR38][R154.64] ;  /* 0x000000269a020981 */ /* 0x004ea2000c1e1500 */
[----:B---3--:R-:W-:-:S06]  /*15da0*/  PRMT R5, RZ, 0x7610, R5 ;  /* 0x00007610ff057816 */ /* 0x008fcc0000000005 */
[----:B------:R-:W3:Y:S01]  /*15db0*/  @P0 LDG.E.U16 R5, desc[UR38][R158.64] ;  /* 0x000000269e050981 */ /* 0x000ee2000c1e1500 */
[----:B------:R-:W-:Y:S02]  /*15dc0*/  ISETP.NE.U32.AND P0, PT, R136, RZ, PT ;  /* 0x000000ff8800720c */ /* 0x000fe40003f05070 */
[----:B------:R-:W-:-:S05]  /*15dd0*/  LOP3.LUT R136, R3, 0x10, RZ, 0x3c, !PT ;  /* 0x0000001003887812 */ /* 0x000fca00078e3cff */
[----:B----4-:R-:W-:Y:S04]  /*15de0*/  STS.U16 [R136+UR6+0x80], R53 ;  /* 0x0000803588007988 */ /* 0x010fe80008000406 */
[----:B------:R-:W-:Y:S04]  /*15df0*/  STS.U16 [R136+UR6+0x4080], R6 ;  /* 0x0040800688007988 */ /* 0x000fe80008000406 */
[----:B------:R-:W-:Y:S04]  /*15e00*/  STS.U16 [R136+UR6+0x480], R41 ;  /* 0x0004802988007988 */ /* 0x000fe80008000406 */
[----:B------:R0:W-:Y:S04]  /*15e10*/  STS.U16 [R136+UR6+0x4480], R135 ;  /* 0x0044808788007988 */ /* 0x0001e80008000406 */
[----:B------:R4:W-:Y:S04]  /*15e20*/  STS.U16 [R136+UR6+0x880], R134 ;  /* 0x0008808688007988 */ /* 0x0009e80008000406 */
[----:B------:R1:W-:Y:S04]  /*15e30*/  STS.U16 [R136+UR6+0x4880], R137 ;  /* 0x0048808988007988 */ /* 0x0003e80008000406 */
[----:B0-----:R-:W2:Y:S04]  /*15e40*/  LDL.LU R135, [R1+0xf4] ;  /* 0x0000f40001877983 */ /* 0x001ea80000300800 */
[----:B----4-:R-:W4:Y:S04]  /*15e50*/  LDL.LU R134, [R1+0xf0] ;  /* 0x0000f00001867983 */ /* 0x010f280000300800 */
[----:B-1----:R-:W3:Y:S04]  /*15e60*/  LDL.LU R137, [R1+0xec] ;  /* 0x0000ec0001897983 */ /* 0x002ee80000300800 */
        /* <DEDUP_REMOVED lines=17> */
[----:B------:R0:W-:Y:S04]  /*15f80*/  STS.U16 [R136+UR6+0xc80], R63 ;  /* 0x000c803f88007988 */ /* 0x0001e80008000406 */
[----:B------:R1:W-:Y:S04]  /*15f90*/  STS.U16 [R136+UR6+0x4c80], R62 ;  /* 0x004c803e88007988 */ /* 0x0003e80008000406 */
[----:B------:R1:W-:Y:S04]  /*15fa0*/  STS.U16 [R136+UR6+0x1080], R61 ;  /* 0x0010803d88007988 */ /* 0x0003e80008000406 */
[----:B0-----:R-:W3:Y:S04]  /*15fb0*/  LDL.LU R63, [R1+0x114] ;  /* 0x00011400013f7983 */ /* 0x001ee80000300800 */
[----:B-1----:R-:W3:Y:S04]  /*15fc0*/  LDL.LU R62, [R1+0x118] ;  /* 0x00011800013e7983 */ /* 0x002ee80000300800 */
[----:B------:R-:W3:Y:S04]  /*15fd0*/  LDL.LU R61, [R1+0x11c] ;  /* 0x00011c00013d7983 */ /* 0x000ee80000300800 */
[----:B------:R0:W-:Y:S04]  /*15fe0*/  STS.U16 [R136+UR6+0x5080], R60 ;  /* 0x0050803c88007988 */ /* 0x0001e80008000406 */
[----:B------:R1:W-:Y:S04]  /*15ff0*/  STS.U16 [R136+UR6+0x1480], R59 ;  /* 0x0014803b88007988 */ /* 0x0003e80008000406 */
[----:B------:R1:W-:Y:S04]  /*16000*/  STS.U16 [R136+UR6+0x5480], R58 ;  /* 0x0054803a88007988 */ /* 0x0003e80008000406 */
[----:B0-----:R-:W3:Y:S04]  /*16010*/  LDL.LU R60, [R1+0x120] ;  /* 0x00012000013c7983 */ /* 0x001ee80000300800 */
[----:B-1----:R-:W3:Y:S04]  /*16020*/  LDL.LU R59, [R1+0x124] ;  /* 0x00012400013b7983 */ /* 0x002ee80000300800 */
[----:B------:R-:W3:Y:S01]  /*16030*/  LDL.LU R58, [R1+0xe8] ;  /* 0x0000e800013a7983 */ /* 0x000ee20000300800 */
[----:B------:R-:W-:-:S06]  /*16040*/  PRMT R4, RZ, 0x7610, R4 ;  /* 0x00007610ff047816 */ /* 0x000fcc0000000004 */
[----:B------:R-:W3:Y:S04]  /*16050*/  @P3 LDG.E.U16 R4, desc[UR38][R160.64] ;  /* 0x00000026a0043981 */ /* 0x000ee8000c1e1500 */
[----:B--2---:R0:W-:Y:S04]  /*16060*/  STS.U16 [R136+UR6+0x1880], R135 ;  /* 0x0018808788007988 */ /* 0x0041e80008000406 */
[----:B----4-:R1:W-:Y:S04]  /*16070*/  STS.U16 [R136+UR6+0x5880], R134 ;  /* 0x0058808688007988 */ /* 0x0103e80008000406 */
[----:B---3--:R2:W-:Y:S04]  /*16080*/  STS.U16 [R136+UR6+0x1c80], R137 ;  /* 0x001c808988007988 */ /* 0x0085e80008000406 */
[----:B0-----:R-:W3:Y:S04]  /*16090*/  LDL.LU R135, [R1+0x10d0] ;  /* 0x0010d00001877983 */ /* 0x001ee80000300800 */
[----:B-1----:R-:W4:Y:S04]  /*160a0*/  LDL.LU R134, [R1+0x10cc] ;  /* 0x0010cc0001867983 */ /* 0x002f280000300800 */
[----:B--2---:R-:W2:Y:S04]  /*160b0*/  LDL.LU R137, [R1+0x10c8] ;  /* 0x0010c80001897983 */ /* 0x004ea80000300800 */
[----:B------:R0:W-:Y:S04]  /*160c0*/  STS.U16 [R136+UR6+0x5c80], R58 ;  /* 0x005c803a88007988 */ /* 0x0001e80008000406 */
[----:B0-----:R-:W2:Y:S01]  /*160d0*/  LDL.LU R136, [R1+0x10c4] ;  /* 0x0010c40001887983 */ /* 0x001ea20000300800 */
[----:B------:R-:W-:-:S05]  /*160e0*/  LOP3.LUT R42, R3, 0x20, RZ, 0x3c, !PT ;  /* 0x00000020032a7812 */ /* 0x000fca00078e3cff */
        /* <DEDUP_REMOVED lines=11> */
[----:B------:R0:W-:Y:S04]  /*161a0*/  STS.U16 [R42+UR6+0x5500], R41 ;  /* 0x005500292a007988 */ /* 0x0001e80008000406 */
[----:B------:R-:W-:Y:S04]  /*161b0*/  STS.U16 [R42+UR6+0x1900], R45 ;  /* 0x0019002d2a007988 */ /* 0x000fe80008000406 */
[----:B------:R-:W-:Y:S01]  /*161c0*/  STS.U16 [R42+UR6+0x5900], R46 ;  /* 0x0059002e2a007988 */ /* 0x000fe20008000406 */
[----:B0-----:R-:W-:-:S03]  /*161d0*/  LOP3.LUT R41, R3, 0x30, RZ, 0x3c, !PT ;  /* 0x0000003003297812 */ /* 0x001fc600078e3cff */
[----:B------:R-:W-:Y:S04]  /*161e0*/  STS.U16 [R42+UR6+0x1d00], R47 ;  /* 0x001d002f2a007988 */ /* 0x000fe80008000406 */
[----:B------:R-:W-:Y:S04]  /*161f0*/  STS.U16 [R42+UR6+0x5d00], R48 ;  /* 0x005d00302a007988 */ /* 0x000fe80008000406 */
[----:B------:R-:W-:Y:S04]  /*16200*/  STS.U16 [R41+UR6+0x180], R49 ;  /* 0x0001803129007988 */ /* 0x000fe80008000406 */
[----:B------:R-:W-:Y:S04]  /*16210*/  STS.U16 [R41+UR6+0x4180], R50 ;  /* 0x0041803229007988 */ /* 0x000fe80008000406 */
[----:B------:R-:W-:Y:S04]  /*16220*/  STS.U16 [R41+UR6+0x580], R51 ;  /* 0x0005803329007988 */ /* 0x000fe80008000406 */
[----:B------:R-:W-:Y:S04]  /*16230*/  STS.U16 [R41+UR6+0x4580], R52 ;  /* 0x0045803429007988 */ /* 0x000fe80008000406 */
[----:B------:R-:W-:Y:S04]  /*16240*/  STS.U16 [R41+UR6+0x980], R53 ;  /* 0x0009803529007988 */ /* 0x000fe80008000406 */
[----:B------:R0:W-:Y:S02]  /*16250*/  STS.U16 [R41+UR6+0x4980], R6 ;  /* 0x0049800629007988 */ /* 0x0001e40008000406 */
[----:B0-----:R-:W-:Y:S01]  /*16260*/  LOP3.LUT R6, R3, 0x40, RZ, 0x3c, !PT ;  /* 0x0000004003067812 */ /* 0x001fe200078e3cff */
[----:B------:R-:W-:-:S04]  /*16270*/  UIADD3 UR9, UPT, UPT, UR6, 0x8000, URZ ;  /* 0x0000800006097890 */ /* 0x000fc8000fffe0ff */
[----:B------:R-:W-:-:S04]  /*16280*/  USHF.R.U32.HI UR9, URZ, 0x4, UR9 ;  /* 0x00000004ff097899 */ /* 0x000fc80008011609 */
[----:B------:R-:W-:Y:S01]  /*16290*/  USGXT.U32 UR9, UR9, 0xe ;  /* 0x0000000e0909789a */ /* 0x000fe20008000000 */
[----:B------:R-:W-:-:S03]  /*162a0*/  UMOV UR12, URZ ;  /* 0x000000ff000c7c82 */ /* 0x000fc60008000000 */
[----:B------:R-:W-:Y:S02]  /*162b0*/  UIADD3 UR10, UP1, UPT, UR9, 0x2, URZ ;  /* 0x00000002090a7890 */ /* 0x000fe4000ff3e0ff */
[----:B------:R-:W-:Y:S02]  /*162c0*/  USHF.L.U32 UR11, UR11, 0x8, URZ ;  /* 0x000000080b0b7899 */ /* 0x000fe400080006ff */
[----:B------:R-:W-:Y:S02]  /*162d0*/  USHF.L.U32 UR4, UR4, 0x8, URZ ;  /* 0x0000000804047899 */ /* 0x000fe400080006ff */
[----:B------:R-:W-:Y:S02]  /*162e0*/  UIADD3.X UR12, UPT, UPT, UR12, 0x40004040, URZ, UP1, !UPT ;  /* 0x400040400c0c7890 */ /* 0x000fe40008ffe4ff */
[----:B------:R-:W-:Y:S01]  /*162f0*/  UIADD3 UR13, UPT, UPT, UR5, 0x40, URZ ;  /* 0x00000040050d7890 */ /* 0x000fe2000fffe0ff */
[----:B--2---:R-:W-:Y:S04]  /*16300*/  STS.U16 [R41+UR6+0xd80], R136 ;  /* 0x000d808829007988 */ /* 0x004fe80008000406 */
[----:B------:R-:W-:Y:S04]  /*16310*/  STS.U16 [R41+UR6+0x4d80], R137 ;  /* 0x004d808929007988 */ /* 0x000fe80008000406 */
[----:B----4-:R-:W-:Y:S04]  /*16320*/  STS.U16 [R41+UR6+0x1180], R134 ;  /* 0x0011808629007988 */ /* 0x010fe80008000406 */
[----:B---3--:R-:W-:Y:S04]  /*16330*/  STS.U16 [R41+UR6+0x5180], R135 ;  /* 0x0051808729007988 */ /* 0x008fe80008000406 */
        /* <DEDUP_REMOVED lines=22> */
[----:B------:R0:W-:Y:S04]  /*164a0*/  STS.U16 [R6+UR6+0x5e00], R128 ;  /* 0x005e008006007988 */ /* 0x0001e80008000406 */
[----:B------:R-:W-:Y:S04]  /*164b0*/  STS.U16 [R36+UR6+0x280], R129 ;  /* 0x0002808124007988 */ /* 0x000fe80008000406 */
[----:B------:R-:W-:Y:S04]  /*164c0*/  STS.U16 [R36+UR6+0x4280], R126 ;  /* 0x0042807e24007988 */ /* 0x000fe80008000406 */
[----:B------:R-:W-:Y:S04]  /*164d0*/  STS.U16 [R36+UR6+0x680], R127 ;  /* 0x0006807f24007988 */ /* 0x000fe80008000406 */
[----:B------:R-:W-:Y:S04]  /*164e0*/  STS.U16 [R36+UR6+0x4680], R100 ;  /* 0x0046806424007988 */ /* 0x000fe80008000406 */
[----:B------:R-:W-:Y:S04]  /*164f0*/  STS.U16 [R36+UR6+0xa80], R101 ;  /* 0x000a806524007988 */ /* 0x000fe80008000406 */
[----:B------:R-:W-:Y:S04]  /*16500*/  STS.U16 [R36+UR6+0x4a80], R98 ;  /* 0x004a806224007988 */ /* 0x000fe80008000406 */
        /* <DEDUP_REMOVED lines=36> */
[----:B------:R1:W5:Y:S04]  /*16750*/  LDL.LU R136, [R1+0x10c0] ;  /* 0x0010c00001887983 */ /* 0x0003680000300800 */
[----:B------:R1:W5:Y:S01]  /*16760*/  LDL.LU R137, [R1+0x10bc] ;  /* 0x0010bc0001897983 */ /* 0x0003620000300800 */
[----:B0-----:R-:W0:Y:S03]  /*16770*/  LDC R7, c[0x0][0x3a0] ;  /* 0x0000e800ff077b82 */ /* 0x001e260000000800 */
[----:B------:R1:W5:Y:S04]  /*16780*/  LDL.LU R134, [R1+0x10b8] ;  /* 0x0010b80001867983 */ /* 0x0003680000300800 */
[----:B------:R1:W5:Y:S04]  /*16790*/  LDL.LU R135, [R1+0x10b4] ;  /* 0x0010b40001877983 */ /* 0x0003680000300800 */
[----:B------:R1:W5:Y:S04]  /*167a0*/  LDL.LU R108, [R1+0x10b0] ;  /* 0x0010b000016c7983 */ /* 0x0003680000300800 */
[----:B------:R1:W5:Y:S04]  /*167b0*/  LDL.LU R109, [R1+0x10ac] ;  /* 0x0010ac00016d7983 */ /* 0x0003680000300800 */
[----:B------:R1:W5:Y:S04]  /*167c0*/  LDL.LU R106, [R1+0x10a8] ;  /* 0x0010a800016a7983 */ /* 0x0003680000300800 */
[----:B------:R1:W5:Y:S04]  /*167d0*/  LDL.LU R107, [R1+0x10a4] ;  /* 0x0010a400016b7983 */ /* 0x0003680000300800 */
[----:B------:R1:W5:Y:S01]  /*167e0*/  LDL.LU R76, [R1+0x10a0] ;  /* 0x0010a000014c7983 */ /* 0x0003620000300800 */
[----:B0-----:R-:W-:-:S03]  /*167f0*/  VIADD R7, R7, 0xff ;  /* 0x000000ff07077836 */ /* 0x001fc60000000000 */
[----:B------:R1:W5:Y:S04]  /*16800*/  LDL.LU R77, [R1+0x109c] ;  /* 0x00109c00014d7983 */ /* 0x0003680000300800 */
[----:B------:R1:W5:Y:S04]  /*16810*/  LDL.LU R74, [R1+0x1098] ;  /* 0x00109800014a7983 */ /* 0x0003680000300800 */
[----:B------:R1:W5:Y:S04]  /*16820*/  LDL.LU R75, [R1+0x1094] ;  /* 0x00109400014b7983 */ /* 0x0003680000300800 */
[----:B------:R1:W5:Y:S01]  /*16830*/  LDL.LU R132, [R1+0x1090] ;  /* 0x0010900001847983 */ /* 0x0003620000300800 */
[----:B------:R-:W-:-:S03]  /*16840*/  SHF.R.S32.HI R6, RZ, 0x1f, R7 ;  /* 0x0000001fff067819 */ /* 0x000fc60000011407 */
[----:B------:R1:W5:Y:S04]  /*16850*/  LDL.LU R133, [R1+0x108c] ;  /* 0x00108c0001857983 */ /* 0x0003680000300800 */
[----:B------:R1:W5:Y:S04]  /*16860*/  LDL.LU R130, [R1+0x1088] ;  /* 0x0010880001827983 */ /* 0x0003680000300800 */
[----:B------:R1:W5:Y:S04]  /*16870*/  LDL.LU R131, [R1+0x1084] ;  /* 0x0010840001837983 */ /* 0x0003680000300800 */
[----:B------:R1:W5:Y:S01]  /*16880*/  LDL.LU R104, [R1+0x1080] ;  /* 0x0010800001687983 */ /* 0x0003620000300800 */
[----:B------:R-:W-:-:S03]  /*16890*/  LEA.HI R6, R6, R7, RZ, 0x8 ;  /* 0x0000000706067211 */ /* 0x000fc600078f40ff */
[----:B------:R1:W5:Y:S04]  /*168a0*/  LDL.LU R105, [R1+0x107c] ;  /* 0x00107c0001697983 */ /* 0x0003680000300800 */
[----:B------:R1:W5:Y:S04]  /*168b0*/  LDL.LU R102, [R1+0x1078] ;  /* 0x0010780001667983 */ /* 0x0003680000300800 */
[----:B------:R1:W5:Y:S04]  /*168c0*/  LDL.LU R103, [R1+0x1074] ;  /* 0x0010740001677983 */ /* 0x0003680000300800 */
[----:B------:R1:W5:Y:S01]  /*168d0*/  LDL.LU R72, [R1+0x1070] ;  /* 0x0010700001487983 */ /* 0x0003620000300800 */
[----:B------:R-:W-:-:S03]  /*168e0*/  SHF.R.S32.HI R6, RZ, 0x8, R6 ;  /* 0x00000008ff067819 */ /* 0x000fc60000011406 */
[----:B------:R1:W5:Y:S04]  /*168f0*/  LDL.LU R73, [R1+0x106c] ;  /* 0x00106c0001497983 */ /* 0x0003680000300800 */
[----:B------:R-:W-:Y:S04]  /*16900*/  STS.U16 [R8+UR6+0x1380], R12 ;  /* 0x0013800c08007988 */ /* 0x000fe80008000406 */
        /* <DEDUP_REMOVED lines=11> */
[----:B------:R0:W-:Y:S04]  /*169c0*/  STS.U16 [R8+UR6+0x1f80], R5 ;  /* 0x001f800508007988 */ /* 0x0001e80008000406 */
[----:B------:R1:W5:Y:S04]  /*169d0*/  LDL.LU R100, [R1+0x1050] ;  /* 0x0010500001647983 */ /* 0x0003680000300800 */
[----:B------:R1:W5:Y:S01]  /*169e0*/  LDL.LU R101, [R1+0x104c] ;  /* 0x00104c0001657983 */ /* 0x0003620000300800 */
[----:B0-----:R-:W-:-:S03]  /*169f0*/  VIMNMX R5, PT, PT, R6, 0x1, !PT ;  /* 0x0000000106057848 */ /* 0x001fc60007fe0100 */
[----:B------:R1:W5:Y:S04]  /*16a00*/  LDL.LU R98, [R1+0x1048] ;  /* 0x0010480001627983 */ /* 0x0003680000300800 */
[----:B------:R1:W-:Y:S01]  /*16a10*/  STS.U16 [R8+UR6+0x5f80], R4 ;  /* 0x005f800408007988 */ /* 0x0003e20008000406 */
[----:B------:R-:W-:-:S03]  /*16a20*/  VIADD R5, R5, 0xffffffff ;  /* 0xffffffff05057836 */ /* 0x000fc60000000000 */
[----:B------:R1:W5:Y:S01]  /*16a30*/  LDL.LU R99, [R1+0x1044] ;  /* 0x0010440001637983 */ /* 0x0003620000300800 */
[----:B------:R0:W-:Y:S06]  /*16a40*/  MEMBAR.ALL.CTA ;  /* 0x0000000000007992 */ /* 0x0001ec0000008000 */
[----:B0-----:R-:W0:Y:S04]  /*16a50*/  FENCE.VIEW.ASYNC.S ;  /* 0x00000000000073c6 */ /* 0x001e280000000000 */
[----:B------:R1:W5:Y:S04]  /*16a60*/  LDL.LU R68, [R1+0x1040] ;  /* 0x0010400001447983 */ /* 0x0003680000300800 */
[----:B------:R1:W5:Y:S04]  /*16a70*/  LDL.LU R69, [R1+0x103c] ;  /* 0x00103c0001457983 */ /* 0x0003680000300800 */
[----:B------:R1:W5:Y:S04]  /*16a80*/  LDL.LU R66, [R1+0x1038] ;  /* 0x0010380001427983 */ /* 0x0003680000300800 */
[----:B------:R1:W5:Y:S04]  /*16a90*/  LDL.LU R67, [R1+0x1034] ;  /* 0x0010340001437983 */ /* 0x0003680000300800 */
[----:B------:R1:W5:Y:S04]  /*16aa0*/  LDL.LU R2, [R1+0x1030] ;  /* 0x0010300001027983 */ /* 0x0003680000300800 */
[----:B------:R1:W5:Y:S04]  /*16ab0*/  LDL.LU R0, [R1+0x102c] ;  /* 0x00102c0001007983 */ /* 0x0003680000300800 */
[----:B------:R1:W-:Y:S01]  /*16ac0*/  STL [R1+0xf10], R5 ;  /* 0x000f100501007387 */ /* 0x0003e20000100800 */
[----:B0-----:R-:W-:Y:S01]  /*16ad0*/  BAR.SYNC.DEFER_BLOCKING 0x0 ;  /* 0x0000000000007b1d */ /* 0x001fe20000010000 */
[----:B------:R-:W-:-:S02]  /*16ae0*/  ISETP.LT.OR P1, PT, R7, 0x100, P0 ;  /* 0x000001000700780c */ /* 0x000fc40000721670 */
[----:B------:R-:W-:-:S11]  /*16af0*/  ISETP.NE.U32.AND P3, PT, R5, RZ, PT ;  /* 0x000000ff0500720c */ /* 0x000fd60003f65070 */
[----:B-1----:R-:W-:Y:S05]  /*16b00*/  @P1 BRA `(.L_x_7) ;  /* 0x0000000400701947 */ /* 0x002fea0003800000 */
[----:B------:R-:W-:Y:S01]  /*16b10*/  USHF.R.U32.HI UR52, URZ, 0x4, UR6 ;  /* 0x00000004ff347899 */ /* 0x000fe20008011606 */
[----:B------:R-:W-:Y:S01]  /*16b20*/  UMOV UR14, URZ ;  /* 0x000000ff000e7c82 */ /* 0x000fe20008000000 */
[----:B------:R-:W-:Y:S02]  /*16b30*/  UMOV UR56, UR8 ;  /* 0x0000000800387c82 */ /* 0x000fe40008000000 */
[----:B------:R-:W-:Y:S01]  /*16b40*/  USGXT.U32 UR52, UR52, 0xe ;  /* 0x0000000e3434789a */ /* 0x000fe20008000000 */
[----:B------:R-:W-:Y:S01]  /*16b50*/  UMOV UR57, URZ ;  /* 0x000000ff00397c82 */ /* 0x000fe20008000000 */
[----:B------:R-:W-:Y:S02]  /*16b60*/  UIADD3 UR74, UPT, UPT, UR5, 0x48, URZ ;  /* 0x00000048054a7890 */ /* 0x000fe4000fffe0ff */
[----:B------:R-:W-:Y:S01]  /*16b70*/  UIADD3 UR22, UP1, UPT, UR52, 0x2, URZ ;  /* 0x0000000234167890 */ /* 0x000fe2000ff3e0ff */
[----:B------:R-:W-:Y:S01]  /*16b80*/  UMOV UR77, UR56 ;  /* 0x00000038004d7c82 */ /* 0x000fe20008000000 */
[----:B------:R-:W-:-:S02]  /*16b90*/  UIADD3 UR68, UPT, UPT, UR5, 0x50, URZ ;  /* 0x0000005005447890 */ /* 0x000fc4000fffe0ff */
[----:B------:R-:W-:Y:S01]  /*16ba0*/  UIADD3.X UR23, UPT, UPT, UR14, 0x40004040, URZ, UP1, !UPT ;  /* 0x400040400e177890 */ /* 0x000fe20008ffe4ff */
[----:B------:R-:W-:Y:S01]  /*16bb0*/  UMOV UR54, 0x0 ;  /* 0x0000000000367882 */ /* 0x000fe20000000000 */
[----:B------:R-:W-:Y:S02]  /*16bc0*/  UMOV UR55, 0x8100010 ;  /* 0x0810001000377882 */ /* 0x000fe40000000000 */
[----:B------:R-:W-:Y:S01]  /*16bd0*/  UIADD3.64 UR56, UPT, UPT, UR22, 0x2, URZ ;  /* 0x0000000216387897 */ /* 0x000fe2000fffe0ff */
[----:B------:R-:W-:Y:S01]  /*16be0*/  UMOV UR53, 0x40004040 ;  /* 0x4000404000357882 */ /* 0x000fe20000000000 */
[----:B------:R-:W-:Y:S01]  /*16bf0*/  UMOV UR42, 0x0 ;  /* 0x00000000002a7882 */ /* 0x000fe20000000000 */
[----:B------:R-:W-:Y:S01]  /*16c00*/  UMOV UR43, 0x8100010 ;  /* 0x08100010002b7882 */ /* 0x000fe20000000000 */
[----:B------:R-:W-:Y:S01]  /*16c10*/  UMOV UR36, 0x0 ;  /* 0x0000000000247882 */ /* 0x000fe20000000000 */
[----:B------:R-:W-:Y:S01]  /*16c20*/  UMOV UR37, 0x8100010 ;  /* 0x0810001000257882 */ /* 0x000fe20000000000 */
[----:B------:R-:W-:Y:S01]  /*16c30*/  UTCHMMA tmem[UR13], gdesc[UR52], tmem[UR5], tmem[UR54], idesc[UR55], !UPT ;  /* 0x00ff36340d0079ea */ /* 0x000fe2000f800005 */
[----:B------:R-:W-:Y:S02]  /*16c40*/  UTCHMMA tmem[UR74], gdesc[UR22], tmem[UR5], tmem[UR42], idesc[UR43], UPT ;  /* 0x00ff2a164a0079ea */ /* 0x000fe4000b800005 */
[----:B------:R0:W-:Y:S01]  /*16c50*/  UTCHMMA tmem[UR68], gdesc[UR56], tmem[UR5], tmem[UR36], idesc[UR37], UPT ;  /* 0x00ff2438440079ea */ /* 0x0001e2000b800005 */
[----:B------:R-:W-:-:S02]  /*16c60*/  UIADD3 UR70, UPT, UPT, UR5, 0x58, URZ ;  /* 0x0000005805467890 */ /* 0x000fc4000fffe0ff */
[----:B------:R-:W-:Y:S02]  /*16c70*/  UIADD3.64 UR58, UPT, UPT, UR22, 0x4, URZ ;  /* 0x00000004163a7897 */ /* 0x000fe4000fffe0ff */
[----:B------:R-:W-:Y:S02]  /*16c80*/  UIADD3 UR17, UPT, UPT, UR5, 0x60, URZ ;  /* 0x0000006005117890 */ /* 0x000fe4000fffe0ff */
[----:B------:R-:W-:Y:S01]  /*16c90*/  UIADD3.64 UR60, UPT, UPT, UR22, 0x1fe, URZ ;  /* 0x000001fe163c7897 */ /* 0x000fe2000fffe0ff */
[----:B------:R-:W-:Y:S01]  /*16ca0*/  UMOV UR28, 0x0 ;  /* 0x00000000001c7882 */ /* 0x000fe20000000000 */
[----:B0-----:R-:W-:Y:S01]  /*16cb0*/  UIADD3.64 UR36, UPT, UPT, UR22, 0x402, URZ ;  /* 0x0000040216247897 */ /* 0x001fe2000fffe0ff */
[----:B------:R-:W-:Y:S01]  /*16cc0*/  UMOV UR29, 0x8100010 ;  /* 0x08100010001d7882 */ /* 0x000fe20000000000 */
[----:B------:R-:W-:Y:S01]  /*16cd0*/  UMOV UR18, 0x0 ;  /* 0x0000000000127882 */ /* 0x000fe20000000000 */
[----:B------:R-:W-:Y:S01]  /*16ce0*/  UMOV UR19, 0x8100010 ;  /* 0x0810001000137882 */ /* 0x000fe20000000000 */
[----:B------:R-:W-:Y:S02]  /*16cf0*/  UTCHMMA tmem[UR70], gdesc[UR58], tmem[UR5], tmem[UR28], idesc[UR29], UPT ;  /* 0x00ff1c3a460079ea */ /* 0x000fe4000b800005 */
[----:B------:R-:W-:Y:S01]  /*16d00*/  IMAD.U32 R4, RZ, RZ, UR36 ;  /* 0x00000024ff047e24 */ /* 0x000fe2000f8e00ff */
[----:B------:R-:W-:Y:S01]  /*16d10*/  UIADD3 UR76, UPT, UPT, UR5, 0x68, URZ ;  /* 0x00000068054c7890 */ /* 0x000fe2000fffe0ff */
[----:B------:R-:W-:Y:S01]  /*16d20*/  IMAD.U32 R5, RZ, RZ, UR37 ;  /* 0x00000025ff057e24 */ /* 0x000fe2000f8e00ff */
[----:B------:R-:W-:Y:S01]  /*16d30*/  UIADD3.64 UR62, UPT, UPT, UR22, 0x200, URZ ;  /* 0x00000200163e7897 */ /* 0x000fe2000fffe0ff */
[----:B------:R0:W-:Y:S01]  /*16d40*/  UTCHMMA tmem[UR17], gdesc[UR60], tmem[UR5], tmem[UR18], idesc[UR19], UPT ;  /* 0x00ff123c110079ea */ /* 0x0001e2000b800005 */
[----:B------:R-:W-:-:S02]  /*16d50*/  UIADD3 UR75, UPT, UPT, UR5, 0x70, URZ ;  /* 0x00000070054b7890 */ /* 0x000fc4000fffe0ff */
[----:B------:R-:W-:Y:S02]  /*16d60*/  UIADD3.64 UR64, UPT, UPT, UR22, 0x202, URZ ;  /* 0x0000020216407897 */ /* 0x000fe4000fffe0ff */
[----:B------:R-:W-:Y:S02]  /*16d70*/  UIADD3 UR73, UPT, UPT, UR5, 0x78, URZ ;  /* 0x0000007805497890 */ /* 0x000fe4000fffe0ff */
[----:B------:R-:W-:Y:S02]  /*16d80*/  UIADD3.64 UR54, UPT, UPT, UR22, 0x204, URZ ;  /* 0x0000020416367897 */ /* 0x000fe4000fffe0ff */
[----:B------:R-:W-:Y:S01]  /*16d90*/  UIADD3 UR72, UPT, UPT, UR5, 0x80, URZ ;  /* 0x0000008005487890 */ /* 0x000fe2000fffe0ff */
[----:B0-----:R-:W-:Y:S01]  /*16da0*/  R2UR UR18, R4 ;  /* 0x00000000041272ca */ /* 0x001fe200000e0000 */
[----:B------:R-:W-:Y:S01]  /*16db0*/  UIADD3.64 UR52, UPT, UPT, UR22, 0x3fe, URZ ;  /* 0x000003fe16347897 */ /* 0x000fe2000fffe0ff */
[----:B------:R-:W-:Y:S01]  /*16dc0*/  R2UR UR19, R5 ;  /* 0x00000000051372ca */ /* 0x000fe200000e0000 */
[----:B------:R-:W-:-:S02]  /*16dd0*/  UIADD3 UR71, UPT, UPT, UR5, 0x88, URZ ;  /* 0x0000008805477890 */ /* 0x000fc4000fffe0ff */
[----:B------:R-:W-:Y:S02]  /*16de0*/  UIADD3.64 UR42, UPT, UPT, UR22, 0x400, URZ ;  /* 0x00000400162a7897 */ /* 0x000fe4000fffe0ff */
[----:B------:R-:W-:Y:S02]  /*16df0*/  UIADD3 UR69, UPT, UPT, UR5, 0x90, URZ ;  /* 0x0000009005457890 */ /* 0x000fe4000fffe0ff */
[----:B------:R-:W-:Y:S02]  /*16e00*/  UIADD3 UR67, UPT, UPT, UR5, 0x98, URZ ;  /* 0x0000009805437890 */ /* 0x000fe4000fffe0ff */
[----:B------:R-:W-:Y:S01]  /*16e10*/  UIADD3.64 UR56, UPT, UPT, UR22, 0x404, URZ ;  /* 0x0000040416387897 */ /* 0x000fe2000fffe0ff */
[----:B------:R-:W-:Y:S01]  /*16e20*/  UMOV UR50, 0x0 ;  /* 0x0000000000327882 */ /* 0x000fe20000000000 */
[----:B------:R-:W-:Y:S01]  /*16e30*/  UMOV UR51, 0x8100010 ;  /* 0x0810001000337882 */ /* 0x000fe20000000000 */
[----:B------:R-:W-:Y:S02]  /*16e40*/  UIADD3 UR66, UPT, UPT, UR5, 0xa0, URZ ;  /* 0x000000a005427890 */ /* 0x000fe4000fffe0ff */
[----:B------:R0:W-:Y:S01]  /*16e50*/  UTCHMMA tmem[UR76], gdesc[UR62], tmem[UR5], tmem[UR50], idesc[UR51], UPT ;  /* 0x00ff323e4c0079ea */ /* 0x0001e2000b800005 */
[----:B------:R-:W-:Y:S01]  /*16e60*/  UIADD3.64 UR36, UPT, UPT, UR22, 0x5fe, URZ ;  /* 0x000005fe16247897 */ /* 0x000fe2000fffe0ff */
[----:B------:R-:W-:Y:S01]  /*16e70*/  UMOV UR48, 0x0 ;  /* 0x0000000000307882 */ /* 0x000fe20000000000 */
[----:B------:R-:W-:Y:S01]  /*16e80*/  UMOV UR49, 0x8100010 ;  /* 0x0810001000317882 */ /* 0x000fe20000000000 */
[----:B------:R-:W-:-:S02]  /*16e90*/  UIADD3 UR16, UPT, UPT, UR5, 0xa8, URZ ;  /* 0x000000a805107890 */ /* 0x000fc4000fffe0ff */
[----:B------:R0:W-:Y:S01]  /*16ea0*/  UTCHMMA tmem[UR75], gdesc[UR64], tmem[UR5], tmem[UR48], idesc[UR49], UPT ;  /* 0x00ff30404b0079ea */ /* 0x0001e2000b800005 */
        /* <DEDUP_REMOVED lines=13> */
[----:B------:R-:W-:Y:S01]  /*16f80*/  UMOV UR34, 0x0 ;  /* 0x0000000000227882 */ /* 0x000fe20000000000 */
[----:B------:R-:W-:Y:S01]  /*16f90*/  UMOV UR35, 0x8100010 ;  /* 0x0810001000237882 */ /* 0x000fe20000000000 */
[----:B------:R-:W-:Y:S01]  /*16fa0*/  UMOV UR32, 0x0 ;  /* 0x0000000000207882 */ /* 0x000fe20000000000 */
[----:B------:R-:W-:Y:S01]  /*16fb0*/  UMOV UR33, 0x8100010 ;  /* 0x0810001000217882 */ /* 0x000fe20000000000 */
[----:B------:R0:W-:Y:S01]  /*16fc0*/  UTCHMMA tmem[UR71], gdesc[UR42], tmem[UR5], tmem[UR40], idesc[UR41], UPT ;  /* 0x00ff282a470079ea */ /* 0x0001e2000b800005 */
        /* <DEDUP_REMOVED lines=12> */
[----:B------:R0:W-:Y:S01]  /*17090*/  UTCHMMA tmem[UR15], gdesc[UR28], tmem[UR5], tmem[UR24], idesc[UR25], UPT ;  /* 0x00ff181c0f0079ea */ /* 0x0001e2000b800005 */
[----:B------:R0:W-:Y:S01]  /*170a0*/  UTCHMMA tmem[UR14], gdesc[UR22], tmem[UR5], tmem[UR20], idesc[UR21], UPT ;  /* 0x00ff14160e0079ea */ /* 0x0001e2000b800005 */
[----:B------:R0:W-:Y:S01]  /*170b0*/  UTCBAR [UR77], URZ ;  /* 0x000000ff4d0073e9 */ /* 0x0001e200080000ff */
[----:B------:R-:W-:Y:S01]  /*170c0*/  NOP ;  /* 0x0000000000007918 */ /* 0x000fe20000000000 */
.L_x_7:
[----:B------:R1:W-:Y:S01]  /*170d0*/  STL [R1+0x50c], RZ ;  /* 0x00050cff01007387 */ /* 0x0003e20000100800 */
[----:B0-----:R-:W-:Y:S01]  /*170e0*/  UMOV UR48, URZ ;  /* 0x000000ff00307c82 */ /* 0x001fe20008000000 */
[----:B------:R-:W-:Y:S01]  /*170f0*/  UMOV UR14, UR10 ;  /* 0x0000000a000e7c82 */ /* 0x000fe20008000000 */
[----:B------:R-:W-:Y:S01]  /*17100*/  UMOV UR15, UR12 ;  /* 0x0000000c000f7c82 */ /* 0x000fe20008000000 */
[----:B------:R-:W-:Y:S05]  /*17110*/  @!P3 BRA `(.L_x_8) ;  /* 0x0000018000b4b947 */ /* 0x000fea0003800000 */
[----:B------:R-:W-:Y:S02]  /*17120*/  USHF.R.S32.HI UR17, URZ, 0x1f, UR11 ;  /* 0x0000001fff117899 */ /* 0x000fe4000801140b */
[----:B------:R-:W-:Y:S02]  /*17130*/  USHF.R.S32.HI UR16, URZ, 0x1f, UR4 ;  /* 0x0000001fff107899 */ /* 0x000fe40008011404 */
[----:B------:R-:W-:Y:S02]  /*17140*/  USHF.L.U32 UR10, UR11, 0x1, URZ ;  /* 0x000000010b0a7899 */ /* 0x000fe400080006ff */
[----:B------:R-:W-:Y:S02]  /*17150*/  USHF.L.U32 UR12, UR4, 0x1, URZ ;  /* 0x00000001040c7899 */ /* 0x000fe400080006ff */
[----:B------:R-:W-:Y:S02]  /*17160*/  USHF.L.U64.HI UR11, UR11, 0x1, UR17 ;  /* 0x000000010b0b7899 */ /* 0x000fe40008010211 */
[----:B------:R-:W-:-:S02]  /*17170*/  USHF.L.U64.HI UR16, UR4, 0x1, UR16 ;  /* 0x0000000104107899 */ /* 0x000fc40008010210 */
[----:B------:R-:W-:Y:S02]  /*17180*/  UIADD3.64 UR18, UPT, UPT, UR14, 0x2, URZ ;  /* 0x000000020e127897 */ /* 0x000fe4000fffe0ff */
[----:B------:R-:W-:Y:S02]  /*17190*/  UIADD3.64 UR20, UPT, UPT, UR14, 0x4, URZ ;  /* 0x000000040e147897 */ /* 0x000fe4000fffe0ff */
[----:B------:R-:W-:Y:S02]  /*171a0*/  UIADD3.64 UR22, UPT, UPT, UR14, 0x1fe, URZ ;  /* 0x000001fe0e167897 */ /* 0x000fe4000fffe0ff */
[----:B------:R-:W-:Y:S02]  /*171b0*/  UIADD3.64 UR24, UPT, UPT, UR14, 0x200, URZ ;  /* 0x000002000e187897 */ /* 0x000fe4000fffe0ff */
[----:B------:R-:W-:Y:S02]  /*171c0*/  UIADD3.64 UR26, UPT, UPT, UR14, 0x202, URZ ;  /* 0x000002020e1a7897 */ /* 0x000fe4000fffe0ff */
[----:B------:R-:W-:-:S02]  /*171d0*/  UIADD3.64 UR28, UPT, UPT, UR14, 0x204, URZ ;  /* 0x000002040e1c7897 */ /* 0x000fc4000fffe0ff */
[----:B------:R-:W-:Y:S02]  /*171e0*/  UIADD3.64 UR30, UPT, UPT, UR14, 0x3fe, URZ ;  /* 0x000003fe0e1e7897 */ /* 0x000fe4000fffe0ff */
[----:B------:R-:W-:Y:S02]  /*171f0*/  UIADD3.64 UR32, UPT, UPT, UR14, 0x400, URZ ;  /* 0x000004000e207897 */ /* 0x000fe4000fffe0ff */
[----:B------:R-:W-:Y:S02]  /*17200*/  UIADD3.64 UR34, UPT, UPT, UR14, 0x402, URZ ;  /* 0x000004020e227897 */ /* 0x000fe4000fffe0ff */
[----:B------:R-:W-:Y:S02]  /*17210*/  UIADD3.64 UR36, UPT, UPT, UR14, 0x404, URZ ;  /* 0x000004040e247897 */ /* 0x000fe4000fffe0ff */
[----:B------:R-:W-:Y:S02]  /*17220*/  UIADD3.64 UR40, UPT, UPT, UR14, 0x5fe, URZ ;  /* 0x000005fe0e287897 */ /* 0x000fe4000fffe0ff */
[----:B------:R-:W-:-:S02]  /*17230*/  UIADD3.64 UR42, UPT, UPT, UR14, 0x600, URZ ;  /* 0x000006000e2a7897 */ /* 0x000fc4000fffe0ff */
[----:B------:R-:W-:Y:S02]  /*17240*/  UIADD3.64 UR44, UPT, UPT, UR14, 0x602, URZ ;  /* 0x000006020e2c7897 */ /* 0x000fe4000fffe0ff */
[----:B------:R-:W-:Y:S01]  /*17250*/  UIADD3.64 UR46, UPT, UPT, UR14, 0x604, URZ ;  /* 0x000006040e2e7897 */ /* 0x000fe2000fffe0ff */
[----:B------:R-:W-:Y:S01]  /*17260*/  UMOV UR17, 0x1 ;  /* 0x0000000100117882 */ /* 0x000fe20000000000 */
[----:B------:R-:W-:-:S10]  /*17270*/  UMOV UR4, URZ ;  /* 0x000000ff00047c82 */ /* 0x000fd40008000000 */
.L_x_11:
[----:B------:R-:W2:Y:S01]  /*17280*/  LDL.LU R4, [R1+0x50c] ;  /* 0x00050c0001047983 */ /* 0x000ea20000300800 */
[----:B------:R-:W0:Y:S03]  /*17290*/  LDC R6, c[0x0][0x3a0] ;  /* 0x0000e800ff067b82 */ /* 0x000e260000000800 */
[----:B------:R3:W-:Y:S04]  /*172a0*/  STL [R1+0x1348], R7 ;  /* 0x0013480701007387 */ /* 0x0007e80000100800 */
[----:B---3--:R-:W3:Y:S04]  /*172b0*/  LDL.LU R7, [R1+0x590] ;  /* 0x0005900001077983 */ /* 0x008ee80000300800 */
[----:B------:R-:W-:Y:S04]  /*172c0*/  STL [R1+0x1344], R8 ;  /* 0x0013440801007387 */ /* 0x000fe80000100800 */
[----:B------:R-:W-:Y:S04]  /*172d0*/  STL [R1+0x1350], R8 ;  /* 0x0013500801007387 */ /* 0x000fe80000100800 */
[----:B------:R-:W-:Y:S04]  /*172e0*/  STL [R1+0x1340], R9 ;  /* 0x0013400901007387 */ /* 0x000fe80000100800 */
[----:B------:R-:W-:Y:S04]  /*172f0*/  STL [R1+0x134c], R9 ;  /* 0x00134c0901007387 */ /* 0x000fe80000100800 */
[----:B------:R4:W-:Y:S04]  /*17300*/  STL [R1+0x1354], R9 ;  /* 0x0013540901007387 */ /* 0x0009e80000100800 */
[----:B----4-:R-:W4:Y:S04]  /*17310*/  LDL.LU R9, [R1+0x58c] ;  /* 0x00058c0001097983 */ /* 0x010f280000300800 */
[----:B------:R-:W-:Y:S04]  /*17320*/  STL [R1+0x133c], R10 ;  /* 0x00133c0a01007387 */ /* 0x000fe80000100800 */
        /* <DEDUP_REMOVED lines=10> */
[----:B------:R1:W-:Y:S04]  /*173d0*/  STL [R1+0x1314], R20 ;  /* 0x0013141401007387 */ /* 0x0003e80000100800 */
[----:B-1----:R-:W3:Y:S04]  /*173e0*/  LDL.LU R20, [R1+0x598] ;  /* 0x0005980001147983 */ /* 0x002ee80000300800 */
        /* <DEDUP_REMOVED lines=48> */
[----:B------:R-:W-:Y:S01]  /*176f0*/  STL [R1+0x1200], R165 ;  /* 0x001200a501007387 */ /* 0x000fe20000100800 */
[----:B--2---:R-:W-:-:S03]  /*17700*/  VIADD R4, R4, 0x1 ;  /* 0x0000000104047836 */ /* 0x004fc60000000000 */
[----:B------:R-:W-:Y:S01]  /*17710*/  STL [R1+0x120c], R165 ;  /* 0x00120ca501007387 */ /* 0x000fe20000100800 */
[----:B0-----:R-:W-:-:S03]  /*17720*/  IMAD R6, R4, -0x100, R6 ;  /* 0xffffff0004067824 */ /* 0x001fc600078e0206 */
        /* <DEDUP_REMOVED lines=61> */
[----:B-----5:R-:W-:Y:S04]  /*17b00*/  STL [R1+0x1154], R137 ;  /* 0x0011548901007387 */ /* 0x020fe80000100800 */
        /* <DEDUP_REMOVED lines=59> */
[----:B------:R-:W-:-:S03]  /*17ec0*/  ISETP.GT.AND P4, PT, R6, RZ, PT ;  /* 0x000000ff0600720c */ /* 0x000fc60003f84270 */
[----:B------:R-:W-:Y:S04]  /*17ed0*/  STL [R1+0x1064], R77 ;  /* 0x0010644d01007387 */ /* 0x000fe80000100800 */
[----:B------:R-:W-:Y:S04]  /*17ee0*/  STL [R1+0x1060], R76 ;  /* 0x0010604c01007387 */ /* 0x000fe80000100800 */
[----:B------:R-:W-:Y:S04]  /*17ef0*/  STL [R1+0x105c], R75 ;  /* 0x00105c4b01007387 */ /* 0x000fe80000100800 */
[----:B------:R-:W-:Y:S01]  /*17f00*/  STL [R1+0x1058], R74 ;  /* 0x0010584a01007387 */ /* 0x000fe20000100800 */
[----:B------:R-:W-:-:S03]  /*17f10*/  IADD3 R2, P5, PT, R2, UR12, RZ ;  /* 0x0000000c02027c10 */ /* 0x000fc6000ffbe0ff */
[----:B------:R-:W-:Y:S04]  /*17f20*/  STL [R1+0x1054], R73 ;  /* 0x0010544901007387 */ /* 0x000fe80000100800 */
[----:B------:R-:W-:Y:S01]  /*17f30*/  STL [R1+0x1050], R72 ;  /* 0x0010504801007387 */ /* 0x000fe20000100800 */
[----:B------:R-:W-:-:S03]  /*17f40*/  ISETP.GT.AND P1, PT, R6, 0x1, PT ;  /* 0x000000010600780c */ /* 0x000fc60003f24270 */
[----:B------:R-:W-:Y:S04]  /*17f50*/  STL [R1+0x104c], R71 ;  /* 0x00104c4701007387 */ /* 0x000fe80000100800 */
[----:B------:R-:W-:Y:S01]  /*17f60*/  STL [R1+0x1048], R70 ;  /* 0x0010484601007387 */ /* 0x000fe20000100800 */
[----:B------:R-:W-:-:S03]  /*17f70*/  IADD3.X R0, PT, PT, R0, UR16, RZ, P5, !PT ;  /* 0x0000001000007c10 */ /* 0x000fc6000affe4ff */
[----:B------:R-:W-:Y:S04]  /*17f80*/  STL [R1+0x1044], R69 ;  /* 0x0010444501007387 */ /* 0x000fe80000100800 */
[----:B------:R-:W-:Y:S01]  /*17f90*/  STL [R1+0x1040], R68 ;  /* 0x0010404401007387 */ /* 0x000fe20000100800 */
[----:B---3--:R-:W-:-:S03]  /*17fa0*/  IADD3 R7, P3, PT, R7, UR12, RZ ;  /* 0x0000000c07077c10 */ /* 0x008fc6000ff7e0ff */
[----:B------:R-:W-:Y:S04]  /*17fb0*/  STL [R1+0x103c], R67 ;  /* 0x00103c4301007387 */ /* 0x000fe80000100800 */
[----:B------:R-:W-:Y:S01]  /*17fc0*/  STL [R1+0x1038], R66 ;  /* 0x0010384201007387 */ /* 0x000fe20000100800 */
[----:B------:R-:W-:-:S03]  /*17fd0*/  PRMT R11, RZ, 0x7610, R11 ;  /* 0x00007610ff0b7816 */ /* 0x000fc6000000000b */
[----:B------:R-:W-:Y:S01]  /*17fe0*/  STL [R1+0x1034], R65 ;  /* 0x0010344101007387 */ /* 0x000fe20000100800 */
[----:B------:R-:W-:-:S03]  /*17ff0*/  @P4 IMAD.MOV.U32 R5, RZ, RZ, R0 ;  /* 0x000000ffff054224 */ /* 0x000fc600078e0000 */
[----:B------:R-:W-:Y:S01]  /*18000*/  STL [R1+0x1030], R64 ;  /* 0x0010304001007387 */ /* 0x000fe20000100800 */
[----:B----4-:R-:W-:-:S03]  /*18010*/  IADD3.X R9, PT, PT, R9, UR16, RZ, P3, !PT ;  /* 0x0000001009097c10 */ /* 0x010fc60009ffe4ff */
[----:B------:R-:W-:Y:S04]  /*18020*/  STL [R1+0x102c], R3 ;  /* 0x00102c0301007387 */ /* 0x000fe80000100800 */
[----:B------:R0:W-:Y:S01]  /*18030*/  STL [R1+0x50c], R4 ;  /* 0x00050c0401007387 */ /* 0x0001e20000100800 */
[----:B------:R-:W-:-:S03]  /*18040*/  PRMT R8, RZ, 0x7610, R8 ;  /* 0x00007610ff087816 */ /* 0x000fc60000000008 */
[----:B------:R-:W2:Y:S04]  /*18050*/  LDL.LU R10, [R1+0x5a0] ;  /* 0x0005a000010a7983 */ /* 0x000ea80000300800 */
[----:B------:R-:W3:Y:S01]  /*18060*/  LDL.LU R14, [R1+0x5a8] ;  /* 0x0005a800010e7983 */ /* 0x000ee20000300800 */
[----:B------:R-:W-:Y:S01]  /*18070*/  IADD3 R20, P5, PT, R20, UR12, RZ ;  /* 0x0000000c14147c10 */ /* 0x000fe2000ffbe0ff */
[----:B0-----:R-:W-:Y:S01]  /*18080*/  @P4 IMAD.MOV.U32 R4, RZ, RZ, R2 ;  /* 0x000000ffff044224 */ /* 0x001fe200078e0002 */
[----:B------:R-:W-:Y:S01]  /*18090*/  ISETP.GT.AND P3, PT, R6, 0x2, PT ;  /* 0x000000020600780c */ /* 0x000fe20003f64270 */
[----:B------:R-:W-:Y:S04]  /*180a0*/  STL [R1+0x590], R7 ;  /* 0x0005900701007387 */ /* 0x000fe80000100800 */
[----:B------:R0:W4:Y:S04]  /*180b0*/  @P4 LDG.E.U16 R11, desc[UR38][R4.64] ;  /* 0x00000026040b4981 */ /* 0x000128000c1e1500 */
[----:B------:R-:W-:Y:S01]  /*180c0*/  STL [R1+0x58c], R9 ;  /* 0x00058c0901007387 */ /* 0x000fe20000100800 */
[----:B0-----:R-:W-:-:S02]  /*180d0*/  IMAD.MOV.U32 R5, RZ, RZ, R9 ;  /* 0x000000ffff057224 */ /* 0x001fc400078e0009 */
[----:B------:R-:W-:-:S05]  /*180e0*/  @P1 IMAD.MOV.U32 R4, RZ, RZ, R7 ;  /* 0x000000ffff041224 */ /* 0x000fca00078e0007 */
[----:B------:R-:W2:Y:S04]  /*180f0*/  @P1 LDG.E.U16 R8, desc[UR38][R4.64] ;  /* 0x0000002604081981 */ /* 0x000ea8000c1e1500 */
[----:B----4-:R0:W-:Y:S04]  /*18100*/  STL [R1+0x584], R11 ;  /* 0x0005840b01007387 */ /* 0x0101e80000100800 */
[----:B0-----:R-:W4:Y:S04]  /*18110*/  LDL.LU R11, [R1+0x1358] ;  /* 0x00135800010b7983 */ /* 0x001f280000300800 */
[----:B------:R-:W3:Y:S04]  /*18120*/  LDL.LU R9, [R1+0x1354] ;  /* 0x0013540001097983 */ /* 0x000ee80000300800 */
[----:B------:R-:W3:Y:S04]  /*18130*/  LDL.LU R7, [R1+0x5a4] ;  /* 0x0005a40001077983 */ /* 0x000ee80000300800 */
[----:B--2---:R0:W-:Y:S04]  /*18140*/  STL [R1+0x580], R8 ;  /* 0x0005800801007387 */ /* 0x0041e80000100800 */
[----:B0-----:R-:W2:Y:S04]  /*18150*/  LDL.LU R8, [R1+0x1350] ;  /* 0x0013500001087983 */ /* 0x001ea80000300800 */
[----:B------:R0:W-:Y:S04]  /*18160*/  STL [R1+0x598], R20 ;  /* 0x0005981401007387 */ /* 0x0001e80000100800 */
[----:B------:R-:W2:Y:S01]  /*18170*/  LDL.LU R4, [R1+0x594] ;  /* 0x0005940001047983 */ /* 0x000ea20000300800 */
[----:B------:R-:W-:-:S03]  /*18180*/  IMAD.MOV.U32 R5, RZ, RZ, R20 ;  /* 0x000000ffff057224 */ /* 0x000fc600078e0014 */
[----:B0-----:R-:W3:Y:S01]  /*18190*/  LDL.LU R20, [R1+0x5b0] ;  /* 0x0005b00001147983 */ /* 0x001ee20000300800 */
[----:B------:R-:W-:Y:S02]  /*181a0*/  IADD3 R10, P6, PT, R10, UR12, RZ ;  /* 0x0000000c0a0a7c10 */ /* 0x000fe4000ffde0ff */
[----:B----4-:R-:W-:Y:S02]  /*181b0*/  PRMT R11, RZ, 0x7610, R11 ;  /* 0x00007610ff0b7816 */ /* 0x010fe4000000000b */
[----:B--2---:R-:W-:-:S04]  /*181c0*/  IADD3.X R4, PT, PT, R4, UR16, RZ, P5, !PT ;  /* 0x0000001004047c10 */ /* 0x004fc8000affe4ff */
[-C--:B------:R-:W-:Y:S01]  /*181d0*/  @P3 LOP3.LUT R5, R5, R4.reuse, RZ, 0x3c, !PT ;  /* 0x0000000405053212 */ /* 0x080fe200078e3cff */
[----:B------:R0:W-:Y:S03]  /*181e0*/  STL [R1+0x594], R4 ;  /* 0x0005940401007387 */ /* 0x0001e60000100800 */
[----:B0-----:R-:W-:-:S04]  /*181f0*/  @P3 LOP3.LUT R4, R5, R4, RZ, 0x3c, !PT ;  /* 0x0000000405043212 */ /* 0x001fc800078e3cff */
[----:B------:R-:W-:Y:S01]  /*18200*/  @P3 LOP3.LUT R5, R5, R4, RZ, 0x3c, !PT ;  /* 0x0000000405053212 */ /* 0x000fe200078e3cff */
[----:B------:R-:W-:Y:S04]  /*18210*/  STL [R1+0x5a0], R10 ;  /* 0x0005a00a01007387 */ /* 0x000fe80000100800 */
[----:B------:R0:W2:Y:S04]  /*18220*/  @P3 LDG.E.U16 R11, desc[UR38][R4.64] ;  /* 0x00000026040b3981 */ /* 0x0000a8000c1e1500 */
[----:B------:R-:W4:Y:S01]  /*18230*/  LDL.LU R4, [R1+0x59c] ;  /* 0x00059c0001047983 */ /* 0x000f220000300800 */
[----:B------:R-:W-:Y:S01]  /*18240*/  ISETP.GT.AND P4, PT, R6, 0x3, PT ;  /* 0x000000030600780c */ /* 0x000fe20003f84270 */
[----:B0-----:R-:W-:Y:S01]  /*18250*/  IMAD.MOV.U32 R5, RZ, RZ, R10 ;  /* 0x000000ffff057224 */ /* 0x001fe200078e000a */
[----:B---3--:R-:W-:-:S02]  /*18260*/  IADD3 R14, P5, PT, R14, UR12, RZ ;  /* 0x0000000c0e0e7c10 */ /* 0x008fc4000ffbe0ff */
[----:B------:R-:W-:Y:S02]  /*18270*/  ISETP.GT.AND P1, PT, R6, 0x4, PT ;  /* 0x000000040600780c */ /* 0x000fe40003f24270 */
[----:B------:R-:W-:Y:S02]  /*18280*/  PRMT R9, RZ, 0x7610, R9 ;  /* 0x00007610ff097816 */ /* 0x000fe40000000009 */
[----:B------:R-:W-:Y:S02]  /*18290*/  IADD3.X R7, PT, PT, R7, UR16, RZ, P5, !PT ;  /* 0x0000001007077c10 */ /* 0x000fe4000affe4ff */
[----:B------:R-:W-:Y:S01]  /*182a0*/  PRMT R8, RZ, 0x7610, R8 ;  /* 0x00007610ff087816 */ /* 0x000fe20000000008 */
[----:B--2---:R0:W-:Y:S01]  /*182b0*/  STL [R1+0x57c], R11 ;  /* 0x00057c0b01007387 */ /* 0x0041e20000100800 */
[----:B----4-:R-:W-:-:S03]  /*182c0*/  IADD3.X R4, PT, PT, R4, UR16, RZ, P6, !PT ;  /* 0x0000001004047c10 */ /* 0x010fc6000b7fe4ff */
[----:B0-----:R-:W2:Y:S01]  /*182d0*/  LDL.LU R11, [R1+0x5b8] ;  /* 0x0005b800010b7983 */ /* 0x001ea20000300800 */
[----:B------:R-:W-:-:S03]  /*182e0*/  @P4 LOP3.LUT R5, R5, R4, RZ, 0x3c, !PT ;  /* 0x0000000405054212 */ /* 0x000fc600078e3cff */
[----:B------:R-:W-:Y:S04]  /*182f0*/  STL [R1+0x5a8], R14 ;  /* 0x0005a80e01007387 */ /* 0x000fe80000100800 */
[----:B------:R-:W3:Y:S04]  /*18300*/  LDL.LU R10, [R1+0x5c0] ;  /* 0x0005c000010a7983 */ /* 0x000ee80000300800 */
[----:B------:R0:W-:Y:S02]  /*18310*/  STL [R1+0x59c], R4 ;  /* 0x00059c0401007387 */ /* 0x0001e40000100800 */
[----:B0-----:R-:W-:-:S04]  /*18320*/  @P4 LOP3.LUT R4, R5, R4, RZ, 0x3c, !PT ;  /* 0x0000000405044212 */ /* 0x001fc800078e3cff */
[----:B------:R-:W-:-:S05]  /*18330*/  @P4 LOP3.LUT R5, R5, R4, RZ, 0x3c, !PT ;  /* 0x0000000405054212 */ /* 0x000fca00078e3cff */
[----:B------:R0:W4:Y:S02]  /*18340*/  @P4 LDG.E.U16 R9, desc[UR38][R4.64] ;  /* 0x0000002604094981 */ /* 0x000124000c1e1500 */
[----:B0-----:R-:W-:Y:S02]  /*18350*/  IMAD.MOV.U32 R5, RZ, RZ, R7 ;  /* 0x000000ffff057224 */ /* 0x001fe400078e0007 */
[----:B------:R-:W-:-:S05]  /*18360*/  @P1 IMAD.MOV.U32 R4, RZ, RZ, R14 ;  /* 0x000000ffff041224 */ /* 0x000fca00078e000e */
[----:B------:R-:W2:Y:S01]  /*18370*/  @P1 LDG.E.U16 R8, desc[UR38][R4.64] ;  /* 0x0000002604081981 */ /* 0x000ea2000c1e1500 */
[----:B------:R-:W-:-:S03]  /*18380*/  IADD3 R20, P5, PT, R20, UR12, RZ ;  /* 0x0000000c14147c10 */ /* 0x000fc6000ffbe0ff */
[----:B------:R-:W-:Y:S04]  /*18390*/  STL [R1+0x5a4], R7 ;  /* 0x0005a40701007387 */ /* 0x000fe80000100800 */
        /* <DEDUP_REMOVED lines=8> */
[----:B------:R-:W-:Y:S01]  /*18420*/  ISETP.GT.AND P3, PT, R6, 0x5, PT ;  /* 0x000000050600780c */ /* 0x000fe20003f64270 */
[----:B------:R-:W-:-:S02]  /*18430*/  IMAD.MOV.U32 R5, RZ, RZ, R20 ;  /* 0x000000ffff057224 */ /* 0x000fc400078e0014 */
[----:B0-----:R-:W3:Y:S01]  /*18440*/  LDL.LU R20, [R1+0x5c8] ;  /* 0x0005c80001147983 */ /* 0x001ee20000300800 */
[----:B------:R-:W-:Y:S02]  /*18450*/  PRMT R17, RZ, 0x7610, R17 ;  /* 0x00007610ff117816 */ /* 0x000fe40000000011 */
[----:B------:R-:W-:Y:S02]  /*18460*/  IADD3 R11, P6, PT, R11, UR12, RZ ;  /* 0x0000000c0b0b7c10 */ /* 0x000fe4000ffde0ff */
[----:B--2---:R-:W-:-:S05]  /*18470*/  IADD3.X R4, PT, PT, R4, UR16, RZ, P5, !PT ;  /* 0x0000001004047c10 */ /* 0x004fca000affe4ff */
[-C--:B------:R-:W-:Y:S01]  /*18480*/  @P3 LOP3.LUT R5, R5, R4.reuse, RZ, 0x3c, !PT ;  /* 0x0000000405053212 */ /* 0x080fe200078e3cff */
[----:B------:R0:W-:Y:S03]  /*18490*/  STL [R1+0x5ac], R4 ;  /* 0x0005ac0401007387 */ /* 0x0001e60000100800 */
[----:B0-----:R-:W-:-:S04]  /*184a0*/  @P3 LOP3.LUT R4, R5, R4, RZ, 0x3c, !PT ;  /* 0x0000000405043212 */ /* 0x001fc800078e3cff */
[----:B------:R-:W-:Y:S01]  /*184b0*/  @P3 LOP3.LUT R5, R5, R4, RZ, 0x3c, !PT ;  /* 0x0000000405053212 */ /* 0x000fe200078e3cff */
[----:B------:R0:W-:Y:S04]  /*184c0*/  STL [R1+0x5b8], R11 ;  /* 0x0005b80b01007387 */ /* 0x0001e80000100800 */
[----:B------:R1:W2:Y:S04]  /*184d0*/  @P3 LDG.E.U16 R17, desc[UR38][R4.64] ;  /* 0x0000002604113981 */ /* 0x0002a8000c1e1500 */
[----:B------:R-:W2:Y:S01]  /*184e0*/  LDL.LU R4, [R1+0x5b4] ;  /* 0x0005b40001047983 */ /* 0x000ea20000300800 */
[----:B------:R-:W-:Y:S01]  /*184f0*/  ISETP.GT.AND P4, PT, R6, 0x6, PT ;  /* 0x000000060600780c */ /* 0x000fe20003f84270 */
[----:B-1----:R-:W-:Y:S01]  /*18500*/  IMAD.MOV.U32 R5, RZ, RZ, R11 ;  /* 0x000000ffff057224 */ /* 0x002fe200078e000b */
[----:B---3--:R-:W-:Y:S01]  /*18510*/  IADD3 R10, P5, PT, R10, UR12, RZ ;  /* 0x0000000c0a0a7c10 */ /* 0x008fe2000ffbe0ff */
[----:B0-----:R-:W3:Y:S04]  /*18520*/  LDL.LU R11, [R1+0x5d0] ;  /* 0x0005d000010b7983 */ /* 0x001ee80000300800 */
[----:B------:R-:W-:Y:S01]  /*18530*/  STL [R1+0x5c0], R10 ;  /* 0x0005c00a01007387 */ /* 0x000fe20000100800 */
[----:B----4-:R-:W-:-:S03]  /*18540*/  PRMT R9, RZ, 0x7610, R9 ;  /* 0x00007610ff097816 */ /* 0x010fc60000000009 */
[----:B--2---:R0:W-:Y:S01]  /*18550*/  STL [R1+0x570], R17 ;  /* 0x0005701101007387 */ /* 0x0041e20000100800 */
[----:B------:R-:W-:-:S03]  /*18560*/  IADD3.X R4, PT, PT, R4, UR16, RZ, P6, !PT ;  /* 0x0000001004047c10 */ /* 0x000fc6000b7fe4ff */
[----:B0-----:R-:W2:Y:S01]  /*18570*/  LDL.LU R17, [R1+0x5d8] ;  /* 0x0005d80001117983 */ /* 0x001ea20000300800 */
[----:B------:R-:W-:-:S03]  /*18580*/  @P4 LOP3.LUT R5, R5, R4, RZ, 0x3c, !PT ;  /* 0x0000000405054212 */ /* 0x000fc600078e3cff */
[----:B------:R0:W-:Y:S02]  /*18590*/  STL [R1+0x5b4], R4 ;  /* 0x0005b40401007387 */ /* 0x0001e40000100800 */
[----:B0-----:R-:W-:-:S04]  /*185a0*/  @P4 LOP3.LUT R4, R5, R4, RZ, 0x3c, !PT ;  /* 0x0000000405044212 */ /* 0x001fc800078e3cff */
[----:B------:R-:W-:-:S05]  /*185b0*/  @P4 LOP3.LUT R5, R5, R4, RZ, 0x3c, !PT ;  /* 0x0000000405054212 */ /* 0x000fca00078e3cff */
[----:B------:R0:W4:Y:S01]  /*185c0*/  @P4 LDG.E.U16 R9, desc[UR38][R4.64] ;  /* 0x0000002604094981 */ /* 0x000122000c1e1500 */
[----:B------:R-:W-:Y:S02]  /*185d0*/  ISETP.GT.AND P1, PT, R6, 0x7, PT ;  /* 0x000000070600780c */ /* 0x000fe40003f24270 */
[----:B------:R-:W-:Y:S02]  /*185e0*/  IADD3.X R14, PT, PT, R14, UR16, RZ, P5, !PT ;  /* 0x000000100e0e7c10 */ /* 0x000fe4000affe4ff */
[----:B------:R-:W-:Y:S02]  /*185f0*/  PRMT R7, RZ, 0x7610, R7 ;  /* 0x00007610ff077816 */ /* 0x000fe40000000007 */
[----:B------:R-:W-:Y:S01]  /*18600*/  IADD3 R20, P5, PT, R20, UR12, RZ ;  /* 0x0000000c14147c10 */ /* 0x000fe2000ffbe0ff */
[----:B------:R-:W-:Y:S06]  /*18610*/  STL [R1+0x5bc], R14 ;  /* 0x0005bc0e01007387 */ /* 0x000fec0000100800 */
[----:B0-----:R-:W-:-:S02]  /*18620*/  @P1 IMAD.MOV.U32 R4, RZ, RZ, R10 ;  /* 0x000000ffff041224 */ /* 0x001fc400078e000a */
[----:B------:R-:W-:-:S05]  /*18630*/  @P1 IMAD.MOV.U32 R5, RZ, RZ, R14 ;  /* 0x000000ffff051224 */ /* 0x000fca00078e000e */
[----:B------:R0:W5:Y:S04]  /*18640*/  @P1 LDG.E.U16 R7, desc[UR38][R4.64] ;  /* 0x0000002604071981 */ /* 0x000168000c1e1500 */
[----:B----4-:R1:W-:Y:S04]  /*18650*/  STL [R1+0x56c], R9 ;  /* 0x00056c0901007387 */ /* 0x0103e80000100800 */
[----:B-1----:R-:W4:Y:S04]  /*18660*/  LDL.LU R9, [R1+0x1340] ;  /* 0x0013400001097983 */ /* 0x002f280000300800 */
[----:B------:R-:W2:Y:S04]  /*18670*/  LDL.LU R10, [R1+0x5d4] ;  /* 0x0005d400010a7983 */ /* 0x000ea80000300800 */
[----:B------:R-:W2:Y:S04]  /*18680*/  LDL.LU R14, [R1+0x5e0] ;  /* 0x0005e000010e7983 */ /* 0x000ea80000300800 */
[----:B------:R-:W-:Y:S04]  /*18690*/  STL [R1+0x5c8], R20 ;  /* 0x0005c81401007387 */ /* 0x000fe80000100800 */
[----:B------:R-:W2:Y:S01]  /*186a0*/  LDL.LU R5, [R1+0x5c4] ;  /* 0x0005c40001057983 */ /* 0x000ea20000300800 */
[----:B------:R-:W-:-:S02]  /*186b0*/  ISETP.GT.AND P3, PT, R6, 0x8, PT ;  /* 0x000000080600780c */ /* 0x000fc40003f64270 */
[----:B------:R-:W-:Y:S02]  /*186c0*/  PRMT R13, RZ, 0x7610, R13 ;  /* 0x00007610ff0d7816 */ /* 0x000fe4000000000d */
[----:B---3--:R-:W-:-:S09]  /*186d0*/  IADD3 R11, P6, PT, R11, UR12, RZ ;  /* 0x0000000c0b0b7c10 */ /* 0x008fd2000ffde0ff */
[----:B0-----:R-:W-:Y:S01]  /*186e0*/  @P3 IMAD.MOV.U32 R4, RZ, RZ, R20 ;  /* 0x000000ffff043224 */ /* 0x001fe200078e0014 */
[----:B--2---:R-:W-:-:S05]  /*186f0*/  IADD3.X R5, PT, PT, R5, UR16, RZ, P5, !PT ;  /* 0x0000001005057c10 */ /* 0x004fca000affe4ff */
[----:B------:R0:W-:Y:S04]  /*18700*/  STL [R1+0x5c4], R5 ;  /* 0x0005c40501007387 */ /* 0x0001e80000100800 */
[----:B------:R0:W2:Y:S04]  /*18710*/  @P3 LDG.E.U16 R13, desc[UR38][R4.64] ;  /* 0x00000026040d3981 */ /* 0x0000a8000c1e1500 */
[----:B------:R1:W-:Y:S04]  /*18720*/  STL [R1+0x5d0], R11 ;  /* 0x0005d00b01007387 */ /* 0x0003e80000100800 */
[----:B------:R-:W3:Y:S01]  /*18730*/  LDL.LU R4, [R1+0x5cc] ;  /* 0x0005cc0001047983 */ /* 0x000ee20000300800 */
[C---:B------:R-:W-:Y:S01]  /*18740*/  ISETP.GT.AND P4, PT, R6.reuse, 0x9, PT ;  /* 0x000000090600780c */ /* 0x040fe20003f84270 */
[----:B0-----:R-:W-:Y:S01]  /*18750*/  IMAD.MOV.U32 R5, RZ, RZ, R11 ;  /* 0x000000ffff057224 */ /* 0x001fe200078e000b */
[----:B------:R-:W-:Y:S01]  /*18760*/  IADD3 R17, P5, PT, R17, UR12, RZ ;  /* 0x0000000c11117c10 */ /* 0x000fe2000ffbe0ff */
[----:B------:R-:W4:Y:S01]  /*18770*/  LDL.LU R20, [R1+0x5dc] ;  /* 0x0005dc0001147983 */ /* 0x000f220000300800 */
[----:B------:R-:W-:-:S03]  /*18780*/  ISETP.GT.AND P1, PT, R6, 0xa, PT ;  /* 0x0000000a0600780c */ /* 0x000fc60003f24270 */
[----:B------:R-:W-:Y:S04]  /*18790*/  STL [R1+0x5d8], R17 ;  /* 0x0005d81101007387 */ /* 0x000fe80000100800 */
[----:B-1----:R-:W4:Y:S01]  /*187a0*/  LDL.LU R11, [R1+0x5e8] ;  /* 0x0005e800010b7983 */ /* 0x002f220000300800 */
[----:B------:R-:W-:Y:S02]  /*187b0*/  PRMT R8, RZ, 0x7610, R8 ;  /* 0x00007610ff087816 */ /* 0x000fe40000000008 */
[----:B------:R-:W-:Y:S02]  /*187c0*/  IADD3.X R10, PT, PT, R10, UR16, RZ, P5, !PT ;  /* 0x000000100a0a7c10 */ /* 0x000fe4000affe4ff */
[----:B------:R-:W-:Y:S01]  /*187d0*/  PRMT R23, RZ, 0x7610, R23 ;  /* 0x00007610ff177816 */ /* 0x000fe20000000017 */
[----:B--2---:R0:W-:Y:S01]  /*187e0*/  STL [R1+0x568], R13 ;  /* 0x0005680d01007387 */ /* 0x0041e20000100800 */
[----:B---3--:R-:W-:-:S03]  /*187f0*/  IADD3.X R4, PT, PT, R4, UR16, RZ, P6, !PT ;  /* 0x0000001004047c10 */ /* 0x008fc6000b7fe4ff */
[----:B0-----:R-:W2:Y:S01]  /*18800*/  LDL.LU R13, [R1+0x5f0] ;  /* 0x0005f000010d7983 */ /* 0x001ea20000300800 */
[----:B------:R-:W-:-:S03]  /*18810*/  @P4 LOP3.LUT R5, R5, R4, RZ, 0x3c, !PT ;  /* 0x0000000405054212 */ /* 0x000fc600078e3cff */
[----:B------:R0:W-:Y:S02]  /*18820*/  STL [R1+0x5cc], R4 ;  /* 0x0005cc0401007387 */ /* 0x0001e40000100800 */
[----:B0-----:R-:W-:-:S04]  /*18830*/  @P4 LOP3.LUT R4, R5, R4, RZ, 0x3c, !PT ;  /* 0x0000000405044212 */ /* 0x001fc800078e3cff */
[----:B------:R-:W-:-:S05]  /*18840*/  @P4 LOP3.LUT R5, R5, R4, RZ, 0x3c, !PT ;  /* 0x0000000405054212 */ /* 0x000fca00078e3cff */
[----:B------:R0:W5:Y:S02]  /*18850*/  @P4 LDG.E.U16 R8, desc[UR38][R4.64] ;  /* 0x0000002604084981 */ /* 0x000164000c1e1500 */
[----:B0-----:R-:W-:Y:S02]  /*18860*/  IMAD.MOV.U32 R5, RZ, RZ, R10 ;  /* 0x000000ffff057224 */ /* 0x001fe400078e000a */
[----:B------:R-:W-:-:S05]  /*18870*/  @P1 IMAD.MOV.U32 R4, RZ, RZ, R17 ;  /* 0x000000ffff041224 */ /* 0x000fca00078e0011 */
[----:B------:R0:W3:Y:S01]  /*18880*/  @P1 LDG.E.U16 R23, desc[UR38][R4.64] ;  /* 0x0000002604171981 */ /* 0x0000e2000c1e1500 */
[----:B------:R-:W-:Y:S02]  /*18890*/  ISETP.GT.AND P3, PT, R6, 0xb, PT ;  /* 0x0000000b0600780c */ /* 0x000fe40003f64270 */
[----:B------:R-:W-:Y:S01]  /*188a0*/  IADD3 R14, P5, PT, R14, UR12, RZ ;  /* 0x0000000c0e0e7c10 */ /* 0x000fe2000ffbe0ff */
[----:B------:R1:W-:Y:S03]  /*188b0*/  STL [R1+0x5d4], R10 ;  /* 0x0005d40a01007387 */ /* 0x0003e60000100800 */
[----:B----4-:R-:W-:Y:S02]  /*188c0*/  IADD3.X R20, PT, PT, R20, UR16, RZ, P5, !PT ;  /* 0x0000001014147c10 */ /* 0x010fe4000affe4ff */
[----:B------:R-:W-:Y:S02]  /*188d0*/  PRMT R9, RZ, 0x7610, R9 ;  /* 0x00007610ff097816 */ /* 0x000fe40000000009 */
[----:B------:R-:W-:Y:S01]  /*188e0*/  IADD3 R11, P6, PT, R11, UR12, RZ ;  /* 0x0000000c0b0b7c10 */ /* 0x000fe2000ffde0ff */
[----:B-1----:R-:W4:Y:S02]  /*188f0*/  LDL.LU R10, [R1+0x133c] ;  /* 0x00133c00010a7983 */ /* 0x002f240000300800 */
[----:B0-----:R-:W-:-:S02]  /*18900*/  @P3 IMAD.MOV.U32 R4, RZ, RZ, R14 ;  /* 0x000000ffff043224 */ /* 0x001fc400078e000e */
[----:B------:R-:W4:Y:S01]  /*18910*/  LDL.LU R17, [R1+0x5ec] ;  /* 0x0005ec0001117983 */ /* 0x000f220000300800 */
[----:B------:R-:W-:-:S03]  /*18920*/  @P3 IMAD.MOV.U32 R5, RZ, RZ, R20 ;  /* 0x000000ffff053224 */ /* 0x000fc600078e0014 */
[----:B------:R-:W-:Y:S04]  /*18930*/  STL [R1+0x5e0], R14 ;  /* 0x0005e00e01007387 */ /* 0x000fe80000100800 */
[----:B------:R0:W5:Y:S02]  /*18940*/  @P3 LDG.E.U16 R9, desc[UR38][R4.64] ;  /* 0x0000002604093981 */ /* 0x000164000c1e1500 */
[----:B0-----:R-:W-:Y:S01]  /*18950*/  IMAD.MOV.U32 R5, RZ, RZ, R11 ;  /* 0x000000ffff057224 */ /* 0x001fe200078e000b */
[----:B--2---:R-:W-:Y:S01]  /*18960*/  IADD3 R13, P5, PT, R13, UR12, RZ ;  /* 0x0000000c0d0d7c10 */ /* 0x004fe2000ffbe0ff */
[----:B---3--:R0:W-:Y:S04]  /*18970*/  STL [R1+0x564], R23 ;  /* 0x0005641701007387 */ /* 0x0081e80000100800 */
[----:B0-----:R-:W2:Y:S04]  /*18980*/  LDL.LU R23, [R1+0x5f8] ;  /* 0x0005f80001177983 */ /* 0x001ea80000300800 */
[----:B------:R0:W-:Y:S04]  /*18990*/  STL [R1+0x5dc], R20 ;  /* 0x0005dc1401007387 */ /* 0x0001e80000100800 */
[----:B------:R-:W3:Y:S04]  /*189a0*/  LDL.LU R14, [R1+0x600] ;  /* 0x00060000010e7983 */ /* 0x000ee80000300800 */
[----:B------:R1:W-:Y:S04]  /*189b0*/  STL [R1+0x5e8], R11 ;  /* 0x0005e80b01007387 */ /* 0x0003e80000100800 */
[----:B0-----:R-:W2:Y:S04]  /*189c0*/  LDL.LU R20, [R1+0x608] ;  /* 0x0006080001147983 */ /* 0x001ea80000300800 */
[----:B------:R-:W-:Y:S04]  /*189d0*/  STL [R1+0x5f0], R13 ;  /* 0x0005f00d01007387 */ /* 0x000fe80000100800 */
[----:B-1----:R-:W2:Y:S04]  /*189e0*/  LDL.LU R11, [R1+0x1338] ;  /* 0x00133800010b7983 */ /* 0x002ea80000300800 */
[----:B------:R-:W2:Y:S01]  /*189f0*/  LDL.LU R4, [R1+0x5e4] ;  /* 0x0005e40001047983 */ /* 0x000ea20000300800 */
[----:B------:R-:W-:-:S02]  /*18a00*/  ISETP.GT.AND P4, PT, R6, 0xc, PT ;  /* 0x0000000c0600780c */ /* 0x000fc40003f84270 */
[----:B------:R-:W-:Y:S02]  /*18a10*/  PRMT R12, RZ, 0x7610, R12 ;  /* 0x00007610ff0c7816 */ /* 0x000fe4000000000c */
[----:B--2---:R-:W-:-:S09]  /*18a20*/  IADD3.X R4, PT, PT, R4, UR16, RZ, P6, !PT ;  /* 0x0000001004047c10 */ /* 0x004fd2000b7fe4ff */
[-C--:B------:R-:W-:Y:S01]  /*18a30*/  @P4 LOP3.LUT R5, R5, R4.reuse, RZ, 0x3c, !PT ;  /* 0x0000000405054212 */ /* 0x080fe200078e3cff */
[----:B------:R0:W-:Y:S03]  /*18a40*/  STL [R1+0x5e4], R4 ;  /* 0x0005e40401007387 */ /* 0x0001e60000100800 */
[----:B0-----:R-:W-:-:S04]  /*18a50*/  @P4 LOP3.LUT R4, R5, R4, RZ, 0x3c, !PT ;  /* 0x0000000405044212 */ /* 0x001fc800078e3cff */
[----:B------:R-:W-:-:S05]  /*18a60*/  @P4 LOP3.LUT R5, R5, R4, RZ, 0x3c, !PT ;  /* 0x0000000405054212 */ /* 0x000fca00078e3cff */
[----:B------:R0:W2:Y:S01]  /*18a70*/  @P4 LDG.E.U16 R12, desc[UR38][R4.64] ;  /* 0x00000026040c4981 */ /* 0x0000a2000c1e1500 */
[----:B------:R-:W-:Y:S02]  /*18a80*/  ISETP.GT.AND P1, PT, R6, 0xd, PT ;  /* 0x0000000d0600780c */ /* 0x000fe40003f24270 */
[----:B----4-:R-:W-:Y:S02]  /*18a90*/  IADD3.X R17, PT, PT, R17, UR16, RZ, P5, !PT ;  /* 0x0000001011117c10 */ /* 0x010fe4000affe4ff */
[----:B------:R-:W-:Y:S02]  /*18aa0*/  PRMT R10, RZ, 0x7610, R10 ;  /* 0x00007610ff0a7816 */ /* 0x000fe4000000000a */
[----:B------:R-:W-:Y:S01]  /*18ab0*/  IADD3 R23, P5, PT, R23, UR12, RZ ;  /* 0x0000000c17177c10 */ /* 0x000fe2000ffbe0ff */
[----:B------:R-:W-:Y:S06]  /*18ac0*/  STL [R1+0x5ec], R17 ;  /* 0x0005ec1101007387 */ /* 0x000fec0000100800 */
[----:B0-----:R-:W-:-:S02]  /*18ad0*/  @P1 IMAD.MOV.U32 R4, RZ, RZ, R13 ;  /* 0x000000ffff041224 */ /* 0x001fc400078e000d */
[----:B------:R-:W-:-:S05]  /*18ae0*/  @P1 IMAD.MOV.U32 R5, RZ, RZ, R17 ;  /* 0x000000ffff051224 */ /* 0x000fca00078e0011 */
[----:B------:R0:W5:Y:S04]  /*18af0*/  @P1 LDG.E.U16 R10, desc[UR38][R4.64] ;  /* 0x00000026040a1981 */ /* 0x000168000c1e1500 */
[----:B--2---:R1:W-:Y:S04]  /*18b00*/  STL [R1+0x560], R12 ;  /* 0x0005600c01007387 */ /* 0x0043e80000100800 */
[----:B-1----:R-:W2:Y:S04]  /*18b10*/  LDL.LU R12, [R1+0x1334] ;  /* 0x00133400010c7983 */ /* 0x002ea80000300800 */
[----:B------:R-:W4:Y:S04]  /*18b20*/  LDL.LU R13, [R1+0x604] ;  /* 0x00060400010d7983 */ /* 0x000f280000300800 */
        /* <DEDUP_REMOVED lines=12> */
[----:B------:R-:W-:Y:S01]  /*18bf0*/  ISETP.GT.AND P4, PT, R6, 0xf, PT ;  /* 0x0000000f0600780c */ /* 0x000fe20003f84270 */
[----:B0-----:R-:W-:Y:S01]  /*18c00*/  IMAD.MOV.U32 R5, RZ, RZ, R14 ;  /* 0x000000ffff057224 */ /* 0x001fe200078e000e */
[----:B------:R-:W-:Y:S01]  /*18c10*/  IADD3 R20, P5, PT, R20, UR12, RZ ;  /* 0x0000000c14147c10 */ /* 0x000fe2000ffbe0ff */
[----:B------:R-:W3:Y:S01]  /*18c20*/  LDL.LU R23, [R1+0x60c] ;  /* 0x00060c0001177983 */ /* 0x000ee20000300800 */
[----:B------:R-:W-:-:S03]  /*18c30*/  ISETP.GT.AND P1, PT, R6, 0x10, PT ;  /* 0x000000100600780c */ /* 0x000fc60003f24270 */
[----:B------:R-:W-:Y:S04]  /*18c40*/  STL [R1+0x608], R20 ;  /* 0x0006081401007387 */ /* 0x000fe80000100800 */
[----:B-1----:R-:W3:Y:S01]  /*18c50*/  LDL.LU R14, [R1+0x618] ;  /* 0x00061800010e7983 */ /* 0x002ee20000300800 */
[----:B------:R-:W-:Y:S02]  /*18c60*/  PRMT R11, RZ, 0x7610, R11 ;  /* 0x00007610ff0b7816 */ /* 0x000fe4000000000b */
[----:B----4-:R-:W-:Y:S02]  /*18c70*/  IADD3.X R13, PT, PT, R13, UR16, RZ, P5, !PT ;  /* 0x000000100d0d7c10 */ /* 0x010fe4000affe4ff */
        /* <DEDUP_REMOVED lines=15> */
[----:B------:R-:W-:Y:S02]  /*18d70*/  IADD3.X R23, PT, PT, R23, UR16, RZ, P5, !PT ;  /* 0x0000001017177c10 */ /* 0x000fe4000affe4ff */
        /* <DEDUP_REMOVED lines=1248> */
[----:B------:R-:W-:Y:S04]  /*1db80*/  STL [R1+0x930], R160 ;  /* 0x000930a001007387 */ /* 0x000fe80000100800 */
[----:B------:R-:W3:Y:S01]  /*1db90*/  LDL.LU R4, [R1+0x92c] ;  /* 0x00092c0001047983 */ /* 0x000ee20000300800 */
[----:B------:R-:W-:Y:S01]  /*1dba0*/  ISETP.GT.AND P4, PT, R6, 0x75, PT ;  /* 0x000000750600780c */ /* 0x000fe20003f84270 */
[----:B0-----:R-:W-:Y:S01]  /*1dbb0*/  IMAD.MOV.U32 R5, RZ, RZ, R160 ;  /* 0x000000ffff057224 */ /* 0x001fe200078e00a0 */
[----:B------:R-:W-:-:S02]  /*1dbc0*/  IADD3 R164, P5, PT, R164, UR12, RZ ;  /* 0x0000000ca4a47c10 */ /* 0x000fc4000ffbe0ff */
[----:B------:R-:W-:Y:S02]  /*1dbd0*/  ISETP.GT.AND P1, PT, R6, 0x76, PT ;  /* 0x000000760600780c */ /* 0x000fe40003f24270 */
[----:B------:R-:W-:Y:S02]  /*1dbe0*/  PRMT R62, RZ, 0x7610, R62 ;  /* 0x00007610ff3e7816 */ /* 0x000fe4000000003e */
[----:B----4-:R-:W-:Y:S02]  /*1dbf0*/  IADD3.X R165, PT, PT, R165, UR16, RZ, P5, !PT ;  /* 0x00000010a5a57c10 */ /* 0x010fe4000affe4ff */
[----:B------:R-:W-:Y:S01]  /*1dc00*/  PRMT R124, RZ, 0x7610, R124 ;  /* 0x00007610ff7c7816 */ /* 0x000fe2000000007c */
[----:B--2---:R0:W-:Y:S01]  /*1dc10*/  STL [R1+0x48c], R162 ;  /* 0x00048ca201007387 */ /* 0x0041e20000100800 */
[----:B---3--:R-:W-:-:S03]  /*1dc20*/  IADD3.X R4, PT, PT, R4, UR16, RZ, P6, !PT ;  /* 0x0000001004047c10 */ /* 0x008fc6000b7fe4ff */
[----:B0-----:R-:W2:Y:S01]  /*1dc30*/  LDL.LU R162, [R1+0x93c] ;  /* 0x00093c0001a27983 */ /* 0x001ea20000300800 */
[----:B------:R-:W-:-:S03]  /*1dc40*/  @P4 LOP3.LUT R5, R5, R4, RZ, 0x3c, !PT ;  /* 0x0000000405054212 */ /* 0x000fc600078e3cff */
[----:B------:R-:W-:Y:S04]  /*1dc50*/  STL [R1+0x938], R164 ;  /* 0x000938a401007387 */ /* 0x000fe80000100800 */
[----:B------:R-:W3:Y:S04]  /*1dc60*/  LDL.LU R160, [R1+0x948] ;  /* 0x0009480001a07983 */ /* 0x000ee80000300800 */
[----:B------:R-:W4:Y:S04]  /*1dc70*/  LDL.LU R163, [R1+0x950] ;  /* 0x0009500001a37983 */ /* 0x000f280000300800 */
[----:B------:R0:W-:Y:S02]  /*1dc80*/  STL [R1+0x92c], R4 ;  /* 0x00092c0401007387 */ /* 0x0001e40000100800 */
[----:B0-----:R-:W-:-:S04]  /*1dc90*/  @P4 LOP3.LUT R4, R5, R4, RZ, 0x3c, !PT ;  /* 0x0000000405044212 */ /* 0x001fc800078e3cff */
[----:B------:R-:W-:-:S05]  /*1dca0*/  @P4 LOP3.LUT R5, R5, R4, RZ, 0x3c, !PT ;  /* 0x0000000405054212 */ /* 0x000fca00078e3cff */
[----:B------:R0:W5:Y:S02]  /*1dcb0*/  @P4 LDG.E.U16 R62, desc[UR38][R4.64] ;  /* 0x00000026043e4981 */ /* 0x000164000c1e1500 */
[----:B0-----:R-:W-:Y:S02]  /*1dcc0*/  IMAD.MOV.U32 R5, RZ, RZ, R165 ;  /* 0x000000ffff057224 */ /* 0x001fe400078e00a5 */
[----:B------:R-:W-:-:S05]  /*1dcd0*/  @P1 IMAD.MOV.U32 R4, RZ, RZ, R164 ;  /* 0x000000ffff041224 */ /* 0x000fca00078e00a4 */
[----:B------:R0:W4:Y:S01]  /*1dce0*/  @P1 LDG.E.U16 R124, desc[UR38][R4.64] ;  /* 0x00000026047c1981 */ /* 0x000122000c1e1500 */
[----:B------:R-:W-:Y:S02]  /*1dcf0*/  ISETP.GT.AND P3, PT, R6, 0x77, PT ;  /* 0x000000770600780c */ /* 0x000fe40003f64270 */
[----:B------:R-:W-:Y:S01]  /*1dd00*/  IADD3 R128, P5, PT, R128, UR12, RZ ;  /* 0x0000000c80807c10 */ /* 0x000fe2000ffbe0ff */
[----:B------:R1:W-:Y:S01]  /*1dd10*/  STL [R1+0x934], R165 ;  /* 0x000934a501007387 */ /* 0x0003e20000100800 */
[----:B------:R-:W-:-:S03]  /*1dd20*/  PRMT R63, RZ, 0x7610, R63 ;  /* 0x00007610ff3f7816 */ /* 0x000fc6000000003f */
[----:B-1----:R-:W4:Y:S06]  /*1dd30*/  LDL.LU R165, [R1+0x1264] ;  /* 0x0012640001a57983 */ /* 0x002f2c0000300800 */
[----:B0-----:R-:W-:Y:S01]  /*1dd40*/  @P3 IMAD.MOV.U32 R4, RZ, RZ, R128 ;  /* 0x000000ffff043224 */ /* 0x001fe200078e0080 */
[----:B------:R-:W4:Y:S04]  /*1dd50*/  LDL.LU R164, [R1+0x94c] ;  /* 0x00094c0001a47983 */ /* 0x000f280000300800 */
[----:B------:R-:W-:Y:S01]  /*1dd60*/  STL [R1+0x940], R128 ;  /* 0x0009408001007387 */ /* 0x000fe20000100800 */
[----:B--2---:R-:W-:-:S05]  /*1dd70*/  IADD3.X R162, PT, PT, R162, UR16, RZ, P5, !PT ;  /* 0x00000010a2a27c10 */ /* 0x004fca000affe4ff */
[----:B------:R-:W-:Y:S01]  /*1dd80*/  @P3 IMAD.MOV.U32 R5, RZ, RZ, R162 ;  /* 0x000000ffff053224 */ /* 0x000fe200078e00a2 */
[----:B---3--:R-:W-:-:S04]  /*1dd90*/  IADD3 R160, P6, PT, R160, UR12, RZ ;  /* 0x0000000ca0a07c10 */ /* 0x008fc8000ffde0ff */
[----:B------:R0:W5:Y:S01]  /*1dda0*/  @P3 LDG.E.U16 R63, desc[UR38][R4.64] ;  /* 0x00000026043f3981 */ /* 0x000162000c1e1500 */
[----:B----4-:R-:W-:Y:S01]  /*1ddb0*/  IADD3 R163, P5, PT, R163, UR12, RZ ;  /* 0x0000000ca3a37c10 */ /* 0x010fe2000ffbe0ff */
[----:B0-----:R-:W-:Y:S02]  /*1ddc0*/  IMAD.MOV.U32 R5, RZ, RZ, R160 ;  /* 0x000000ffff057224 */ /* 0x001fe400078e00a0 */
[----:B------:R0:W-:Y:S04]  /*1ddd0*/  STL [R1+0x488], R124 ;  /* 0x0004887c01007387 */ /* 0x0001e80000100800 */
[----:B0-----:R-:W2:Y:S04]  /*1dde0*/  LDL.LU R124, [R1+0x958] ;  /* 0x00095800017c7983 */ /* 0x001ea80000300800 */
[----:B------:R0:W-:Y:S04]  /*1ddf0*/  STL [R1+0x93c], R162 ;  /* 0x00093ca201007387 */ /* 0x0001e80000100800 */
[----:B------:R-:W3:Y:S04]  /*1de00*/  LDL.LU R128, [R1+0x960] ;  /* 0x0009600001807983 */ /* 0x000ee80000300800 */
[----:B------:R1:W-:Y:S04]  /*1de10*/  STL [R1+0x948], R160 ;  /* 0x000948a001007387 */ /* 0x0003e80000100800 */
[----:B0-----:R-:W4:Y:S04]  /*1de20*/  LDL.LU R162, [R1+0x968] ;  /* 0x0009680001a27983 */ /* 0x001f280000300800 */
[----:B------:R-:W-:Y:S04]  /*1de30*/  STL [R1+0x950], R163 ;  /* 0x000950a301007387 */ /* 0x000fe80000100800 */
[----:B-1----:R-:W2:Y:S04]  /*1de40*/  LDL.LU R160, [R1+0x1260] ;  /* 0x0012600001a07983 */ /* 0x002ea80000300800 */
[----:B------:R-:W2:Y:S01]  /*1de50*/  LDL.LU R4, [R1+0x944] ;  /* 0x0009440001047983 */ /* 0x000ea20000300800 */
[----:B------:R-:W-:-:S02]  /*1de60*/  ISETP.GT.AND P4, PT, R6, 0x78, PT ;  /* 0x000000780600780c */ /* 0x000fc40003f84270 */
[----:B------:R-:W-:Y:S02]  /*1de70*/  ISETP.GT.AND P1, PT, R6, 0x79, PT ;  /* 0x000000790600780c */ /* 0x000fe40003f24270 */
[----:B------:R-:W-:Y:S02]  /*1de80*/  PRMT R161, RZ, 0x7610, R161 ;  /* 0x00007610ffa17816 */ /* 0x000fe400000000a1 */
[----:B------:R-:W-:Y:S02]  /*1de90*/  IADD3.X R164, PT, PT, R164, UR16, RZ, P5, !PT ;  /* 0x00000010a4a47c10 */ /* 0x000fe4000affe4ff */
[----:B------:R-:W-:Y:S02]  /*1dea0*/  PRMT R165, RZ, 0x7610, R165 ;  /* 0x00007610ffa57816 */ /* 0x000fe400000000a5 */
[----:B--2---:R-:W-:-:S04]  /*1deb0*/  IADD3.X R4, PT, PT, R4, UR16, RZ, P6, !PT ;  /* 0x0000001004047c10 */ /* 0x004fc8000b7fe4ff */
[-C--:B------:R-:W-:Y:S01]  /*1dec0*/  @P4 LOP3.LUT R5, R5, R4.reuse, RZ, 0x3c, !PT ;  /* 0x0000000405054212 */ /* 0x080fe200078e3cff */
[----:B------:R0:W-:Y:S03]  /*1ded0*/  STL [R1+0x944], R4 ;  /* 0x0009440401007387 */ /* 0x0001e60000100800 */
[----:B0-----:R-:W-:-:S04]  /*1dee0*/  @P4 LOP3.LUT R4, R5, R4, RZ, 0x3c, !PT ;  /* 0x0000000405044212 */ /* 0x001fc800078e3cff */
[----:B------:R-:W-:-:S05]  /*1def0*/  @P4 LOP3.LUT R5, R5, R4, RZ, 0x3c, !PT ;  /* 0x0000000405054212 */ /* 0x000fca00078e3cff */
[----:B------:R0:W2:Y:S02]  /*1df00*/  @P4 LDG.E.U16 R161, desc[UR38][R4.64] ;  /* 0x0000002604a14981 */ /* 0x0000a4000c1e1500 */
[----:B0-----:R-:W-:Y:S02]  /*1df10*/  IMAD.MOV.U32 R5, RZ, RZ, R164 ;  /* 0x000000ffff057224 */ /* 0x001fe400078e00a4 */
[----:B------:R-:W-:-:S05]  /*1df20*/  @P1 IMAD.MOV.U32 R4, RZ, RZ, R163 ;  /* 0x000000ffff041224 */ /* 0x000fca00078e00a3 */
[----:B------:R-:W3:Y:S01]  /*1df30*/  @P1 LDG.E.U16 R165, desc[UR38][R4.64] ;  /* 0x0000002604a51981 */ /* 0x000ee2000c1e1500 */
[----:B------:R-:W-:-:S03]  /*1df40*/  IADD3 R124, P5, PT, R124, UR12, RZ ;  /* 0x0000000c7c7c7c10 */ /* 0x000fc6000ffbe0ff */
[----:B------:R-:W-:Y:S04]  /*1df50*/  STL [R1+0x94c], R164 ;  /* 0x00094ca401007387 */ /* 0x000fe80000100800 */
[----:B--2---:R0:W-:Y:S04]  /*1df60*/  STL [R1+0x484], R161 ;  /* 0x000484a101007387 */ /* 0x0041e80000100800 */
[----:B0-----:R-:W2:Y:S04]  /*1df70*/  LDL.LU R161, [R1+0x125c] ;  /* 0x00125c0001a17983 */ /* 0x001ea80000300800 */
[----:B------:R-:W2:Y:S04]  /*1df80*/  LDL.LU R164, [R1+0x1258] ;  /* 0x0012580001a47983 */ /* 0x000ea80000300800 */
[----:B------:R-:W4:Y:S04]  /*1df90*/  LDL.LU R163, [R1+0x964] ;  /* 0x0009640001a37983 */ /* 0x000f280000300800 */
[----:B---3--:R0:W-:Y:S04]  /*1dfa0*/  STL [R1+0x480], R165 ;  /* 0x000480a501007387 */ /* 0x0081e80000100800 */
[----:B0-----:R-:W3:Y:S04]  /*1dfb0*/  LDL.LU R165, [R1+0x1254] ;  /* 0x0012540001a57983 */ /* 0x001ee80000300800 */
[----:B------:R0:W-:Y:S04]  /*1dfc0*/  STL [R1+0x958], R124 ;  /* 0x0009587c01007387 */ /* 0x0001e80000100800 */
[----:B------:R-:W3:Y:S01]  /*1dfd0*/  LDL.LU R4, [R1+0x954] ;  /* 0x0009540001047983 */ /* 0x000ee20000300800 */
[----:B------:R-:W-:Y:S01]  /*1dfe0*/  ISETP.GT.AND P3, PT, R6, 0x7a, PT ;  /* 0x0000007a0600780c */ /* 0x000fe20003f64270 */
[----:B------:R-:W-:-:S02]  /*1dff0*/  IMAD.MOV.U32 R5, RZ, RZ, R124 ;  /* 0x000000ffff057224 */ /* 0x000fc400078e007c */
[----:B0-----:R-:W4:Y:S01]  /*1e000*/  LDL.LU R124, [R1+0x970] ;  /* 0x00097000017c7983 */ /* 0x001f220000300800 */
[----:B------:R-:W-:Y:S02]  /*1e010*/  IADD3 R128, P6, PT, R128, UR12, RZ ;  /* 0x0000000c80807c10 */ /* 0x000fe4000ffde0ff */
[----:B--2---:R-:W-:Y:S02]  /*1e020*/  PRMT R164, RZ, 0x7610, R164 ;  /* 0x00007610ffa47816 */ /* 0x004fe400000000a4 */
[----:B---3--:R-:W-:-:S05]  /*1e030*/  IADD3.X R4, PT, PT, R4, UR16, RZ, P5, !PT ;  /* 0x0000001004047c10 */ /* 0x008fca000affe4ff */
[-C--:B------:R-:W-:Y:S01]  /*1e040*/  @P3 LOP3.LUT R5, R5, R4.reuse, RZ, 0x3c, !PT ;  /* 0x0000000405053212 */ /* 0x080fe200078e3cff */
[----:B------:R0:W-:Y:S03]  /*1e050*/  STL [R1+0x954], R4 ;  /* 0x0009540401007387 */ /* 0x0001e60000100800 */
[----:B0-----:R-:W-:-:S04]  /*1e060*/  @P3 LOP3.LUT R4, R5, R4, RZ, 0x3c, !PT ;  /* 0x0000000405043212 */ /* 0x001fc800078e3cff */
[----:B------:R-:W-:Y:S01]  /*1e070*/  @P3 LOP3.LUT R5, R5, R4, RZ, 0x3c, !PT ;  /* 0x0000000405053212 */ /* 0x000fe200078e3cff */
[----:B------:R0:W-:Y:S04]  /*1e080*/  STL [R1+0x960], R128 ;  /* 0x0009608001007387 */ /* 0x0001e80000100800 */
[----:B------:R1:W2:Y:S04]  /*1e090*/  @P3 LDG.E.U16 R164, desc[UR38][R4.64] ;  /* 0x0000002604a43981 */ /* 0x0002a8000c1e1500 */
[----:B------:R-:W3:Y:S01]  /*1e0a0*/  LDL.LU R4, [R1+0x95c] ;  /* 0x00095c0001047983 */ /* 0x000ee20000300800 */
[----:B------:R-:W-:Y:S01]  /*1e0b0*/  ISETP.GT.AND P4, PT, R6, 0x7b, PT ;  /* 0x0000007b0600780c */ /* 0x000fe20003f84270 */
[----:B-1----:R-:W-:Y:S01]  /*1e0c0*/  IMAD.MOV.U32 R5, RZ, RZ, R128 ;  /* 0x000000ffff057224 */ /* 0x002fe200078e0080 */
[----:B----4-:R-:W-:Y:S01]  /*1e0d0*/  IADD3 R162, P5, PT, R162, UR12, RZ ;  /* 0x0000000ca2a27c10 */ /* 0x010fe2000ffbe0ff */
[----:B0-----:R-:W4:Y:S01]  /*1e0e0*/  LDL.LU R128, [R1+0x978] ;  /* 0x0009780001807983 */ /* 0x001f220000300800 */
[----:B------:R-:W-:-:S03]  /*1e0f0*/  ISETP.GT.AND P1, PT, R6, 0x7c, PT ;  /* 0x0000007c0600780c */ /* 0x000fc60003f24270 */
[----:B------:R-:W-:Y:S01]  /*1e100*/  STL [R1+0x968], R162 ;  /* 0x000968a201007387 */ /* 0x000fe20000100800 */
        /* <DEDUP_REMOVED lines=10> */
[----:B------:R0:W3:Y:S02]  /*1e1b0*/  @P4 LDG.E.U16 R161, desc[UR38][R4.64] ;  /* 0x0000002604a14981 */ /* 0x0000e4000c1e1500 */
[----:B0-----:R-:W-:Y:S02]  /*1e1c0*/  IMAD.MOV.U32 R5, RZ, RZ, R163 ;  /* 0x000000ffff057224 */ /* 0x001fe400078e00a3 */
[----:B------:R-:W-:-:S05]  /*1e1d0*/  @P1 IMAD.MOV.U32 R4, RZ, RZ, R162 ;  /* 0x000000ffff041224 */ /* 0x000fca00078e00a2 */
[----:B------:R-:W2:Y:S01]  /*1e1e0*/  @P1 LDG.E.U16 R165, desc[UR38][R4.64] ;  /* 0x0000002604a51981 */ /* 0x000ea2000c1e1500 */
[----:B------:R-:W-:-:S03]  /*1e1f0*/  IADD3 R124, P5, PT, R124, UR12, RZ ;  /* 0x0000000c7c7c7c10 */ /* 0x000fc6000ffbe0ff */
[----:B------:R-:W-:Y:S04]  /*1e200*/  STL [R1+0x964], R163 ;  /* 0x000964a301007387 */ /* 0x000fe80000100800 */
[----:B---3--:R0:W-:Y:S04]  /*1e210*/  STL [R1+0x474], R161 ;  /* 0x000474a101007387 */ /* 0x0081e80000100800 */
[----:B0-----:R-:W3:Y:S04]  /*1e220*/  LDL.LU R161, [R1+0x1250] ;  /* 0x0012500001a17983 */ /* 0x001ee80000300800 */
        /* <DEDUP_REMOVED lines=8> */
[----:B0-----:R-:W2:Y:S01]  /*1e2b0*/  LDL.LU R124, [R1+0x988] ;  /* 0x00098800017c7983 */ /* 0x001ea20000300800 */
[----:B----4-:R-:W-:Y:S02]  /*1e2c0*/  IADD3 R128, P6, PT, R128, UR12, RZ ;  /* 0x0000000c80807c10 */ /* 0x010fe4000ffde0ff */
[----:B---3--:R-:W-:Y:S02]  /*1e2d0*/  PRMT R163, RZ, 0x7610, R163 ;  /* 0x00007610ffa37816 */ /* 0x008fe400000000a3 */
[----:B--2---:R-:W-:-:S05]  /*1e2e0*/  IADD3.X R4, PT, PT, R4, UR16, RZ, P5, !PT ;  /* 0x0000001004047c10 */ /* 0x004fca000affe4ff */
        /* <DEDUP_REMOVED lines=9> */
[----:B------:R-:W-:Y:S01]  /*1e380*/  IADD3 R164, P5, PT, R164, UR12, RZ ;  /* 0x0000000ca4a47c10 */ /* 0x000fe2000ffbe0ff */
        /* <DEDUP_REMOVED lines=40> */
[C---:B------:R-:W-:Y:S01]  /*1e610*/  ISETP.GT.AND P4, PT, R6.reuse, 0x81, PT ;  /* 0x000000810600780c */ /* 0x040fe20003f84270 */
        /* <DEDUP_REMOVED lines=377> */
[----:B----4-:R-:W-:Y:S02]  /*1fdb0*/  IADD3 R128, P6, PT, R128, UR12, RZ ;  /* 0x0000000c80807c10 */ /* 0x010fe4000ffde0ff */
[----:B--2---:R-:W-:-:S05]  /*1fdc0*/  IADD3.X R4, PT, PT, R4, UR16, RZ, P5, !PT ;  /* 0x0000001004047c10 */ /* 0x004fca000affe4ff */
[-C--:B------:R-:W-:Y:S01]  /*1fdd0*/  @P3 LOP3.LUT R5, R5, R4.reuse, RZ, 0x3c, !PT ;  /* 0x0000000405053212 */ /* 0x080fe200078e3cff */
[----:B------:R0:W-:Y:S03]  /*1fde0*/  STL [R1+0xa5c], R4 ;  /* 0x000a5c0401007387 */ /* 0x0001e60000100800 */
[----:B0-----:R-:W-:-:S04]  /*1fdf0*/  @P3 LOP3.LUT R4, R5, R4, RZ, 0x3c, !PT ;  /* 0x0000000405043212 */ /* 0x001fc800078e3cff */
[----:B------:R-:W-:Y:S01]  /*1fe00*/  @P3 LOP3.LUT R5, R5, R4, RZ, 0x3c, !PT ;  /* 0x0000000405053212 */ /* 0x000fe200078e3cff */
[----:B------:R0:W-:Y:S04]  /*1fe10*/  STL [R1+0xa68], R128 ;  /* 0x000a688001007387 */ /* 0x0001e80000100800 */
[----:B------:R1:W2:Y:S04]  /*1fe20*/  @P3 LDG.E.U16 R160, desc[UR38][R4.64] ;  /* 0x0000002604a03981 */ /* 0x0002a8000c1e1500 */
[----:B------:R-:W4:Y:S01]  /*1fe30*/  LDL.LU R4, [R1+0xa64] ;  /* 0x000a640001047983 */ /* 0x000f220000300800 */
[C---:B------:R-:W-:Y:S01]  /*1fe40*/  ISETP.GT.AND P4, PT, R6.reuse, 0x9c, PT ;  /* 0x0000009c0600780c */ /* 0x040fe20003f84270 */
[----:B-1----:R-:W-:Y:S01]  /*1fe50*/  IMAD.MOV.U32 R5, RZ, RZ, R128 ;  /* 0x000000ffff057224 */ /* 0x002fe200078e0080 */
[----:B------:R-:W-:Y:S01]  /*1fe60*/  IADD3 R163, P5, PT, R163, UR12, RZ ;  /* 0x0000000ca3a37c10 */ /* 0x000fe2000ffbe0ff */
[----:B0-----:R-:W4:Y:S01]  /*1fe70*/  LDL.LU R128, [R1+0xa80] ;  /* 0x000a800001807983 */ /* 0x001f220000300800 */
[----:B------:R-:W-:-:S03]  /*1fe80*/  ISETP.GT.AND P1, PT, R6, 0x9d, PT ;  /* 0x0000009d0600780c */ /* 0x000fc60003f24270 */
[----:B------:R-:W-:Y:S01]  /*1fe90*/  STL [R1+0xa70], R163 ;  /* 0x000a70a301007387 */ /* 0x000fe20000100800 */
[----:B---3--:R-:W-:Y:S02]  /*1fea0*/  PRMT R162, RZ, 0x7610, R162 ;  /* 0x00007610ffa27816 */ /* 0x008fe400000000a2 */
[----:B------:R-:W-:Y:S02]  /*1feb0*/  IADD3.X R164, PT, PT, R164, UR16, RZ, P5, !PT ;  /* 0x00000010a4a47c10 */ /* 0x000fe4000affe4ff */
[----:B------:R-:W-:Y:S01]  /*1fec0*/  PRMT R165, RZ, 0x7610, R165 ;  /* 0x00007610ffa57816 */ /* 0x000fe200000000a5 */
[----:B--2---:R0:W-:Y:S01]  /*1fed0*/  STL [R1+0x3f8], R160 ;  /* 0x0003f8a001007387 */ /* 0x0041e20000100800 */
[----:B----4-:R-:W-:-:S03]  /*1fee0*/  IADD3.X R4, PT, PT, R4, UR16, RZ, P6, !PT ;  /* 0x0000001004047c10 */ /* 0x010fc6000b7fe4ff */
        /* <DEDUP_REMOVED lines=8> */
[----:B------:R-:W4:Y:S01]  /*1ff70*/  @P1 LDG.E.U16 R165, desc[UR38][R4.64] ;  /* 0x0000002604a51981 */ /* 0x000f22000c1e1500 */
[----:B------:R-:W-:-:S03]  /*1ff80*/  IADD3 R124, P5, PT, R124, UR12, RZ ;  /* 0x0000000c7c7c7c10 */ /* 0x000fc6000ffbe0ff */
[----:B------:R-:W-:Y:S04]  /*1ff90*/  STL [R1+0xa6c], R164 ;  /* 0x000a6ca401007387 */ /* 0x000fe80000100800 */
[----:B---3--:R0:W-:Y:S04]  /*1ffa0*/  STL [R1+0x3f4], R162 ;  /* 0x0003f4a201007387 */ /* 0x0081e80000100800 */
[----:B0-----:R-:W3:Y:S04]  /*1ffb0*/  LDL.LU R162, [R1+0x11cc] ;  /* 0x0011cc0001a27983 */ /* 0x001ee80000300800 */
[----:B------:R-:W2:Y:S04]  /*1ffc0*/  LDL.LU R164, [R1+0x11c8] ;  /* 0x0011c80001a47983 */ /* 0x000ea80000300800 */
[----:B------:R-:W2:Y:S04]  /*1ffd0*/  LDL.LU R163, [R1+0xa84] ;  /* 0x000a840001a37983 */ /* 0x000ea80000300800 */
[----:B----4-:R0:W-:Y:S04]  /*1ffe0*/  STL [R1+0x3f0], R165 ;  /* 0x0003f0a501007387 */ /* 0x0101e80000100800 */
[----:B0-----:R-:W5:Y:S04]  /*1fff0*/  LDL.LU R165, [R1+0x11c4] ;  /* 0x0011c40001a57983 */ /* 0x001f680000300800 */
[----:B------:R0:W-:Y:S04]  /*20000*/  STL [R1+0xa78], R124 ;  /* 0x000a787c01007387 */ /* 0x0001e80000100800 */
[----:B------:R-:W4:Y:S01]  /*20010*/  LDL.LU R4, [R1+0xa74] ;  /* 0x000a740001047983 */ /* 0x000f220000300800 */
[----:B------:R-:W-:Y:S01]  /*20020*/  ISETP.GT.AND P3, PT, R6, 0x9e, PT ;  /* 0x0000009e0600780c */ /* 0x000fe20003f64270 */
[----:B------:R-:W-:-:S02]  /*20030*/  IMAD.MOV.U32 R5, RZ, RZ, R124 ;  /* 0x000000ffff057224 */ /* 0x000fc400078e007c */
[----:B0-----:R-:W2:Y:S01]  /*20040*/  LDL.LU R124, [R1+0xa90] ;  /* 0x000a9000017c7983 */ /* 0x001ea20000300800 */
[----:B------:R-:W-:Y:S02]  /*20050*/  PRMT R157, RZ, 0x7610, R157 ;  /* 0x00007610ff9d7816 */ /* 0x000fe4000000009d */
[----:B------:R-:W-:Y:S02]  /*20060*/  IADD3 R128, P6, PT, R128, UR12, RZ ;  /* 0x0000000c80807c10 */ /* 0x000fe4000ffde0ff */
[----:B----4-:R-:W-:-:S05]  /*20070*/  IADD3.X R4, PT, PT, R4, UR16, RZ, P5, !PT ;  /* 0x0000001004047c10 */ /* 0x010fca000affe4ff */
[-C--:B------:R-:W-:Y:S01]  /*20080*/  @P3 LOP3.LUT R5, R5, R4.reuse, RZ, 0x3c, !PT ;  /* 0x0000000405053212 */ /* 0x080fe200078e3cff */
[----:B------:R0:W-:Y:S03]  /*20090*/  STL [R1+0xa74], R4 ;  /* 0x000a740401007387 */ /* 0x0001e60000100800 */
[----:B0-----:R-:W-:-:S04]  /*200a0*/  @P3 LOP3.LUT R4, R5, R4, RZ, 0x3c, !PT ;  /* 0x0000000405043212 */ /* 0x001fc800078e3cff */
[----:B------:R-:W-:Y:S01]  /*200b0*/  @P3 LOP3.LUT R5, R5, R4, RZ, 0x3c, !PT ;  /* 0x0000000405053212 */ /* 0x000fe200078e3cff */
[----:B------:R0:W-:Y:S04]  /*200c0*/  STL [R1+0xa80], R128 ;  /* 0x000a808001007387 */ /* 0x0001e80000100800 */
[----:B------:R1:W4:Y:S04]  /*200d0*/  @P3 LDG.E.U16 R157, desc[UR38][R4.64] ;  /* 0x00000026049d3981 */ /* 0x000328000c1e1500 */
[----:B------:R-:W4:Y:S01]  /*200e0*/  LDL.LU R4, [R1+0xa7c] ;  /* 0x000a7c0001047983 */ /* 0x000f220000300800 */
[----:B------:R-:W-:Y:S01]  /*200f0*/  ISETP.GT.AND P4, PT, R6, 0x9f, PT ;  /* 0x0000009f0600780c */ /* 0x000fe20003f84270 */
[----:B-1----:R-:W-:Y:S01]  /*20100*/  IMAD.MOV.U32 R5, RZ, RZ, R128 ;  /* 0x000000ffff057224 */ /* 0x002fe200078e0080 */
[----:B--2---:R-:W-:Y:S01]  /*20110*/  IADD3 R160, P5, PT, R160, UR12, RZ ;  /* 0x0000000ca0a07c10 */ /* 0x004fe2000ffbe0ff */
[----:B0-----:R-:W2:Y:S01]  /*20120*/  LDL.LU R128, [R1+0xa98] ;  /* 0x000a980001807983 */ /* 0x001ea20000300800 */
[----:B------:R-:W-:-:S03]  /*20130*/  ISETP.GT.AND P1, PT, R6, 0xa0, PT ;  /* 0x000000a00600780c */ /* 0x000fc60003f24270 */
[----:B------:R-:W-:Y:S01]  /*20140*/  STL [R1+0xa88], R160 ;  /* 0x000a88a001007387 */ /* 0x000fe20000100800 */
[----:B------:R-:W-:Y:S02]  /*20150*/  PRMT R164, RZ, 0x7610, R164 ;  /* 0x00007610ffa47816 */ /* 0x000fe400000000a4 */
[----:B------:R-:W-:Y:S02]  /*20160*/  IADD3.X R163, PT, PT, R163, UR16, RZ, P5, !PT ;  /* 0x00000010a3a37c10 */ /* 0x000fe4000affe4ff */
[----:B---3--:R-:W-:Y:S01]  /*20170*/  PRMT R162, RZ, 0x7610, R162 ;  /* 0x00007610ffa27816 */ /* 0x008fe200000000a2 */
[----:B----4-:R0:W-:Y:S01]  /*20180*/  STL [R1+0x3ec], R157 ;  /* 0x0003ec9d01007387 */ /* 0x0101e20000100800 */
[----:B------:R-:W-:-:S03]  /*20190*/  IADD3.X R4, PT, PT, R4, UR16, RZ, P6, !PT ;  /* 0x0000001004047c10 */ /* 0x000fc6000b7fe4ff */
[----:B0-----:R-:W3:Y:S01]  /*201a0*/  LDL.LU R157, [R1+0xaa0] ;  /* 0x000aa000019d7983 */ /* 0x001ee20000300800 */
[----:B------:R-:W-:-:S03]  /*201b0*/  @P4 LOP3.LUT R5, R5, R4, RZ, 0x3c, !PT ;  /* 0x0000000405054212 */ /* 0x000fc600078e3cff */
        /* <DEDUP_REMOVED lines=10> */
[----:B0-----:R-:W5:Y:S04]  /*20260*/  LDL.LU R164, [R1+0x11c0] ;  /* 0x0011c00001a47983 */ /* 0x001f680000300800 */
[----:B------:R-:W5:Y:S04]  /*20270*/  LDL.LU R163, [R1+0x11bc] ;  /* 0x0011bc0001a37983 */ /* 0x000f680000300800 */
[----:B------:R-:W4:Y:S04]  /*20280*/  LDL.LU R160, [R1+0xa9c] ;  /* 0x000a9c0001a07983 */ /* 0x000f280000300800 */
[----:B--2---:R0:W-:Y:S04]  /*20290*/  STL [R1+0x3e8], R162 ;  /* 0x0003e8a201007387 */ /* 0x0041e80000100800 */
[----:B0-----:R-:W5:Y:S04]  /*202a0*/  LDL.LU R162, [R1+0x11b8] ;  /* 0x0011b80001a27983 */ /* 0x001f680000300800 */
        /* <DEDUP_REMOVED lines=15> */
[C---:B------:R-:W-:Y:S01]  /*203a0*/  ISETP.GT.AND P4, PT, R6.reuse, 0xa2, PT ;  /* 0x000000a20600780c */ /* 0x040fe20003f84270 */
[----:B-1----:R-:W-:Y:S01]  /*203b0*/  IMAD.MOV.U32 R5, RZ, RZ, R128 ;  /* 0x000000ffff057224 */ /* 0x002fe200078e0080 */
[----:B---3--:R-:W-:Y:S01]  /*203c0*/  IADD3 R157, P5, PT, R157, UR12, RZ ;  /* 0x0000000c9d9d7c10 */ /* 0x008fe2000ffbe0ff */
[----:B0-----:R-:W3:Y:S01]  /*203d0*/  LDL.LU R128, [R1+0xab0] ;  /* 0x000ab00001807983 */ /* 0x001ee20000300800 */
[----:B------:R-:W-:-:S03]  /*203e0*/  ISETP.GT.AND P1, PT, R6, 0xa3, PT ;  /* 0x000000a30600780c */ /* 0x000fc60003f24270 */
[----:B------:R-:W-:Y:S01]  /*203f0*/  STL [R1+0xaa0], R157 ;  /* 0x000aa09d01007387 */ /* 0x000fe20000100800 */
[----:B------:R-:W-:Y:S02]  /*20400*/  PRMT R161, RZ, 0x7610, R161 ;  /* 0x00007610ffa17816 */ /* 0x000fe400000000a1 */
[----:B----4-:R-:W-:Y:S02]  /*20410*/  IADD3.X R160, PT, PT, R160, UR16, RZ, P5, !PT ;  /* 0x00000010a0a07c10 */ /* 0x010fe4000affe4ff */
[----:B------:R-:W-:Y:S01]  /*20420*/  PRMT R159, RZ, 0x7610, R159 ;  /* 0x00007610ff9f7816 */ /* 0x000fe2000000009f */
[----:B--2---:R0:W-:Y:S01]  /*20430*/  STL [R1+0x3e0], R154 ;  /* 0x0003e09a01007387 */ /* 0x0041e20000100800 */
[----:B------:R-:W-:-:S03]  /*20440*/  IADD3.X R4, PT, PT, R4, UR16, RZ, P6, !PT ;  /* 0x0000001004047c10 */ /* 0x000fc6000b7fe4ff */
[----:B0-----:R-:W2:Y:S01]  /*20450*/  LDL.LU R154, [R1+0xab8] ;  /* 0x000ab800019a7983 */ /* 0x001ea20000300800 */
        /* <DEDUP_REMOVED lines=20> */
[----:B0-----:R-:W4:Y:S01]  /*205a0*/  LDL.LU R124, [R1+0xac0] ;  /* 0x000ac000017c7983 */ /* 0x001f220000300800 */
[----:B------:R-:W-:Y:S02]  /*205b0*/  PRMT R151, RZ, 0x7610, R151 ;  /* 0x00007610ff977816 */ /* 0x000fe40000000097 */
[----:B---3--:R-:W-:Y:S02]  /*205c0*/  IADD3 R128, P6, PT, R128, UR12, RZ ;  /* 0x0000000c80807c10 */ /* 0x008fe4000ffde0ff */
        /* <DEDUP_REMOVED lines=11> */
[----:B0-----:R-:W3:Y:S01]  /*20680*/  LDL.LU R128, [R1+0xac8] ;  /* 0x000ac80001807983 */ /* 0x001ee20000300800 */
[----:B------:R-:W-:-:S03]  /*20690*/  ISETP.GT.AND P1, PT, R6, 0xa6, PT ;  /* 0x000000a60600780c */ /* 0x000fc60003f24270 */
[----:B------:R-:W-:Y:S01]  /*206a0*/  STL [R1+0xab8], R154 ;  /* 0x000ab89a01007387 */ /* 0x000fe20000100800 */
        /* <DEDUP_REMOVED lines=17> */
[----:B0-----:R-:W5:Y:S04]  /*207c0*/  LDL.LU R158, [R1+0x11a8] ;  /* 0x0011a800019e7983 */ /* 0x001f680000300800 */
[----:B------:R-:W5:Y:S04]  /*207d0*/  LDL.LU R157, [R1+0x11a4] ;  /* 0x0011a400019d7983 */ /* 0x000f680000300800 */
[----:B------:R-:W3:Y:S04]  /*207e0*/  LDL.LU R154, [R1+0xacc] ;  /* 0x000acc00019a7983 */ /* 0x000ee80000300800 */
        /* <DEDUP_REMOVED lines=17> */
[C---:B------:R-:W-:Y:S01]  /*20900*/  ISETP.GT.AND P4, PT, R6.reuse, 0xa8, PT ;  /* 0x000000a80600780c */ /* 0x040fe20003f84270 */
[----:B-1----:R-:W-:Y:S01]  /*20910*/  IMAD.MOV.U32 R5, RZ, RZ, R128 ;  /* 0x000000ffff057224 */ /* 0x002fe200078e0080 */
[----:B--2---:R-:W-:Y:S01]  /*20920*/  IADD3 R151, P5, PT, R151, UR12, RZ ;  /* 0x0000000c97977c10 */ /* 0x004fe2000ffbe0ff */
[----:B0-----:R-:W2:Y:S01]  /*20930*/  LDL.LU R128, [R1+0xae0] ;  /* 0x000ae00001807983 */ /* 0x001ea20000300800 */
[----:B------:R-:W-:-:S03]  /*20940*/  ISETP.GT.AND P1, PT, R6, 0xa9, PT ;  /* 0x000000a90600780c */ /* 0x000fc60003f24270 */
[----:B------:R-:W-:Y:S01]  /*20950*/  STL [R1+0xad0], R151 ;  /* 0x000ad09701007387 */ /* 0x000fe20000100800 */
[----:B------:R-:W-:Y:S02]  /*20960*/  PRMT R155, RZ, 0x7610, R155 ;  /* 0x00007610ff9b7816 */ /* 0x000fe4000000009b */
[----:B---3--:R-:W-:Y:S02]  /*20970*/  IADD3.X R154, PT, PT, R154, UR16, RZ, P5, !PT ;  /* 0x000000109a9a7c10 */ /* 0x008fe4000affe4ff */
[----:B------:R-:W-:Y:S01]  /*20980*/  PRMT R153, RZ, 0x7610, R153 ;  /* 0x00007610ff997816 */ /* 0x000fe20000000099 */
        /* <DEDUP_REMOVED lines=295> */
[----:B------:R-:W-:Y:S01]  /*21c00*/  PRMT R134, RZ, 0x7610, R134 ;  /* 0x00007610ff867816 */ /* 0x000fe20000000086 */
[----:B--2---:R0:W-:Y:S01]  /*21c10*/  STL [R1+0x1dc], R131 ;  /* 0x0001dc8301007387 */ /* 0x0041e20000100800 */
[----:B----4-:R-:W-:-:S03]  /*21c20*/  IADD3.X R4, PT, PT, R4, UR16, RZ, P6, !PT ;  /* 0x0000001004047c10 */ /* 0x010fc6000b7fe4ff */
[----:B0-----:R-:W2:Y:S04]  /*21c30*/  LDL.LU R131, [R1+0xb88] ;  /* 0x000b880001837983 */ /* 0x001ea80000300800 */
[-C--:B------:R-:W-:Y:S01]  /*21c40*/  @P4 LOP3.LUT R5, R5, R4.reuse, RZ, 0x3c, !PT ;  /* 0x0000000405054212 */ /* 0x080fe200078e3cff */
[----:B------:R-:W-:Y:S04]  /*21c50*/  STL [R1+0xb78], R129 ;  /* 0x000b788101007387 */ /* 0x000fe80000100800 */
[----:B------:R-:W3:Y:S04]  /*21c60*/  LDL.LU R128, [R1+0xb90] ;  /* 0x000b900001807983 */ /* 0x000ee80000300800 */
[----:B------:R0:W-:Y:S02]  /*21c70*/  STL [R1+0xb6c], R4 ;  /* 0x000b6c0401007387 */ /* 0x0001e40000100800 */
[----:B0-----:R-:W-:-:S04]  /*21c80*/  @P4 LOP3.LUT R4, R5, R4, RZ, 0x3c, !PT ;  /* 0x0000000405044212 */ /* 0x001fc800078e3cff */
[----:B------:R-:W-:-:S05]  /*21c90*/  @P4 LOP3.LUT R5, R5, R4, RZ, 0x3c, !PT ;  /* 0x0000000405054212 */ /* 0x000fca00078e3cff */
[----:B------:R0:W4:Y:S01]  /*21ca0*/  @P4 LDG.E.U16 R134, desc[UR38][R4.64] ;  /* 0x0000002604864981 */ /* 0x000122000c1e1500 */
[----:B------:R-:W-:Y:S02]  /*21cb0*/  ISETP.GT.AND P1, PT, R6, 0xbe, PT ;  /* 0x000000be0600780c */ /* 0x000fe40003f24270 */
[----:B------:R-:W-:-:S05]  /*21cc0*/  IADD3.X R133, PT, PT, R133, UR16, RZ, P5, !PT ;  /* 0x0000001085857c10 */ /* 0x000fca000affe4ff */
[----:B0-----:R-:W-:Y:S02]  /*21cd0*/  IMAD.MOV.U32 R4, RZ, RZ, R133 ;  /* 0x000000ffff047224 */ /* 0x001fe400078e0085 */
[----:B------:R-:W-:-:S05]  /*21ce0*/  IMAD.MOV.U32 R5, RZ, RZ, R129 ;  /* 0x000000ffff057224 */ /* 0x000fca00078e0081 */
[----:B------:R-:W-:-:S04]  /*21cf0*/  @P1 LOP3.LUT R5, R5, R4, RZ, 0x3c, !PT ;  /* 0x0000000405051212 */ /* 0x000fc800078e3cff */
[C---:B------:R-:W-:Y:S02]  /*21d00*/  @P1 LOP3.LUT R4, R5.reuse, R4, RZ, 0x3c, !PT ;  /* 0x0000000405041212 */ /* 0x040fe400078e3cff */
[----:B------:R-:W-:Y:S01]  /*21d10*/  PRMT R126, RZ, 0x7610, R126 ;  /* 0x00007610ff7e7816 */ /* 0x000fe2000000007e */
[----:B------:R-:W-:Y:S01]  /*21d20*/  STL [R1+0xb74], R133 ;  /* 0x000b748501007387 */ /* 0x000fe20000100800 */
[----:B------:R-:W-:-:S05]  /*21d30*/  @P1 LOP3.LUT R5, R5, R4, RZ, 0x3c, !PT ;  /* 0x0000000405051212 */ /* 0x000fca00078e3cff */
[----:B------:R0:W2:Y:S04]  /*21d40*/  @P1 LDG.E.U16 R126, desc[UR38][R4.64] ;  /* 0x00000026047e1981 */ /* 0x0000a8000c1e1500 */
[----:B----4-:R1:W-:Y:S04]  /*21d50*/  STL [R1+0x1d4], R134 ;  /* 0x0001d48601007387 */ /* 0x0103e80000100800 */
[----:B-1----:R-:W5:Y:S04]  /*21d60*/  LDL.LU R134, [R1+0x1148] ;  /* 0x0011480001867983 */ /* 0x002f680000300800 */
[----:B------:R-:W5:Y:S04]  /*21d70*/  LDL.LU R133, [R1+0x1144] ;  /* 0x0011440001857983 */ /* 0x000f680000300800 */
[----:B------:R-:W4:Y:S04]  /*21d80*/  LDL.LU R129, [R1+0xb8c] ;  /* 0x000b8c0001817983 */ /* 0x000f280000300800 */
[----:B------:R-:W3:Y:S01]  /*21d90*/  LDL.LU R4, [R1+0xb7c] ;  /* 0x000b7c0001047983 */ /* 0x000ee20000300800 */
[----:B------:R-:W-:-:S02]  /*21da0*/  ISETP.GT.AND P3, PT, R6, 0xbf, PT ;  /* 0x000000bf0600780c */ /* 0x000fc40003f64270 */
[----:B------:R-:W-:-:S05]  /*21db0*/  IADD3 R124, P5, PT, R124, UR12, RZ ;  /* 0x0000000c7c7c7c10 */ /* 0x000fca000ffbe0ff */
[----:B0-----:R-:W-:Y:S01]  /*21dc0*/  IMAD.MOV.U32 R5, RZ, RZ, R124 ;  /* 0x000000ffff057224 */ /* 0x001fe200078e007c */
[----:B------:R-:W-:Y:S04]  /*21dd0*/  STL [R1+0xb80], R124 ;  /* 0x000b807c01007387 */ /* 0x000fe80000100800 */
[----:B--2---:R0:W-:Y:S01]  /*21de0*/  STL [R1+0x1d8], R126 ;  /* 0x0001d87e01007387 */ /* 0x0041e20000100800 */
[----:B------:R-:W-:-:S03]  /*21df0*/  PRMT R132, RZ, 0x7610, R132 ;  /* 0x00007610ff847816 */ /* 0x000fc60000000084 */
[----:B0-----:R-:W2:Y:S04]  /*21e00*/  LDL.LU R126, [R1+0xb98] ;  /* 0x000b9800017e7983 */ /* 0x001ea80000300800 */
[----:B------:R-:W2:Y:S01]  /*21e10*/  LDL.LU R124, [R1+0xba0] ;  /* 0x000ba000017c7983 */ /* 0x000ea20000300800 */
[----:B---3--:R-:W-:-:S04]  /*21e20*/  IADD3.X R4, PT, PT, R4, UR16, RZ, P5, !PT ;  /* 0x0000001004047c10 */ /* 0x008fc8000affe4ff */
[-C--:B------:R-:W-:Y:S01]  /*21e30*/  @P3 LOP3.LUT R5, R5, R4.reuse, RZ, 0x3c, !PT ;  /* 0x0000000405053212 */ /* 0x080fe200078e3cff */
[----:B------:R0:W-:Y:S03]  /*21e40*/  STL [R1+0xb7c], R4 ;  /* 0x000b7c0401007387 */ /* 0x0001e60000100800 */
[----:B0-----:R-:W-:-:S04]  /*21e50*/  @P3 LOP3.LUT R4, R5, R4, RZ, 0x3c, !PT ;  /* 0x0000000405043212 */ /* 0x001fc800078e3cff */
[----:B------:R-:W-:-:S05]  /*21e60*/  @P3 LOP3.LUT R5, R5, R4, RZ, 0x3c, !PT ;  /* 0x0000000405053212 */ /* 0x000fca00078e3cff */
[----:B------:R0:W3:Y:S01]  /*21e70*/  @P3 LDG.E.U16 R132, desc[UR38][R4.64] ;  /* 0x0000002604843981 */ /* 0x0000e2000c1e1500 */
[----:B------:R-:W-:-:S05]  /*21e80*/  IADD3 R131, P6, PT, R131, UR12, RZ ;  /* 0x0000000c83837c10 */ /* 0x000fca000ffde0ff */
[----:B0-----:R-:W-:Y:S01]  /*21e90*/  IMAD.MOV.U32 R5, RZ, RZ, R131 ;  /* 0x000000ffff057224 */ /* 0x001fe200078e0083 */
[----:B---3--:R0:W-:Y:S04]  /*21ea0*/  STL [R1+0x1d0], R132 ;  /* 0x0001d08401007387 */ /* 0x0081e80000100800 */
[----:B0-----:R-:W5:Y:S04]  /*21eb0*/  LDL.LU R132, [R1+0x1140] ;  /* 0x0011400001847983 */ /* 0x001f680000300800 */
[----:B------:R0:W-:Y:S04]  /*21ec0*/  STL [R1+0xb88], R131 ;  /* 0x000b888301007387 */ /* 0x0001e80000100800 */
[----:B0-----:R-:W5:Y:S04]  /*21ed0*/  LDL.LU R131, [R1+0x113c] ;  /* 0x00113c0001837983 */ /* 0x001f680000300800 */
[----:B------:R-:W3:Y:S01]  /*21ee0*/  LDL.LU R4, [R1+0xb84] ;  /* 0x000b840001047983 */ /* 0x000ee20000300800 */
[----:B------:R-:W-:-:S02]  /*21ef0*/  ISETP.GT.AND P4, PT, R6, 0xc0, PT ;  /* 0x000000c00600780c */ /* 0x000fc40003f84270 */
[----:B------:R-:W-:-:S05]  /*21f00*/  IADD3 R128, P5, PT, R128, UR12, RZ ;  /* 0x0000000c80807c10 */ /* 0x000fca000ffbe0ff */
[----:B------:R-:W-:Y:S01]  /*21f10*/  STL [R1+0xb90], R128 ;  /* 0x000b908001007387 */ /* 0x000fe20000100800 */
[----:B------:R-:W-:Y:S02]  /*21f20*/  ISETP.GT.AND P1, PT, R6, 0xc1, PT ;  /* 0x000000c10600780c */ /* 0x000fe40003f24270 */
[----:B------:R-:W-:Y:S02]  /*21f30*/  PRMT R130, RZ, 0x7610, R130 ;  /* 0x00007610ff827816 */ /* 0x000fe40000000082 */
[----:B----4-:R-:W-:Y:S02]  /*21f40*/  IADD3.X R129, PT, PT, R129, UR16, RZ, P5, !PT ;  /* 0x0000001081817c10 */ /* 0x010fe4000affe4ff */
[----:B------:R-:W-:Y:S02]  /*21f50*/  PRMT R127, RZ, 0x7610, R127 ;  /* 0x00007610ff7f7816 */ /* 0x000fe4000000007f */
[----:B---3--:R-:W-:-:S04]  /*21f60*/  IADD3.X R4, PT, PT, R4, UR16, RZ, P6, !PT ;  /* 0x0000001004047c10 */ /* 0x008fc8000b7fe4ff */
[-C--:B------:R-:W-:Y:S01]  /*21f70*/  @P4 LOP3.LUT R5, R5, R4.reuse, RZ, 0x3c, !PT ;  /* 0x0000000405054212 */ /* 0x080fe200078e3cff */
[----:B------:R0:W-:Y:S03]  /*21f80*/  STL [R1+0xb84], R4 ;  /* 0x000b840401007387 */ /* 0x0001e60000100800 */
[----:B0-----:R-:W-:-:S04]  /*21f90*/  @P4 LOP3.LUT R4, R5, R4, RZ, 0x3c, !PT ;  /* 0x0000000405044212 */ /* 0x001fc800078e3cff */
[----:B------:R-:W-:-:S05]  /*21fa0*/  @P4 LOP3.LUT R5, R5, R4, RZ, 0x3c, !PT ;  /* 0x0000000405054212 */ /* 0x000fca00078e3cff */
[----:B------:R0:W3:Y:S02]  /*21fb0*/  @P4 LDG.E.U16 R130, desc[UR38][R4.64] ;  /* 0x0000002604824981 */ /* 0x0000e4000c1e1500 */
[----:B0-----:R-:W-:Y:S02]  /*21fc0*/  IMAD.MOV.U32 R4, RZ, RZ, R129 ;  /* 0x000000ffff047224 */ /* 0x001fe400078e0081 */
[----:B------:R-:W-:-:S05]  /*21fd0*/  IMAD.MOV.U32 R5, RZ, RZ, R128 ;  /* 0x000000ffff057224 */ /* 0x000fca00078e0080 */
[----:B------:R-:W-:-:S04]  /*21fe0*/  @P1 LOP3.LUT R5, R5, R4, RZ, 0x3c, !PT ;  /* 0x0000000405051212 */ /* 0x000fc800078e3cff */
[----:B------:R-:W-:-:S04]  /*21ff0*/  @P1 LOP3.LUT R4, R5, R4, RZ, 0x3c, !PT ;  /* 0x0000000405041212 */ /* 0x000fc800078e3cff */
[----:B------:R-:W-:-:S05]  /*22000*/  @P1 LOP3.LUT R5, R5, R4, RZ, 0x3c, !PT ;  /* 0x0000000405051212 */ /* 0x000fca00078e3cff */
[----:B------:R0:W4:Y:S01]  /*22010*/  @P1 LDG.E.U16 R127, desc[UR38][R4.64] ;  /* 0x00000026047f1981 */ /* 0x000122000c1e1500 */
[----:B--2---:R-:W-:-:S03]  /*22020*/  IADD3 R126, P4, PT, R126, UR12, RZ ;  /* 0x0000000c7e7e7c10 */ /* 0x004fc6000ff9e0ff */
[----:B------:R-:W-:Y:S02]  /*22030*/  STL [R1+0xb8c], R129 ;  /* 0x000b8c8101007387 */ /* 0x000fe40000100800 */
[----:B0-----:R-:W-:Y:S02]  /*22040*/  IMAD.MOV.U32 R5, RZ, RZ, R126 ;  /* 0x000000ffff057224 */ /* 0x001fe400078e007e */
[----:B---3--:R0:W-:Y:S04]  /*22050*/  STL [R1+0x1cc], R130 ;  /* 0x0001cc8201007387 */ /* 0x0081e80000100800 */
[----:B0-----:R-:W5:Y:S04]  /*22060*/  LDL.LU R130, [R1+0x1138] ;  /* 0x0011380001827983 */ /* 0x001f680000300800 */
[----:B------:R-:W5:Y:S04]  /*22070*/  LDL.LU R129, [R1+0x1134] ;  /* 0x0011340001817983 */ /* 0x000f680000300800 */
[----:B------:R-:W5:Y:S04]  /*22080*/  LDL.LU R128, [R1+0x1130] ;  /* 0x0011300001807983 */ /* 0x000f680000300800 */
[----:B----4-:R0:W-:Y:S04]  /*22090*/  STL [R1+0x1c8], R127 ;  /* 0x0001c87f01007387 */ /* 0x0101e80000100800 */
[----:B0-----:R-:W5:Y:S04]  /*220a0*/  LDL.LU R127, [R1+0x112c] ;  /* 0x00112c00017f7983 */ /* 0x001f680000300800 */
[----:B------:R0:W-:Y:S04]  /*220b0*/  STL [R1+0xb98], R126 ;  /* 0x000b987e01007387 */ /* 0x0001e80000100800 */
[----:B0-----:R-:W5:Y:S04]  /*220c0*/  LDL.LU R126, [R1+0x1128] ;  /* 0x00112800017e7983 */ /* 0x001f680000300800 */
        /* <DEDUP_REMOVED lines=8> */
[----:B------:R-:W2:Y:S01]  /*22150*/  @P3 LDG.E.U16 R125, desc[UR38][R4.64] ;  /* 0x00000026047d3981 */ /* 0x000ea2000c1e1500 */
[----:B------:R-:W-:Y:S02]  /*22160*/  ISETP.GT.AND P5, PT, R6, 0xc3, PT ;  /* 0x000000c30600780c */ /* 0x000fe40003fa4270 */
[----:B------:R-:W-:Y:S01]  /*22170*/  IADD3 R124, P1, PT, R124, UR12, RZ ;  /* 0x0000000c7c7c7c10 */ /* 0x000fe2000ff3e0ff */
[----:B--2---:R0:W-:Y:S04]  /*22180*/  STL [R1+0x1c4], R125 ;  /* 0x0001c47d01007387 */ /* 0x0041e80000100800 */
[----:B0-----:R-:W5:Y:S04]  /*22190*/  LDL.LU R125, [R1+0x1124] ;  /* 0x00112400017d7983 */ /* 0x001f680000300800 */
[----:B------:R-:W2:Y:S01]  /*221a0*/  LDL.LU R5, [R1+0xb9c] ;  /* 0x000b9c0001057983 */ /* 0x000ea20000300800 */
[----:B------:R-:W-:Y:S01]  /*221b0*/  PRMT R123, RZ, 0x7610, R123 ;  /* 0x00007610ff7b7816 */ /* 0x000fe2000000007b */
[----:B------:R-:W-:Y:S01]  /*221c0*/  @P5 IMAD.MOV.U32 R4, RZ, RZ, R124 ;  /* 0x000000ffff045224 */ /* 0x000fe200078e007c */
[----:B--2---:R-:W-:-:S05]  /*221d0*/  IADD3.X R5, PT, PT, R5, UR16, RZ, P1, !PT ;  /* 0x0000001005057c10 */ /* 0x004fca0008ffe4ff */
[----:B------:R-:W2:Y:S04]  /*221e0*/  @P5 LDG.E.U16 R123, desc[UR38][R4.64] ;  /* 0x00000026047b5981 */ /* 0x000ea8000c1e1500 */
[----:B------:R0:W-:Y:S04]  /*221f0*/  STL [R1+0xba0], R124 ;  /* 0x000ba07c01007387 */ /* 0x0001e80000100800 */
[----:B------:R-:W-:Y:S04]  /*22200*/  STL [R1+0xb9c], R5 ;  /* 0x000b9c0501007387 */ /* 0x000fe80000100800 */
[----:B0-----:R-:W5:Y:S04]  /*22210*/  LDL.LU R124, [R1+0x1120] ;  /* 0x00112000017c7983 */ /* 0x001f680000300800 */
[----:B--2---:R0:W-:Y:S04]  /*22220*/  STL [R1+0x1c0], R123 ;  /* 0x0001c07b01007387 */ /* 0x0041e80000100800 */
[----:B0-----:R-:W5:Y:S04]  /*22230*/  LDL.LU R123, [R1+0x111c] ;  /* 0x00111c00017b7983 */ /* 0x001f680000300800 */
[----:B------:R-:W2:Y:S04]  /*22240*/  LDL.LU R4, [R1+0xba4] ;  /* 0x000ba40001047983 */ /* 0x000ea80000300800 */
[----:B------:R-:W3:Y:S01]  /*22250*/  LDL.LU R5, [R1+0xba8] ;  /* 0x000ba80001057983 */ /* 0x000ee20000300800 */
[----:B------:R-:W-:-:S02]  /*22260*/  ISETP.GT.AND P3, PT, R6, 0xc4, PT ;  /* 0x000000c40600780c */ /* 0x000fc40003f64270 */
[----:B------:R-:W-:Y:S02]  /*22270*/  PRMT R122, RZ, 0x7610, R122 ;  /* 0x00007610ff7a7816 */ /* 0x000fe4000000007a */
[----:B---3--:R-:W-:-:S04]  /*22280*/  IADD3 R5, P1, PT, R5, UR12, RZ ;  /* 0x0000000c05057c10 */ /* 0x008fc8000ff3e0ff */
[----:B--2---:R-:W-:Y:S01]  /*22290*/  IADD3.X R4, PT, PT, R4, UR16, RZ, P1, !PT ;  /* 0x0000001004047c10 */ /* 0x004fe20008ffe4ff */
[----:B------:R0:W-:Y:S04]  /*222a0*/  STL [R1+0xba8], R5 ;  /* 0x000ba80501007387 */ /* 0x0001e80000100800 */
[----:B------:R1:W-:Y:S01]  /*222b0*/  STL [R1+0xba4], R4 ;  /* 0x000ba40401007387 */ /* 0x0003e20000100800 */
[----:B0-----:R-:W-:-:S04]  /*222c0*/  @P3 LOP3.LUT R5, R5, R4, RZ, 0x3c, !PT ;  /* 0x0000000405053212 */ /* 0x001fc800078e3cff */
[----:B-1----:R-:W-:-:S04]  /*222d0*/  @P3 LOP3.LUT R4, R5, R4, RZ, 0x3c, !PT ;  /* 0x0000000405043212 */ /* 0x002fc800078e3cff */
[----:B------:R-:W-:-:S05]  /*222e0*/  @P3 LOP3.LUT R5, R5, R4, RZ, 0x3c, !PT ;  /* 0x0000000405053212 */ /* 0x000fca00078e3cff */
[----:B------:R-:W2:Y:S01]  /*222f0*/  @P3 LDG.E.U16 R122, desc[UR38][R4.64] ;  /* 0x00000026047a3981 */ /* 0x000ea2000c1e1500 */
[----:B------:R-:W-:-:S03]  /*22300*/  ISETP.GT.AND P3, PT, R6, 0xc5, PT ;  /* 0x000000c50600780c */ /* 0x000fc60003f64270 */
[----:B--2---:R0:W-:Y:S04]  /*22310*/  STL [R1+0x1bc], R122 ;  /* 0x0001bc7a01007387 */ /* 0x0041e80000100800 */
[----:B0-----:R-:W5:Y:S04]  /*22320*/  LDL.LU R122, [R1+0x1118] ;  /* 0x00111800017a7983 */ /* 0x001f680000300800 */
[----:B------:R-:W2:Y:S04]  /*22330*/  LDL.LU R4, [R1+0xbac] ;  /* 0x000bac0001047983 */ /* 0x000ea80000300800 */
[----:B------:R-:W3:Y:S01]  /*22340*/  LDL.LU R5, [R1+0xbb0] ;  /* 0x000bb00001057983 */ /* 0x000ee20000300800 */
[----:B------:R-:W-:-:S02]  /*22350*/  PRMT R121, RZ, 0x7610, R121 ;  /* 0x00007610ff797816 */ /* 0x000fc40000000079 */
        /* <DEDUP_REMOVED lines=805> */
[----:B------:R-:W2:Y:S04]  /*255b0*/  @P3 LDG.E.U16 R3, desc[UR38][R4.64] ;  /* 0x0000002604033981 */ /* 0x000ea8000c1e1500 */
[----:B------:R-:W3:Y:S04]  /*255c0*/  LDL.LU R4, [R1+0xd7c] ;  /* 0x000d7c0001047983 */ /* 0x000ee80000300800 */
[----:B------:R-:W4:Y:S01]  /*255d0*/  LDL.LU R5, [R1+0xd80] ;  /* 0x000d800001057983 */ /* 0x000f220000300800 */
[----:B------:R-:W-:Y:S02]  /*255e0*/  ISETP.GT.AND P3, PT, R6, 0xff, PT ;  /* 0x000000ff0600780c */ /* 0x000fe40003f64270 */
[----:B------:R-:W-:Y:S01]  /*255f0*/  PRMT R64, RZ, 0x7610, R64 ;  /* 0x00007610ff407816 */ /* 0x000fe20000000040 */
[----:B--2---:R-:W-:Y:S01]  /*25600*/  STL [R1+0xd4], R3 ;  /* 0x0000d40301007387 */ /* 0x004fe20000100800 */
[----:B----4-:R-:W-:-:S04]  /*25610*/  IADD3 R5, P1, PT, R5, UR12, RZ ;  /* 0x0000000c05057c10 */ /* 0x010fc8000ff3e0ff */
[----:B---3--:R-:W-:Y:S01]  /*25620*/  IADD3.X R4, PT, PT, R4, UR16, RZ, P1, !PT ;  /* 0x0000001004047c10 */ /* 0x008fe20008ffe4ff */
[----:B------:R0:W-:Y:S04]  /*25630*/  STL [R1+0xd80], R5 ;  /* 0x000d800501007387 */ /* 0x0001e80000100800 */
[----:B------:R1:W-:Y:S01]  /*25640*/  STL [R1+0xd7c], R4 ;  /* 0x000d7c0401007387 */ /* 0x0003e20000100800 */
[----:B0-----:R-:W-:-:S04]  /*25650*/  @P3 LOP3.LUT R5, R5, R4, RZ, 0x3c, !PT ;  /* 0x0000000405053212 */ /* 0x001fc800078e3cff */
[----:B-1----:R-:W-:-:S04]  /*25660*/  @P3 LOP3.LUT R4, R5, R4, RZ, 0x3c, !PT ;  /* 0x0000000405043212 */ /* 0x002fc800078e3cff */
[----:B------:R-:W-:-:S05]  /*25670*/  @P3 LOP3.LUT R5, R5, R4, RZ, 0x3c, !PT ;  /* 0x0000000405053212 */ /* 0x000fca00078e3cff */
[----:B------:R0:W2:Y:S01]  /*25680*/  @P3 LDG.E.U16 R64, desc[UR38][R4.64] ;  /* 0x0000002604403981 */ /* 0x0000a2000c1e1500 */
[----:B------:R-:W1:Y:S02]  /*25690*/  S2R R3, SR_TID.X ;  /* 0x0000000000037919 */ /* 0x000e640000002100 */
[----:B-1----:R-:W-:-:S04]  /*256a0*/  LOP3.LUT R3, R3, 0x7f, RZ, 0xc0, !PT ;  /* 0x0000007f03037812 */ /* 0x002fc800078ec0ff */
[C---:B0-----:R-:W-:Y:S02]  /*256b0*/  LOP3.LUT R5, R3.reuse, 0x80, RZ, 0xfc, !PT ;  /* 0x0000008003057812 */ /* 0x041fe400078efcff */
[----:B------:R-:W-:Y:S01]  /*256c0*/  ISETP.GE.AND P3, PT, R3, R6, PT ;  /* 0x000000060300720c */ /* 0x000fe20003f66270 */
[----:B------:R-:W-:Y:S01]  /*256d0*/  USHF.L.U32 UR48, UR48, 0x1f, URZ ;  /* 0x0000001f30307899 */ /* 0x000fe200080006ff */
[----:B--2---:R0:W-:Y:S04]  /*256e0*/  STL [R1+0xd0], R64 ;  /* 0x0000d04001007387 */ /* 0x0041e80000100800 */
[----:B0-----:R0:W5:Y:S04]  /*256f0*/  LDL.LU R64, [R1+0x1030] ;  /* 0x0010300001407983 */ /* 0x0011680000300800 */
[----:B------:R0:W5:Y:S01]  /*25700*/  LDL.LU R3, [R1+0x102c] ;  /* 0x00102c0001037983 */ /* 0x0001620000300800 */
[----:B------:R-:W-:-:S04]  /*25710*/  IMAD.U32 R4, RZ, RZ, UR48 ;  /* 0x00000030ff047e24 */ /* 0x000fc8000f8e00ff */
[----:B------:R-:W1:Y:S01]  /*25720*/  SYNCS.PHASECHK.TRANS64.TRYWAIT P4, [UR8], R4 ;  /* 0x00000004ff0075a7 */ /* 0x000e620008081108 */
[----:B------:R-:W-:Y:S01]  /*25730*/  ISETP.GE.AND P1, PT, R5, R6, PT ;  /* 0x000000060500720c */ /* 0x000fe20003f26270 */
[----:B01----:R-:W-:-:S12]  /*25740*/  @!P4 BRA `(.L_x_9) ;  /* 0x000000bc0034c947 */ /* 0x003fd80003800000 */
.L_x_17:
[----:B------:R-:W2:Y:S04]  /*25750*/  LDL.LU R4, [R1+0x584] ;  /* 0x0005840001047983 */ /* 0x000ea80000300800 */
[----:B------:R-:W3:Y:S04]  /*25760*/  LDL.LU R5, [R1+0x57c] ;  /* 0x00057c0001057983 */ /* 0x000ee80000300800 */
[----:B------:R-:W4:Y:S04]  /*25770*/  LDL.LU R6, [R1+0x578] ;  /* 0x0005780001067983 */ /* 0x000f280000300800 */
[----:B-----5:R0:W-:Y:S04]  /*25780*/  STL [R1+0x13f8], R74 ;  /* 0x0013f84a01007387 */ /* 0x0201e80000100800 */
[----:B0-----:R-:W2:Y:S04]  /*25790*/  LDL.LU R74, [R1+0x558] ;  /* 0x00055800014a7983 */ /* 0x001ea80000300800 */
[----:B------:R0:W-:Y:S04]  /*257a0*/  STL [R1+0x13f4], R75 ;  /* 0x0013f44b01007387 */ /* 0x0001e80000100800 */
[----:B0-----:R-:W3:Y:S04]  /*257b0*/  LDL.LU R75, [R1+0x55c] ;  /* 0x00055c00014b7983 */ /* 0x001ee80000300800 */
[----:B------:R0:W-:Y:S04]  /*257c0*/  STL [R1+0x13f0], R72 ;  /* 0x0013f04801007387 */ /* 0x0001e80000100800 */
[----:B0-----:R-:W4:Y:S04]  /*257d0*/  LDL.LU R72, [R1+0x560] ;  /* 0x0005600001487983 */ /* 0x001f280000300800 */
        /* <DEDUP_REMOVED lines=12> */
[----:B------:R-:W-:Y:S04]  /*258a0*/  STL [R1+0x13d4], R67 ;  /* 0x0013d44301007387 */ /* 0x000fe80000100800 */
[----:B------:R-:W-:Y:S04]  /*258b0*/  STL [R1+0x13d0], R64 ;  /* 0x0013d04001007387 */ /* 0x000fe80000100800 */
[----:B------:R-:W-:Y:S04]  /*258c0*/  STL [R1+0x13cc], R65 ;  /* 0x0013cc4101007387 */ /* 0x000fe80000100800 */
[----:B------:R-:W-:Y:S04]  /*258d0*/  STL [R1+0x13c8], R162 ;  /* 0x0013c8a201007387 */ /* 0x000fe80000100800 */
[----:B------:R-:W-:Y:S04]  /*258e0*/  STL [R1+0x13c4], R163 ;  /* 0x0013c4a301007387 */ /* 0x000fe80000100800 */
[----:B------:R-:W-:Y:S04]  /*258f0*/  STL [R1+0x13c0], R164 ;  /* 0x0013c0a401007387 */ /* 0x000fe80000100800 */
[----:B------:R0:W-:Y:S04]  /*25900*/  STL [R1+0x13bc], R165 ;  /* 0x0013bca501007387 */ /* 0x0001e80000100800 */
[----:B------:R1:W-:Y:S04]  /*25910*/  STL [R1+0x13b8], R3 ;  /* 0x0013b80301007387 */ /* 0x0003e80000100800 */
[----:B------:R-:W-:Y:S04]  /*25920*/  STL [R1+0x1030], R2 ;  /* 0x0010300201007387 */ /* 0x000fe80000100800 */
[----:B------:R-:W-:Y:S04]  /*25930*/  STL [R1+0x102c], R0 ;  /* 0x00102c0001007387 */ /* 0x000fe80000100800 */
[----:B0-----:R-:W4:Y:S04]  /*25940*/  LDL.LU R165, [R1+0x554] ;  /* 0x0005540001a57983 */ /* 0x001f280000300800 */
[----:B------:R-:W4:Y:S04]  /*25950*/  LDL.LU R164, [R1+0x550] ;  /* 0x0005500001a47983 */ /* 0x000f280000300800 */
[----:B------:R-:W4:Y:S04]  /*25960*/  LDL.LU R163, [R1+0x54c] ;  /* 0x00054c0001a37983 */ /* 0x000f280000300800 */
[----:B------:R-:W4:Y:S01]  /*25970*/  LDL.LU R162, [R1+0x548] ;  /* 0x0005480001a27983 */ /* 0x000f220000300800 */
[----:B--2---:R-:W-:-:S02]  /*25980*/  PRMT R12, R74, 0x5410, R12 ;  /* 0x000054104a0c7816 */ /* 0x004fc4000000000c */
[----:B---3--:R-:W-:Y:S02]  /*25990*/  PRMT R11, R75, 0x5410, R11 ;  /* 0x000054104b0b7816 */ /* 0x008fe4000000000b */
[----:B------:R-:W2:Y:S04]  /*259a0*/  LDL.LU R75, [R1+0x544] ;  /* 0x00054400014b7983 */ /* 0x000ea80000300800 */
[----:B------:R-:W3:Y:S01]  /*259b0*/  LDL.LU R74, [R1+0x540] ;  /* 0x00054000014a7983 */ /* 0x000ee20000300800 */
[----:B----4-:R-:W-:Y:S02]  /*259c0*/  PRMT R10, R72, 0x5410, R10 ;  /* 0x00005410480a7816 */ /* 0x010fe4000000000a */
[----:B------:R-:W-:Y:S02]  /*259d0*/  PRMT R9, R73, 0x5410, R9 ;  /* 0x0000541049097816 */ /* 0x000fe40000000009 */
[----:B------:R-:W4:Y:S04]  /*259e0*/  LDL.LU R73, [R1+0x53c] ;  /* 0x00053c0001497983 */ /* 0x000f280000300800 */
[----:B------:R-:W4:Y:S01]  /*259f0*/  LDL.LU R72, [R1+0x538] ;  /* 0x0005380001487983 */ /* 0x000f220000300800 */
[----:B------:R-:W-:-:S02]  /*25a00*/  PRMT R8, R70, 0x5410, R8 ;  /* 0x0000541046087816 */ /* 0x000fc40000000008 */
[----:B------:R-:W-:Y:S02]  /*25a10*/  PRMT R7, R71, 0x5410, R7 ;  /* 0x0000541047077816 */ /* 0x000fe40000000007 */
[----:B------:R-:W4:Y:S04]  /*25a20*/  LDL.LU R71, [R1+0x534] ;  /* 0x0005340001477983 */ /* 0x000f280000300800 */
[----:B------:R-:W4:Y:S01]  /*25a30*/  LDL.LU R70, [R1+0x530] ;  /* 0x0005300001467983 */ /* 0x000f220000300800 */
[----:B------:R-:W-:Y:S02]  /*25a40*/  PRMT R6, R6, 0x5410, R68 ;  /* 0x0000541006067816 */ /* 0x000fe40000000044 */
[----:B------:R-:W-:Y:S02]  /*25a50*/  PRMT R5, R5, 0x5410, R69 ;  /* 0x0000541005057816 */ /* 0x000fe40000000045 */
[----:B------:R-:W4:Y:S04]  /*25a60*/  LDL.LU R69, [R1+0x52c] ;  /* 0x00052c0001457983 */ /* 0x000f280000300800 */
[----:B------:R-:W4:Y:S04]  /*25a70*/  LDL.LU R68, [R1+0x528] ;  /* 0x0005280001447983 */ /* 0x000f280000300800 */
[----:B------:R-:W4:Y:S01]  /*25a80*/  LDL.LU R67, [R1+0x524] ;  /* 0x0005240001437983 */ /* 0x000f220000300800 */
[----:B------:R-:W-:-:S03]  /*25a90*/  PRMT R4, R4, 0x5410, R66 ;  /* 0x0000541004047816 */ /* 0x000fc60000000042 */
[----:B------:R-:W4:Y:S04]  /*25aa0*/  LDL.LU R66, [R1+0x520] ;  /* 0x0005200001427983 */ /* 0x000f280000300800 */
[----:B------:R-:W4:Y:S04]  /*25ab0*/  LDL.LU R65, [R1+0x51c] ;  /* 0x00051c0001417983 */ /* 0x000f280000300800 */
[----:B------:R-:W4:Y:S04]  /*25ac0*/  LDL.LU R64, [R1+0x518] ;  /* 0x0005180001407983 */ /* 0x000f280000300800 */
[----:B-1----:R-:W4:Y:S01]  /*25ad0*/  LDL.LU R3, [R1+0x514] ;  /* 0x0005140001037983 */ /* 0x002f220000300800 */
        /* <DEDUP_REMOVED lines=8> */
[----:B--2---:R-:W-:-:S03]  /*25b60*/  PRMT R17, R75, 0x5410, R17 ;  /* 0x000054104b117816 */ /* 0x004fc60000000011 */
[----:B------:R-:W2:Y:S01]  /*25b70*/  LDL.LU R75, [R1+0x4fc] ;  /* 0x0004fc00014b7983 */ /* 0x000ea20000300800 */
[----:B---3--:R-:W-:-:S03]  /*25b80*/  PRMT R18, R74, 0x5410, R18 ;  /* 0x000054104a127816 */ /* 0x008fc60000000012 */
[----:B------:R-:W3:Y:S01]  /*25b90*/  LDL.LU R74, [R1+0x4f8] ;  /* 0x0004f800014a7983 */ /* 0x000ee20000300800 */
[----:B----4-:R-:W-:-:S03]  /*25ba0*/  PRMT R19, R73, 0x5410, R19 ;  /* 0x0000541049137816 */ /* 0x010fc60000000013 */
        /* <DEDUP_REMOVED lines=21> */
[----:B------:R-:W-:Y:S02]  /*25d00*/  PRMT R30, R165, 0x5410, R30 ;  /* 0x00005410a51e7816 */ /* 0x000fe4000000001e */
[----:B------:R-:W-:Y:S02]  /*25d10*/  PRMT R31, R164, 0x5410, R31 ;  /* 0x00005410a41f7816 */ /* 0x000fe4000000001f */
[----:B------:R-:W-:Y:S02]  /*25d20*/  PRMT R32, R163, 0x5410, R32 ;  /* 0x00005410a3207816 */ /* 0x000fe40000000020 */
[----:B------:R-:W-:Y:S02]  /*25d30*/  PRMT R33, R162, 0x5410, R33 ;  /* 0x00005410a2217816 */ /* 0x000fe40000000021 */
[----:B--2---:R-:W-:Y:S02]  /*25d40*/  PRMT R34, R75, 0x5410, R34 ;  /* 0x000054104b227816 */ /* 0x004fe40000000022 */
[----:B---3--:R-:W-:-:S02]  /*25d50*/  PRMT R35, R74, 0x5410, R35 ;  /* 0x000054104a237816 */ /* 0x008fc40000000023 */
        /* <DEDUP_REMOVED lines=26> */
[----:B------:R-:W4:Y:S04]  /*25f00*/  LDL.LU R165, [R1+0x48c] ;  /* 0x00048c0001a57983 */ /* 0x000f280000300800 */
        /* <DEDUP_REMOVED lines=8> */
[----:B------:R-:W2:Y:S01]  /*25f90*/  LDL.LU R73, [R1+0x13ec] ;  /* 0x0013ec0001497983 */ /* 0x000ea20000300800 */
        /* <DEDUP_REMOVED lines=24> */
[----:B------:R-:W-:Y:S02]  /*26120*/  PRMT R63, R3, 0x5410, R63 ;  /* 0x00005410033f7816 */ /* 0x000fe4000000003f */
[----:B------:R-:W-:-:S05]  /*26130*/  IADD3 R3, P4, PT, R160, UR10, RZ ;  /* 0x0000000aa0037c10 */ /* 0x000fca000ff9e0ff */
[----:B------:R0:W-:Y:S01]  /*26140*/  STL [R1+0x510], R3 ;  /* 0x0005100301007387 */ /* 0x0001e20000100800 */
[----:B------:R-:W-:Y:S02]  /*26150*/  IADD3.X R160, PT, PT, R161, UR11, RZ, P4, !PT ;  /* 0x0000000ba1a07c10 */ /* 0x000fe4000a7fe4ff */
[----:B0-----:R-:W-:-:S04]  /*26160*/  IADD3 R3, P5, PT, R158, UR10, RZ ;  /* 0x0000000a9e037c10 */ /* 0x001fc8000ffbe0ff */
[----:B------:R-:W-:Y:S01]  /*26170*/  IADD3.X R158, PT, PT, R159, UR11, RZ, P5, !PT ;  /* 0x0000000b9f9e7c10 */ /* 0x000fe2000affe4ff */
[----:B------:R0:W-:Y:S01]  /*26180*/  STL [R1+0x514], R3 ;  /* 0x0005140301007387 */ /* 0x0001e20000100800 */
[----:B------:R-:W-:-:S04]  /*26190*/  IADD3 R159, P4, PT, R152, UR10, RZ ;  /* 0x0000000a989f7c10 */ /* 0x000fc8000ff9e0ff */
[----:B------:R-:W-:Y:S01]  /*261a0*/  IADD3.X R152, PT, PT, R153, UR11, RZ, P4, !PT ;  /* 0x0000000b99987c10 */ /* 0x000fe2000a7fe4ff */
[----:B------:R-:W-:Y:S01]  /*261b0*/  STL [R1+0x518], R159 ;  /* 0x0005189f01007387 */ /* 0x000fe20000100800 */
        /* <DEDUP_REMOVED lines=24> */
[----:B0-----:R-:W-:-:S05]  /*26340*/  IADD3 R3, P5, PT, R134, UR10, RZ ;  /* 0x0000000a86037c10 */ /* 0x001fca000ffbe0ff */
[----:B------:R0:W-:Y:S01]  /*26350*/  STL [R1+0x53c], R3 ;  /* 0x00053c0301007387 */ /* 0x0001e20000100800 */
[----:B------:R-:W-:Y:S02]  /*26360*/  IADD3.X R134, PT, PT, R135, UR11, RZ, P5, !PT ;  /* 0x0000000b87867c10 */ /* 0x000fe4000affe4ff */
[----:B------:R-:W-:Y:S02]  /*26370*/  IADD3 R135, P5, PT, R130, UR10, RZ ;  /* 0x0000000a82877c10 */ /* 0x000fe4000ffbe0ff */
[----:B0-----:R-:W-:-:S05]  /*26380*/  IADD3 R3, P4, PT, R132, UR10, RZ ;  /* 0x0000000a84037c10 */ /* 0x001fca000ff9e0ff */
[----:B------:R0:W-:Y:S01]  /*26390*/  STL [R1+0x540], R3 ;  /* 0x0005400301007387 */ /* 0x0001e20000100800 */
[----:B------:R-:W-:-:S03]  /*263a0*/  IADD3.X R132, PT, PT, R133, UR11, RZ, P4, !PT ;  /* 0x0000000b85847c10 */ /* 0x000fc6000a7fe4ff */
[----:B------:R-:W-:Y:S01]  /*263b0*/  STL [R1+0x544], R135 ;  /* 0x0005448701007387 */ /* 0x000fe20000100800 */
[----:B0-----:R-:W-:Y:S02]  /*263c0*/  IADD3.X R3, PT, PT, R131, UR11, RZ, P5, !PT ;  /* 0x0000000b83037c10 */ /* 0x001fe4000affe4ff */
[----:B------:R-:W-:Y:S02]  /*263d0*/  IADD3 R131, P4, PT, R128, UR10, RZ ;  /* 0x0000000a80837c10 */ /* 0x000fe4000ff9e0ff */
[----:B------:R-:W-:Y:S01]  /*263e0*/  IADD3 R130, P5, PT, R126, UR10, RZ ;  /* 0x0000000a7e827c10 */ /* 0x000fe2000ffbe0ff */
[----:B------:R0:W-:Y:S03]  /*263f0*/  STL [R1+0x488], R3 ;  /* 0x0004880301007387 */ /* 0x0001e60000100800 */
[----:B------:R-:W-:Y:S01]  /*26400*/  IADD3.X R127, PT, PT, R127, UR11, RZ, P5, !PT ;  /* 0x0000000b7f7f7c10 */ /* 0x000fe2000affe4ff */
[----:B------:R-:W-:Y:S01]  /*26410*/  STL [R1+0x548], R131 ;  /* 0x0005488301007387 */ /* 0x000fe20000100800 */
[----:B0-----:R-:W-:-:S03]  /*26420*/  IADD3.X R3, PT, PT, R129, UR11, RZ, P4, !PT ;  /* 0x0000000b81037c10 */ /* 0x001fc6000a7fe4ff */
[----:B------:R-:W-:Y:S01]  /*26430*/  STL [R1+0x54c], R130 ;  /* 0x00054c8201007387 */ /* 0x000fe20000100800 */
[----:B------:R-:W-:-:S03]  /*26440*/  IADD3 R126, P4, PT, R156, UR10, RZ ;  /* 0x0000000a9c7e7c10 */ /* 0x000fc6000ff9e0ff */
[----:B------:R0:W-:Y:S01]  /*26450*/  STL [R1+0x48c], R3 ;  /* 0x00048c0301007387 */ /* 0x0001e20000100800 */
[----:B------:R-:W-:-:S03]  /*26460*/  IADD3.X R156, PT, PT, R157, UR11, RZ, P4, !PT ;  /* 0x0000000b9d9c7c10 */ /* 0x000fc6000a7fe4ff */
[----:B------:R-:W-:Y:S01]  /*26470*/  STL [R1+0x490], R127 ;  /* 0x0004907f01007387 */ /* 0x000fe20000100800 */
[----:B0-----:R-:W-:-:S03]  /*26480*/  IADD3 R3, P5, PT, R154, UR10, RZ ;  /* 0x0000000a9a037c10 */ /* 0x001fc6000ffbe0ff */
[----:B------:R0:W-:Y:S01]  /*26490*/  STL [R1+0x550], R126 ;  /* 0x0005507e01007387 */ /* 0x0001e20000100800 */
[----:B------:R-:W-:-:S03]  /*264a0*/  IADD3.X R154, PT, PT, R155, UR11, RZ, P5, !PT ;  /* 0x0000000b9b9a7c10 */ /* 0x000fc6000affe4ff */
[----:B------:R1:W-:Y:S01]  /*264b0*/  STL [R1+0x554], R3 ;  /* 0x0005540301007387 */ /* 0x0003e20000100800 */
[----:B0-----:R-:W-:Y:S02]  /*264c0*/  IADD3 R126, P4, PT, R124, UR10, RZ ;  /* 0x0000000a7c7e7c10 */ /* 0x001fe4000ff9e0ff */
[----:B-1----:R-:W-:-:S03]  /*264d0*/  IADD3 R3, P5, PT, R122, UR10, RZ ;  /* 0x0000000a7a037c10 */ /* 0x002fc6000ffbe0ff */
[----:B------:R-:W-:Y:S01]  /*264e0*/  STL [R1+0x558], R126 ;  /* 0x0005587e01007387 */ /* 0x000fe20000100800 */
[----:B------:R-:W-:Y:S02]  /*264f0*/  IADD3.X R124, PT, PT, R125, UR11, RZ, P4, !PT ;  /* 0x0000000b7d7c7c10 */ /* 0x000fe4000a7fe4ff */
[----:B------:R-:W-:Y:S01]  /*26500*/  IADD3.X R123, PT, PT, R123, UR11, RZ, P5, !PT ;  /* 0x0000000b7b7b7c10 */ /* 0x000fe2000affe4ff */
[----:B------:R0:W-:Y:S01]  /*26510*/  STL [R1+0x55c], R3 ;  /* 0x00055c0301007387 */ /* 0x0001e20000100800 */
[----:B------:R-:W-:-:S03]  /*26520*/  IADD3 R122, P5, PT, R118, UR10, RZ ;  /* 0x0000000a767a7c10 */ /* 0x000fc6000ffbe0ff */
[----:B------:R-:W-:Y:S01]  /*26530*/  STL [R1+0x494], R124 ;  /* 0x0004947c01007387 */ /* 0x000fe20000100800 */
[----:B0-----:R-:W-:-:S03]  /*26540*/  IADD3 R3, P4, PT, R120, UR10, RZ ;  /* 0x0000000a78037c10 */ /* 0x001fc6000ff9e0ff */
[----:B------:R-:W-:Y:S01]  /*26550*/  STL [R1+0x498], R123 ;  /* 0x0004987b01007387 */ /* 0x000fe20000100800 */
[----:B------:R-:W-:-:S03]  /*26560*/  IADD3.X R120, PT, PT, R121, UR11, RZ, P4, !PT ;  /* 0x0000000b79787c10 */ /* 0x000fc6000a7fe4ff */
[----:B------:R0:W-:Y:S04]  /*26570*/  STL [R1+0x560], R3 ;  /* 0x0005600301007387 */ /* 0x0001e80000100800 */
[----:B------:R-:W-:Y:S01]  /*26580*/  STL [R1+0x564], R122 ;  /* 0x0005647a01007387 */ /* 0x000fe20000100800 */
[----:B0-----:R-:W-:Y:S02]  /*26590*/  IADD3.X R3, PT, PT, R119, UR11, RZ, P5, !PT ;  /* 0x0000000b77037c10 */ /* 0x001fe4000affe4ff */
[----:B------:R-:W-:Y:S01]  /*265a0*/  IADD3 R119, P4, PT, R116, UR10, RZ ;  /* 0x0000000a74777c10 */ /* 0x000fe2000ff9e0ff */
[----:B------:R-:W-:Y:S01]  /*265b0*/  STL [R1+0x49c], R120 ;  /* 0x00049c7801007387 */ /* 0x000fe20000100800 */
[----:B------:R-:W-:-:S03]  /*265c0*/  IADD3 R118, P5, PT, R114, UR10, RZ ;  /* 0x0000000a72767c10 */ /* 0x000fc6000ffbe0ff */
[----:B------:R0:W-:Y:S01]  /*265d0*/  STL [R1+0x4a0], R3 ;  /* 0x0004a00301007387 */ /* 0x0001e20000100800 */
[----:B------:R-:W-:-:S03]  /*265e0*/  IADD3.X R115, PT, PT, R115, UR11, RZ, P5, !PT ;  /* 0x0000000b73737c10 */ /* 0x000fc6000affe4ff */
        /* <DEDUP_REMOVED lines=8> */
[----:B------:R-:W-:Y:S01]  /*26670*/  STL [R1+0x570], R114 ;  /* 0x0005707201007387 */ /* 0x000fe20000100800 */
[----:B------:R-:W-:-:S03]  /*26680*/  IADD3.X R111, PT, PT, R111, UR11, RZ, P5, !PT ;  /* 0x0000000b6f6f7c10 */ /* 0x000fc6000affe4ff */
        /* <DEDUP_REMOVED lines=55> */
[----:B------:R-:W-:Y:S04]  /*26a00*/  STL [R1+0xda8], R86 ;  /* 0x000da85601007387 */ /* 0x000fe80000100800 */
[----:B------:R-:W4:Y:S01]  /*26a10*/  LDL.LU.64 R98, [R1] ;  /* 0x0000000001627983 */ /* 0x000f220000300a00 */
[----:B0-----:R-:W-:Y:S02]  /*26a20*/  IADD3.X R3, PT, PT, R83, UR11, RZ, P5, !PT ;  /* 0x0000000b53037c10 */ /* 0x001fe4000affe4ff */
[----:B------:R-:W-:Y:S01]  /*26a30*/  IADD3 R83, P4, PT, R80, UR10, RZ ;  /* 0x0000000a50537c10 */ /* 0x000fe2000ff9e0ff */
[----:B------:R-:W-:Y:S01]  /*26a40*/  STL [R1+0x4e4], R84 ;  /* 0x0004e45401007387 */ /* 0x000fe20000100800 */
[----:B------:R-:W-:-:S03]  /*26a50*/  IADD3 R82, P5, PT, R78, UR10, RZ ;  /* 0x0000000a4e527c10 */ /* 0x000fc6000ffbe0ff */
[----:B------:R0:W-:Y:S04]  /*26a60*/  STL [R1+0x4e8], R3 ;  /* 0x0004e80301007387 */ /* 0x0001e80000100800 */
[----:B------:R-:W-:Y:S04]  /*26a70*/  STL [R1+0xdac], R83 ;  /* 0x000dac5301007387 */ /* 0x000fe80000100800 */
[----:B------:R-:W4:Y:S04]  /*26a80*/  LDL.LU.64 R96, [R1+0x8] ;  /* 0x0000080001607983 */ /* 0x000f280000300a00 */
[----:B------:R-:W-:Y:S04]  /*26a90*/  STL [R1+0xdb0], R82 ;  /* 0x000db05201007387 */ /* 0x000fe80000100800 */
[----:B------:R-:W4:Y:S01]  /*26aa0*/  LDL.LU.64 R94, [R1+0x10] ;  /* 0x00001000015e7983 */ /* 0x000f220000300a00 */
[----:B0-----:R-:W-:-:S05]  /*26ab0*/  IADD3.X R3, PT, PT, R81, UR11, RZ, P4, !PT ;  /* 0x0000000b51037c10 */ /* 0x001fca000a7fe4ff */
[----:B------:R0:W-:Y:S02]  /*26ac0*/  STL [R1+0x4ec], R3 ;  /* 0x0004ec0301007387 */ /* 0x0001e40000100800 */
[----:B0-----:R-:W-:Y:S02]  /*26ad0*/  IADD3.X R3, PT, PT, R79, UR11, RZ, P5, !PT ;  /* 0x0000000b4f037c10 */ /* 0x001fe4000affe4ff */
[----:B------:R-:W-:Y:S02]  /*26ae0*/  IADD3 R79, P4, PT, R76, UR10, RZ ;  /* 0x0000000a4c4f7c10 */ /* 0x000fe4000ff9e0ff */
[----:B--2---:R-:W-:Y:S01]  /*26af0*/  IADD3 R78, P5, PT, R74, UR10, RZ ;  /* 0x0000000a4a4e7c10 */ /* 0x004fe2000ffbe0ff */
[----:B------:R0:W-:Y:S04]  /*26b00*/  STL [R1+0x4f0], R3 ;  /* 0x0004f00301007387 */ /* 0x0001e80000100800 */
[----:B------:R-:W-:Y:S04]  /*26b10*/  STL [R1+0xdb4], R79 ;  /* 0x000db44f01007387 */ /* 0x000fe80000100800 */
[----:B------:R-:W2:Y:S01]  /*26b20*/  LDL.LU.64 R92, [R1+0x18] ;  /* 0x00001800015c7983 */ /* 0x000ea20000300a00 */
[----:B0-----:R-:W-:-:S03]  /*26b30*/  IADD3.X R3, PT, PT, R77, UR11, RZ, P4, !PT ;  /* 0x0000000b4d037c10 */ /* 0x001fc6000a7fe4ff */
[----:B------:R-:W-:Y:S04]  /*26b40*/  STL [R1+0xdb8], R78 ;  /* 0x000db84e01007387 */ /* 0x000fe80000100800 */
[----:B------:R-:W2:Y:S04]  /*26b50*/  LDL.LU.64 R90, [R1+0x20] ;  /* 0x00002000015a7983 */ /* 0x000ea80000300a00 */
[----:B------:R3:W-:Y:S02]  /*26b60*/  STL [R1+0x4f4], R3 ;  /* 0x0004f40301007387 */ /* 0x0007e40000100800 */
[----:B---3--:R-:W-:-:S02]  /*26b70*/  IADD3.X R3, PT, PT, R75, UR11, RZ, P5, !PT ;  /* 0x0000000b4b037c10 */ /* 0x008fc4000affe4ff */
[----:B----4-:R-:W-:Y:S02]  /*26b80*/  IADD3 R75, P4, PT, R72, UR10, RZ ;  /* 0x0000000a484b7c10 */ /* 0x010fe4000ff9e0ff */
[----:B------:R-:W-:Y:S01]  /*26b90*/  IADD3 R74, P5, PT, R70, UR10, RZ ;  /* 0x0000000a464a7c10 */ /* 0x000fe2000ffbe0ff */
[----:B------:R0:W-:Y:S04]  /*26ba0*/  STL [R1+0x4f8], R3 ;  /* 0x0004f80301007387 */ /* 0x0001e80000100800 */
[----:B------:R-:W-:Y:S04]  /*26bb0*/  STL [R1+0xdbc], R75 ;  /* 0x000dbc4b01007387 */ /* 0x000fe80000100800 */
[----:B------:R-:W3:Y:S01]  /*26bc0*/  LDL.LU.64 R88, [R1+0x28] ;  /* 0x0000280001587983 */ /* 0x000ee20000300a00 */
[----:B0-----:R-:W-:-:S03]  /*26bd0*/  IADD3.X R3, PT, PT, R73, UR11, RZ, P4, !PT ;  /* 0x0000000b49037c10 */ /* 0x001fc6000a7fe4ff */
[----:B------:R-:W-:Y:S04]  /*26be0*/  STL [R1+0xdc0], R74 ;  /* 0x000dc04a01007387 */ /* 0x000fe80000100800 */
[----:B------:R-:W4:Y:S04]  /*26bf0*/  LDL.LU.64 R86, [R1+0x30] ;  /* 0x0000300001567983 */ /* 0x000f280000300a00 */
[----:B------:R0:W-:Y:S02]  /*26c00*/  STL [R1+0x4fc], R3 ;  /* 0x0004fc0301007387 */ /* 0x0001e40000100800 */
[----:B0-----:R-:W-:-:S02]  /*26c10*/  IADD3.X R3, PT, PT, R71, UR11, RZ, P5, !PT ;  /* 0x0000000b47037c10 */ /* 0x001fc4000affe4ff */
[----:B------:R-:W-:Y:S02]  /*26c20*/  IADD3 R71, P4, PT, R68, UR10, RZ ;  /* 0x0000000a44477c10 */ /* 0x000fe4000ff9e0ff */
[----:B------:R-:W-:Y:S01]  /*26c30*/  IADD3 R70, P5, PT, R66, UR10, RZ ;  /* 0x0000000a42467c10 */ /* 0x000fe2000ffbe0ff */
[----:B------:R0:W-:Y:S04]  /*26c40*/  STL [R1+0x500], R3 ;  /* 0x0005000301007387 */ /* 0x0001e80000100800 */
[----:B------:R-:W-:Y:S01]  /*26c50*/  STL [R1+0xdc4], R71 ;  /* 0x000dc44701007387 */ /* 0x000fe20000100800 */
[----:B------:R-:W-:-:S03]  /*26c60*/  IADD3.X R67, PT, PT, R67, UR11, RZ, P5, !PT ;  /* 0x0000000b43437c10 */ /* 0x000fc6000affe4ff */
[----:B------:R-:W4:Y:S01]  /*26c70*/  LDL.LU.64 R84, [R1+0x38] ;  /* 0x0000380001547983 */ /* 0x000f220000300a00 */
[----:B0-----:R-:W-:-:S03]  /*26c80*/  IADD3.X R3, PT, PT, R69, UR11, RZ, P4, !PT ;  /* 0x0000000b45037c10 */ /* 0x001fc6000a7fe4ff */
[----:B------:R-:W-:Y:S01]  /*26c90*/  STL [R1+0xdc8], R70 ;  /* 0x000dc84601007387 */ /* 0x000fe20000100800 */
[----:B------:R-:W-:-:S03]  /*26ca0*/  IADD3 R66, P4, PT, R64, UR10, RZ ;  /* 0x0000000a40427c10 */ /* 0x000fc6000ff9e0ff */
[----:B------:R-:W4:Y:S04]  /*26cb0*/  LDL.LU.64 R82, [R1+0x40] ;  /* 0x0000400001527983 */ /* 0x000f280000300a00 */
[----:B------:R0:W-:Y:S04]  /*26cc0*/  STL [R1+0x504], R3 ;  /* 0x0005040301007387 */ /* 0x0001e80000100800 */
[----:B------:R-:W-:Y:S01]  /*26cd0*/  STL [R1+0x508], R67 ;  /* 0x0005084301007387 */ /* 0x000fe20000100800 */
[----:B0-----:R-:W-:-:S03]  /*26ce0*/  IADD3 R3, P5, PT, R162, UR10, RZ ;  /* 0x0000000aa2037c10 */ /* 0x001fc6000ffbe0ff */
[----:B------:R-:W-:Y:S01]  /*26cf0*/  STL [R1+0xdcc], R66 ;  /* 0x000dcc4201007387 */ /* 0x000fe20000100800 */
[----:B------:R-:W-:Y:S02]  /*26d00*/  IADD3.X R162, PT, PT, R65, UR11, RZ, P4, !PT ;  /* 0x0000000b41a27c10 */ /* 0x000fe4000a7fe4ff */
[----:B------:R-:W-:Y:S01]  /*26d10*/  IADD3.X R163, PT, PT, R163, UR11, RZ, P5, !PT ;  /* 0x0000000ba3a37c10 */ /* 0x000fe2000affe4ff */
[----:B------:R0:W-:Y:S02]  /*26d20*/  STL [R1+0xdd0], R3 ;  /* 0x000dd00301007387 */ /* 0x0001e40000100800 */
[----:B0-----:R-:W-:-:S04]  /*26d30*/  IADD3 R3, P4, PT, R164, UR10, RZ ;  /* 0x0000000aa4037c10 */ /* 0x001fc8000ff9e0ff */
[----:B------:R-:W-:Y:S01]  /*26d40*/  IADD3.X R164, PT, PT, R165, UR11, RZ, P4, !PT ;  /* 0x0000000ba5a47c10 */ /* 0x000fe2000a7fe4ff */
[----:B------:R0:W-:Y:S01]  /*26d50*/  STL [R1+0xdd4], R3 ;  /* 0x000dd40301007387 */ /* 0x0001e20000100800 */
[----:B------:R-:W-:-:S04]  /*26d60*/  IADD3 R64, P5, PT, R98, UR10, RZ ;  /* 0x0000000a62407c10 */ /* 0x000fc8000ffbe0ff */
[----:B0-----:R-:W-:Y:S01]  /*26d70*/  IADD3.X R3, PT, PT, R99, UR11, RZ, P5, !PT ;  /* 0x0000000b63037c10 */ /* 0x001fe2000affe4ff */
[----:B------:R0:W-:Y:S04]  /*26d80*/  STL [R1+0xdd8], R64 ;  /* 0x000dd84001007387 */ /* 0x0001e80000100800 */
[----:B------:R-:W4:Y:S04]  /*26d90*/  LDL.LU.64 R80, [R1+0x48] ;  /* 0x0000480001507983 */ /* 0x000f280000300a00 */
[----:B------:R1:W-:Y:S01]  /*26da0*/  STL [R1], R3 ;  /* 0x0000000301007387 */ /* 0x0003e20000100800 */
[----:B------:R-:W-:-:S05]  /*26db0*/  IADD3 R65, P4, PT, R96, UR10, RZ ;  /* 0x0000000a60417c10 */ /* 0x000fca000ff9e0ff */
[----:B------:R-:W-:Y:S01]  /*26dc0*/  STL [R1+0xddc], R65 ;  /* 0x000ddc4101007387 */ /* 0x000fe20000100800 */
[----:B0-----:R-:W-:Y:S02]  /*26dd0*/  IADD3.X R64, PT, PT, R97, UR11, RZ, P4, !PT ;  /* 0x0000000b61407c10 */ /* 0x001fe4000a7fe4ff */
[----:B-1----:R-:W-:Y:S01]  /*26de0*/  IADD3 R3, P5, PT, R94, UR10, RZ ;  /* 0x0000000a5e037c10 */ /* 0x002fe2000ffbe0ff */
[----:B------:R-:W4:Y:S04]  /*26df0*/  LDL.LU.64 R78, [R1+0x50] ;  /* 0x00005000014e7983 */ /* 0x000f280000300a00 */
[----:B------:R0:W-:Y:S04]  /*26e00*/  STL [R1+0xde0], R3 ;  /* 0x000de00301007387 */ /* 0x0001e80000100800 */
[----:B------:R1:W-:Y:S04]  /*26e10*/  STL [R1+0x8], R64 ;  /* 0x0000084001007387 */ /* 0x0003e80000100800 */
[----:B------:R-:W4:Y:S01]  /*26e20*/  LDL.LU.64 R74, [R1+0x58] ;  /* 0x00005800014a7983 */ /* 0x000f220000300a00 */
[----:B0-----:R-:W-:-:S05]  /*26e30*/  IADD3.X R3, PT, PT, R95, UR11, RZ, P5, !PT ;  /* 0x0000000b5f037c10 */ /* 0x001fca000affe4ff */
[----:B------:R0:W-:Y:S01]  /*26e40*/  STL [R1+0x10], R3 ;  /* 0x0000100301007387 */ /* 0x0001e20000100800 */
[----:B--2---:R-:W-:-:S05]  /*26e50*/  IADD3 R65, P4, PT, R92, UR10, RZ ;  /* 0x0000000a5c417c10 */ /* 0x004fca000ff9e0ff */
[----:B------:R-:W-:Y:S01]  /*26e60*/  STL [R1+0xde4], R65 ;  /* 0x000de44101007387 */ /* 0x000fe20000100800 */
[----:B-1----:R-:W-:Y:S02]  /*26e70*/  IADD3.X R64, PT, PT, R93, UR11, RZ, P4, !PT ;  /* 0x0000000b5d407c10 */ /* 0x002fe4000a7fe4ff */
[----:B0-----:R-:W-:Y:S01]  /*26e80*/  IADD3 R3, P5, PT, R90, UR10, RZ ;  /* 0x0000000a5a037c10 */ /* 0x001fe2000ffbe0ff */
[----:B------:R-:W2:Y:S04]  /*26e90*/  LDL.LU.64 R76, [R1+0x60] ;  /* 0x00006000014c7983 */ /* 0x000ea80000300a00 */
[----:B------:R0:W-:Y:S04]  /*26ea0*/  STL [R1+0xde8], R3 ;  /* 0x000de80301007387 */ /* 0x0001e80000100800 */
[----:B------:R1:W-:Y:S04]  /*26eb0*/  STL [R1+0x18], R64 ;  /* 0x0000184001007387 */ /* 0x0003e80000100800 */
[----:B------:R-:W2:Y:S01]  /*26ec0*/  LDL.LU.64 R72, [R1+0x68] ;  /* 0x0000680001487983 */ /* 0x000ea20000300a00 */
[----:B0-----:R-:W-:-:S05]  /*26ed0*/  IADD3.X R3, PT, PT, R91, UR11, RZ, P5, !PT ;  /* 0x0000000b5b037c10 */ /* 0x001fca000affe4ff */
[----:B------:R4:W-:Y:S01]  /*26ee0*/  STL [R1+0x20], R3 ;  /* 0x0000200301007387 */ /* 0x0009e20000100800 */
[----:B---3--:R-:W-:-:S04]  /*26ef0*/  IADD3 R65, P4, PT, R88, UR10, RZ ;  /* 0x0000000a58417c10 */ /* 0x008fc8000ff9e0ff */
[----:B-1----:R-:W-:Y:S01]  /*26f00*/  IADD3.X R64, PT, PT, R89, UR11, RZ, P4, !PT ;  /* 0x0000000b59407c10 */ /* 0x002fe2000a7fe4ff */
[----:B------:R-:W-:Y:S01]  /*26f10*/  STL [R1+0xdec], R65 ;  /* 0x000dec4101007387 */ /* 0x000fe20000100800 */
[----:B----4-:R-:W-:-:S03]  /*26f20*/  IADD3 R3, P5, PT, R86, UR10, RZ ;  /* 0x0000000a56037c10 */ /* 0x010fc6000ffbe0ff */
[----:B------:R-:W3:Y:S04]  /*26f30*/  LDL.LU.64 R70, [R1+0x70] ;  /* 0x0000700001467983 */ /* 0x000ee80000300a00 */
[----:B------:R0:W-:Y:S04]  /*26f40*/  STL [R1+0xdf0], R3 ;  /* 0x000df00301007387 */ /* 0x0001e80000100800 */
[----:B------:R1:W-:Y:S04]  /*26f50*/  STL [R1+0x28], R64 ;  /* 0x0000284001007387 */ /* 0x0003e80000100800 */
[----:B------:R-:W4:Y:S01]  /*26f60*/  LDL.LU.64 R68, [R1+0x78] ;  /* 0x0000780001447983 */ /* 0x000f220000300a00 */
[----:B0-----:R-:W-:-:S05]  /*26f70*/  IADD3.X R3, PT, PT, R87, UR11, RZ, P5, !PT ;  /* 0x0000000b57037c10 */ /* 0x001fca000affe4ff */
[----:B------:R0:W-:Y:S01]  /*26f80*/  STL [R1+0x30], R3 ;  /* 0x0000300301007387 */ /* 0x0001e20000100800 */
[----:B-1----:R-:W-:-:S05]  /*26f90*/  IADD3 R64, P4, PT, R84, UR10, RZ ;  /* 0x0000000a54407c10 */ /* 0x002fca000ff9e0ff */
[----:B------:R1:W-:Y:S01]  /*26fa0*/  STL [R1+0xdf4], R64 ;  /* 0x000df44001007387 */ /* 0x0003e20000100800 */
[----:B------:R-:W-:Y:S02]  /*26fb0*/  IADD3.X R66, PT, PT, R85, UR11, RZ, P4, !PT ;  /* 0x0000000b55427c10 */ /* 0x000fe4000a7fe4ff */
[----:B0-----:R-:W-:Y:S01]  /*26fc0*/  IADD3 R3, P5, PT, R82, UR10, RZ ;  /* 0x0000000a52037c10 */ /* 0x001fe2000ffbe0ff */
[----:B-1----:R-:W4:Y:S04]  /*26fd0*/  LDL.LU.64 R64, [R1+0x80] ;  /* 0x0000800001407983 */ /* 0x002f280000300a00 */
[----:B------:R0:W-:Y:S04]  /*26fe0*/  STL [R1+0xdf8], R3 ;  /* 0x000df80301007387 */ /* 0x0001e80000100800 */
[----:B------:R1:W-:Y:S01]  /*26ff0*/  STL [R1+0x38], R66 ;  /* 0x0000384201007387 */ /* 0x0003e20000100800 */
[----:B0-----:R-:W-:-:S03]  /*27000*/  IADD3.X R3, PT, PT, R83, UR11, RZ, P5, !PT ;  /* 0x0000000b53037c10 */ /* 0x001fc6000affe4ff */
[----:B-1----:R-:W4:Y:S04]  /*27010*/  LDL.LU.64 R66, [R1+0x88] ;  /* 0x0000880001427983 */ /* 0x002f280000300a00 */
[----:B------:R0:W-:Y:S01]  /*27020*/  STL [R1+0x40], R3 ;  /* 0x0000400301007387 */ /* 0x0001e20000100800 */
[----:B------:R-:W-:-:S04]  /*27030*/  IADD3 R83, P4, PT, R80, UR10, RZ ;  /* 0x0000000a50537c10 */ /* 0x000fc8000ff9e0ff */
[----:B------:R-:W-:Y:S01]  /*27040*/  IADD3.X R82, PT, PT, R81, UR11, RZ, P4, !PT ;  /* 0x0000000b51527c10 */ /* 0x000fe2000a7fe4ff */
[----:B------:R1:W-:Y:S04]  /*27050*/  STL [R1+0xdfc], R83 ;  /* 0x000dfc5301007387 */ /* 0x0003e80000100800 */
[----:B------:R-:W4:Y:S01]  /*27060*/  LDL.LU.64 R80, [R1+0x90] ;  /* 0x0000900001507983 */ /* 0x000f220000300a00 */
[----:B0-----:R-:W-:-:S05]  /*27070*/  IADD3 R3, P5, PT, R78, UR10, RZ ;  /* 0x0000000a4e037c10 */ /* 0x001fca000ffbe0ff */
[----:B------:R0:W-:Y:S04]  /*27080*/  STL [R1+0xe00], R3 ;  /* 0x000e000301007387 */ /* 0x0001e80000100800 */
[----:B------:R0:W-:Y:S01]  /*27090*/  STL [R1+0x48], R82 ;  /* 0x0000485201007387 */ /* 0x0001e20000100800 */
[----:B-1----:R-:W-:Y:S02]  /*270a0*/  IADD3 R83, P4, PT, R74, UR10, RZ ;  /* 0x0000000a4a537c10 */ /* 0x002fe4000ff9e0ff */
[----:B0-----:R-:W-:Y:S02]  /*270b0*/  IADD3.X R3, PT, PT, R79, UR11, RZ, P5, !PT ;  /* 0x0000000b4f037c10 */ /* 0x001fe4000affe4ff */
[----:B------:R-:W4:Y:S01]  /*270c0*/  LDL.LU.64 R78, [R1+0x98] ;  /* 0x00009800014e7983 */ /* 0x000f220000300a00 */
[----:B------:R-:W-:-:S03]  /*270d0*/  IADD3.X R82, PT, PT, R75, UR11, RZ, P4, !PT ;  /* 0x0000000b4b527c10 */ /* 0x000fc6000a7fe4ff */
[----:B------:R2:W-:Y:S04]  /*270e0*/  STL [R1+0x50], R3 ;  /* 0x0000500301007387 */ /* 0x0005e80000100800 */
[----:B------:R0:W-:Y:S04]  /*270f0*/  STL [R1+0xe04], R83 ;  /* 0x000e045301007387 */ /* 0x0001e80000100800 */
[----:B------:R-:W4:Y:S01]  /*27100*/  LDL.LU.64 R74, [R1+0xa0] ;  /* 0x0000a000014a7983 */ /* 0x000f220000300a00 */
[----:B--2---:R-:W-:-:S05]  /*27110*/  IADD3 R3, P5, PT, R76, UR10, RZ ;  /* 0x0000000a4c037c10 */ /* 0x004fca000ffbe0ff */
[----:B------:R1:W-:Y:S04]  /*27120*/  STL [R1+0xe08], R3 ;  /* 0x000e080301007387 */ /* 0x0003e80000100800 */
[----:B------:R2:W-:Y:S01]  /*27130*/  STL [R1+0x58], R82 ;  /* 0x0000585201007387 */ /* 0x0005e20000100800 */
[----:B0-----:R-:W-:Y:S02]  /*27140*/  IADD3 R83, P4, PT, R72, UR10, RZ ;  /* 0x0000000a48537c10 */ /* 0x001fe4000ff9e0ff */
[----:B-1----:R-:W-:Y:S02]  /*27150*/  IADD3.X R3, PT, PT, R77, UR11, RZ, P5, !PT ;  /* 0x0000000b4d037c10 */ /* 0x002fe4000affe4ff */
[----:B------:R-:W4:Y:S01]  /*27160*/  LDL.LU.64 R76, [R1+0xa8] ;  /* 0x0000a800014c7983 */ /* 0x000f220000300a00 */
[----:B--2---:R-:W-:-:S03]  /*27170*/  IADD3.X R82, PT, PT, R73, UR11, RZ, P4, !PT ;  /* 0x0000000b49527c10 */ /* 0x004fc6000a7fe4ff */
[----:B------:R3:W-:Y:S04]  /*27180*/  STL [R1+0x60], R3 ;  /* 0x0000600301007387 */ /* 0x0007e80000100800 */
[----:B------:R4:W-:Y:S04]  /*27190*/  STL [R1+0xe0c], R83 ;  /* 0x000e0c5301007387 */ /* 0x0009e80000100800 */
[----:B------:R-:W2:Y:S01]  /*271a0*/  LDL.LU.64 R72, [R1+0xb0] ;  /* 0x0000b00001487983 */ /* 0x000ea20000300a00 */
[----:B---3--:R-:W-:-:S05]  /*271b0*/  IADD3 R3, P5, PT, R70, UR10, RZ ;  /* 0x0000000a46037c10 */ /* 0x008fca000ffbe0ff */
[----:B------:R0:W-:Y:S04]  /*271c0*/  STL [R1+0xe10], R3 ;  /* 0x000e100301007387 */ /* 0x0001e80000100800 */
[----:B------:R1:W-:Y:S01]  /*271d0*/  STL [R1+0x68], R82 ;  /* 0x0000685201007387 */ /* 0x0003e20000100800 */
[----:B----4-:R-:W-:Y:S02]  /*271e0*/  IADD3 R83, P4, PT, R68, UR10, RZ ;  /* 0x0000000a44537c10 */ /* 0x010fe4000ff9e0ff */
[----:B0-----:R-:W-:Y:S02]  /*271f0*/  IADD3.X R3, PT, PT, R71, UR11, RZ, P5, !PT ;  /* 0x0000000b47037c10 */ /* 0x001fe4000affe4ff */
[----:B------:R-:W3:Y:S01]  /*27200*/  LDL.LU.64 R70, [R1+0xb8] ;  /* 0x0000b80001467983 */ /* 0x000ee20000300a00 */
[----:B-1----:R-:W-:-:S03]  /*27210*/  IADD3.X R82, PT, PT, R69, UR11, RZ, P4, !PT ;  /* 0x0000000b45527c10 */ /* 0x002fc6000a7fe4ff */
[----:B------:R0:W-:Y:S04]  /*27220*/  STL [R1+0x70], R3 ;  /* 0x0000700301007387 */ /* 0x0001e80000100800 */
[----:B------:R-:W-:Y:S04]  /*27230*/  STL [R1+0xe14], R83 ;  /* 0x000e145301007387 */ /* 0x000fe80000100800 */
[----:B------:R-:W4:Y:S01]  /*27240*/  LDL.LU.64 R68, [R1+0xc0] ;  /* 0x0000c00001447983 */ /* 0x000f220000300a00 */
[----:B0-----:R-:W-:-:S05]  /*27250*/  IADD3 R3, P5, PT, R64, UR10, RZ ;  /* 0x0000000a40037c10 */ /* 0x001fca000ffbe0ff */
[----:B------:R0:W-:Y:S04]  /*27260*/  STL [R1+0xe18], R3 ;  /* 0x000e180301007387 */ /* 0x0001e80000100800 */
[----:B------:R1:W-:Y:S01]  /*27270*/  STL [R1+0x78], R82 ;  /* 0x0000785201007387 */ /* 0x0003e20000100800 */
[----:B0-----:R-:W-:-:S03]  /*27280*/  IADD3.X R3, PT, PT, R65, UR11, RZ, P5, !PT ;  /* 0x0000000b41037c10 */ /* 0x001fc6000affe4ff */
[----:B------:R-:W4:Y:S01]  /*27290*/  LDL.LU.64 R64, [R1+0xc8] ;  /* 0x0000c80001407983 */ /* 0x000f220000300a00 */
[----:B------:R-:W-:-:S03]  /*272a0*/  IADD3 R83, P4, PT, R66, UR10, RZ ;  /* 0x0000000a42537c10 */ /* 0x000fc6000ff9e0ff */
[----:B------:R0:W-:Y:S01]  /*272b0*/  STL [R1+0x80], R3 ;  /* 0x0000800301007387 */ /* 0x0001e20000100800 */
[----:B-1----:R-:W-:-:S03]  /*272c0*/  IADD3.X R82, PT, PT, R67, UR11, RZ, P4, !PT ;  /* 0x0000000b43527c10 */ /* 0x002fc6000a7fe4ff */
[----:B------:R-:W-:Y:S04]  /*272d0*/  STL [R1+0xe1c], R83 ;  /* 0x000e1c5301007387 */ /* 0x000fe80000100800 */
[----:B------:R-:W4:Y:S01]  /*272e0*/  LDL.LU.64 R66, [R1+0x1e0] ;  /* 0x0001e00001427983 */ /* 0x000f220000300a00 */
[----:B0-----:R-:W-:-:S05]  /*272f0*/  IADD3 R3, P5, PT, R80, UR10, RZ ;  /* 0x0000000a50037c10 */ /* 0x001fca000ffbe0ff */
[----:B------:R0:W-:Y:S04]  /*27300*/  STL [R1+0xe20], R3 ;  /* 0x000e200301007387 */ /* 0x0001e80000100800 */
[----:B------:R1:W-:Y:S01]  /*27310*/  STL [R1+0x88], R82 ;  /* 0x0000885201007387 */ /* 0x0003e20000100800 */
[----:B0-----:R-:W-:-:S03]  /*27320*/  IADD3.X R3, PT, PT, R81, UR11, RZ, P5, !PT ;  /* 0x0000000b51037c10 */ /* 0x001fc6000affe4ff */
[----:B------:R-:W4:Y:S04]  /*27330*/  LDL.LU.64 R80, [R1+0x1e8] ;  /* 0x0001e80001507983 */ /* 0x000f280000300a00 */
[----:B------:R0:W-:Y:S01]  /*27340*/  STL [R1+0x90], R3 ;  /* 0x0000900301007387 */ /* 0x0001e20000100800 */
[----:B------:R-:W-:-:S04]  /*27350*/  IADD3 R83, P4, PT, R78, UR10, RZ ;  /* 0x0000000a4e537c10 */ /* 0x000fc8000ff9e0ff */
[----:B-1----:R-:W-:Y:S01]  /*27360*/  IADD3.X R82, PT, PT, R79, UR11, RZ, P4, !PT ;  /* 0x0000000b4f527c10 */ /* 0x002fe2000a7fe4ff */
        /* <DEDUP_REMOVED lines=12> */
[----:B--2---:R-:W-:-:S05]  /*27430*/  IADD3 R3, P5, PT, R72, UR10, RZ ;  /* 0x0000000a48037c10 */ /* 0x004fca000ffbe0ff */
[----:B------:R0:W-:Y:S04]  /*27440*/  STL [R1+0xe30], R3 ;  /* 0x000e300301007387 */ /* 0x0001e80000100800 */
[----:B------:R1:W-:Y:S01]  /*27450*/  STL [R1+0xa8], R82 ;  /* 0x0000a85201007387 */ /* 0x0003e20000100800 */
[----:B0-----:R-:W-:-:S03]  /*27460*/  IADD3.X R3, PT, PT, R73, UR11, RZ, P5, !PT ;  /* 0x0000000b49037c10 */ /* 0x001fc6000affe4ff */
[----:B------:R-:W2:Y:S01]  /*27470*/  LDL.LU.64 R72, [R1+0x208] ;  /* 0x0002080001487983 */ /* 0x000ea20000300a00 */
[----:B---3--:R-:W-:-:S03]  /*27480*/  IADD3 R83, P4, PT, R70, UR10, RZ ;  /* 0x0000000a46537c10 */ /* 0x008fc6000ff9e0ff */
[----:B------:R4:W-:Y:S01]  /*27490*/  STL [R1+0xb0], R3 ;  /* 0x0000b00301007387 */ /* 0x0009e20000100800 */
[----:B-1----:R-:W-:-:S03]  /*274a0*/  IADD3.X R82, PT, PT, R71, UR11, RZ, P4, !PT ;  /* 0x0000000b47527c10 */ /* 0x002fc6000a7fe4ff */
[----:B------:R-:W-:Y:S04]  /*274b0*/  STL [R1+0xe34], R83 ;  /* 0x000e345301007387 */ /* 0x000fe80000100800 */
[----:B------:R-:W3:Y:S01]  /*274c0*/  LDL.LU.64 R70, [R1+0x210] ;  /* 0x0002100001467983 */ /* 0x000ee20000300a00 */
[----:B----4-:R-:W-:-:S05]  /*274d0*/  IADD3 R3, P5, PT, R68, UR10, RZ ;  /* 0x0000000a44037c10 */ /* 0x010fca000ffbe0ff */
        /* <DEDUP_REMOVED lines=33> */
[----:B------:R-:W4:Y:S01]  /*276f0*/  LDL.LU.64 R76, [R1+0x248] ;  /* 0x00024800014c7983 */ /* 0x000f220000300a00 */
[----:B--2---:R-:W-:-:S03]  /*27700*/  IADD3 R83, P4, PT, R72, UR10, RZ ;  /* 0x0000000a48537c10 */ /* 0x004fc6000ff9e0ff */
[----:B------:R3:W-:Y:S01]  /*27710*/  STL [R1+0x200], R3 ;  /* 0x0002000301007387 */ /* 0x0007e20000100800 */
[----:B-1----:R-:W-:-:S03]  /*27720*/  IADD3.X R82, PT, PT, R73, UR11, RZ, P4, !PT ;  /* 0x0000000b49527c10 */ /* 0x002fc6000a7fe4ff */
[----:B------:R-:W-:Y:S04]  /*27730*/  STL [R1+0xe54], R83 ;  /* 0x000e545301007387 */ /* 0x000fe80000100800 */
[----:B------:R-:W2:Y:S01]  /*27740*/  LDL.LU.64 R72, [R1+0x250] ;  /* 0x0002500001487983 */ /* 0x000ea20000300a00 */
[----:B---3--:R-:W-:-:S05]  /*27750*/  IADD3 R3, P5, PT, R70, UR10, RZ ;  /* 0x0000000a46037c10 */ /* 0x008fca000ffbe0ff */
[----:B------:R0:W-:Y:S04]  /*27760*/  STL [R1+0xe58], R3 ;  /* 0x000e580301007387 */ /* 0x0001e80000100800 */
[----:B------:R1:W-:Y:S01]  /*27770*/  STL [R1+0x208], R82 ;  /* 0x0002085201007387 */ /* 0x0003e20000100800 */
[----:B0-----:R-:W-:-:S03]  /*27780*/  IADD3.X R3, PT, PT, R71, UR11, RZ, P5, !PT ;  /* 0x0000000b47037c10 */ /* 0x001fc6000affe4ff */
[----:B------:R-:W3:Y:S01]  /*27790*/  LDL.LU.64 R70, [R1+0x258] ;  /* 0x0002580001467983 */ /* 0x000ee20000300a00 */
[----:B----4-:R-:W-:-:S03]  /*277a0*/  IADD3 R83, P4, PT, R68, UR10, RZ ;  /* 0x0000000a44537c10 */ /* 0x010fc6000ff9e0ff */
        /* <DEDUP_REMOVED lines=108> */
[----:B-1----:R-:W4:Y:S01]  /*27e70*/  LDL.LU.64 R82, [R1+0x308] ;  /* 0x0003080001527983 */ /* 0x002f220000300a00 */
[----:B------:R-:W-:-:S03]  /*27e80*/  IADD3 R80, P4, PT, R78, UR10, RZ ;  /* 0x0000000a4e507c10 */ /* 0x000fc6000ff9e0ff */
[----:B------:R0:W-:Y:S01]  /*27e90*/  STL [R1+0x2c0], R3 ;  /* 0x0002c00301007387 */ /* 0x0001e20000100800 */
[----:B------:R-:W-:-:S03]  /*27ea0*/  IADD3.X R78, PT, PT, R79, UR11, RZ, P4, !PT ;  /* 0x0000000b4f4e7c10 */ /* 0x000fc6000a7fe4ff */
[----:B------:R1:W-:Y:S01]  /*27eb0*/  STL [R1+0xeb4], R80 ;  /* 0x000eb45001007387 */ /* 0x0003e20000100800 */
[----:B0-----:R-:W-:-:S03]  /*27ec0*/  IADD3 R3, P5, PT, R74, UR10, RZ ;  /* 0x0000000a4a037c10 */ /* 0x001fc6000ffbe0ff */
[----:B-1----:R-:W4:Y:S04]  /*27ed0*/  LDL.LU.64 R80, [R1+0x310] ;  /* 0x0003100001507983 */ /* 0x002f280000300a00 */
[----:B------:R-:W-:Y:S04]  /*27ee0*/  STL [R1+0xeb8], R3 ;  /* 0x000eb80301007387 */ /* 0x000fe80000100800 */
[----:B------:R0:W-:Y:S04]  /*27ef0*/  STL [R1+0x2c8], R78 ;  /* 0x0002c84e01007387 */ /* 0x0001e80000100800 */
[----:B0-----:R-:W4:Y:S01]  /*27f00*/  LDL.LU.64 R78, [R1+0x318] ;  /* 0x00031800014e7983 */ /* 0x001f220000300a00 */
[----:B------:R-:W-:-:S03]  /*27f10*/  IADD3.X R3, PT, PT, R75, UR11, RZ, P5, !PT ;  /* 0x0000000b4b037c10 */ /* 0x000fc6000affe4ff */
[----:B------:R-:W4:Y:S04]  /*27f20*/  LDL.LU.64 R74, [R1+0x320] ;  /* 0x00032000014a7983 */ /* 0x000f280000300a00 */
[----:B------:R0:W-:Y:S01]  /*27f30*/  STL [R1+0x2d0], R3 ;  /* 0x0002d00301007387 */ /* 0x0001e20000100800 */
[----:B--2---:R-:W-:Y:S02]  /*27f40*/  IADD3 R85, P5, PT, R72, UR10, RZ ;  /* 0x0000000a48557c10 */ /* 0x004fe4000ffbe0ff */
[----:B0-----:R-:W-:-:S04]  /*27f50*/  IADD3 R3, P4, PT, R76, UR10, RZ ;  /* 0x0000000a4c037c10 */ /* 0x001fc8000ff9e0ff */
[----:B------:R-:W-:Y:S01]  /*27f60*/  IADD3.X R84, PT, PT, R77, UR11, RZ, P4, !PT ;  /* 0x0000000b4d547c10 */ /* 0x000fe2000a7fe4ff */
[----:B------:R0:W-:Y:S04]  /*27f70*/  STL [R1+0xebc], R3 ;  /* 0x000ebc0301007387 */ /* 0x0001e80000100800 */
[----:B------:R3:W-:Y:S04]  /*27f80*/  STL [R1+0xec0], R85 ;  /* 0x000ec05501007387 */ /* 0x0007e80000100800 */
[----:B------:R-:W2:Y:S01]  /*27f90*/  LDL.LU.64 R76, [R1+0x328] ;  /* 0x00032800014c7983 */ /* 0x000ea20000300a00 */
[----:B0-----:R-:W-:-:S03]  /*27fa0*/  IADD3.X R3, PT, PT, R73, UR11, RZ, P5, !PT ;  /* 0x0000000b49037c10 */ /* 0x001fc6000affe4ff */
[----:B------:R0:W-:Y:S04]  /*27fb0*/  STL [R1+0x2d8], R84 ;  /* 0x0002d85401007387 */ /* 0x0001e80000100800 */
[----:B------:R-:W2:Y:S01]  /*27fc0*/  LDL.LU.64 R72, [R1+0x330] ;  /* 0x0003300001487983 */ /* 0x000ea20000300a00 */
[----:B---3--:R-:W-:-:S03]  /*27fd0*/  IADD3 R85, P4, PT, R70, UR10, RZ ;  /* 0x0000000a46557c10 */ /* 0x008fc6000ff9e0ff */
[----:B------:R4:W-:Y:S01]  /*27fe0*/  STL [R1+0x2e0], R3 ;  /* 0x0002e00301007387 */ /* 0x0009e20000100800 */
[----:B0-----:R-:W-:-:S03]  /*27ff0*/  IADD3.X R84, PT, PT, R71, UR11, RZ, P4, !PT ;  /* 0x0000000b47547c10 */ /* 0x001fc6000a7fe4ff */
[----:B------:R-:W-:Y:S04]  /*28000*/  STL [R1+0xec4], R85 ;  /* 0x000ec45501007387 */ /* 0x000fe80000100800 */
[----:B------:R-:W3:Y:S01]  /*28010*/  LDL.LU.64 R70, [R1+0x338] ;  /* 0x0003380001467983 */ /* 0x000ee20000300a00 */
[----:B----4-:R-:W-:-:S05]  /*28020*/  IADD3 R3, P5, PT, R68, UR10, RZ ;  /* 0x0000000a44037c10 */ /* 0x010fca000ffbe0ff */
[----:B------:R0:W-:Y:S04]  /*28030*/  STL [R1+0xec8], R3 ;  /* 0x000ec80301007387 */ /* 0x0001e80000100800 */
[----:B------:R-:W-:Y:S01]  /*28040*/  STL [R1+0x2e8], R84 ;  /* 0x0002e85401007387 */ /* 0x000fe20000100800 */
[----:B0-----:R-:W-:-:S03]  /*28050*/  IADD3.X R3, PT, PT, R69, UR11, RZ, P5, !PT ;  /* 0x0000000b45037c10 */ /* 0x001fc6000affe4ff */
[----:B------:R-:W4:Y:S04]  /*28060*/  LDL.LU.64 R68, [R1+0x340] ;  /* 0x0003400001447983 */ /* 0x000f280000300a00 */
[----:B------:R0:W-:Y:S01]  /*28070*/  STL [R1+0x2f0], R3 ;  /* 0x0002f00301007387 */ /* 0x0001e20000100800 */
[----:B------:R-:W-:-:S04]  /*28080*/  IADD3 R85, P4, PT, R64, UR10, RZ ;  /* 0x0000000a40557c10 */ /* 0x000fc8000ff9e0ff */
[----:B0-----:R-:W-:Y:S01]  /*28090*/  IADD3.X R3, PT, PT, R65, UR11, RZ, P4, !PT ;  /* 0x0000000b41037c10 */ /* 0x001fe2000a7fe4ff */
[----:B------:R-:W-:Y:S04]  /*280a0*/  STL [R1+0xecc], R85 ;  /* 0x000ecc5501007387 */ /* 0x000fe80000100800 */
[----:B------:R-:W4:Y:S01]  /*280b0*/  LDL.LU.64 R64, [R1+0x348] ;  /* 0x0003480001407983 */ /* 0x000f220000300a00 */
[----:B------:R-:W-:-:S05]  /*280c0*/  IADD3 R84, P5, PT, R66, UR10, RZ ;  /* 0x0000000a42547c10 */ /* 0x000fca000ffbe0ff */
[----:B------:R0:W-:Y:S04]  /*280d0*/  STL [R1+0xed0], R84 ;  /* 0x000ed05401007387 */ /* 0x0001e80000100800 */
[----:B------:R1:W-:Y:S01]  /*280e0*/  STL [R1+0x2f8], R3 ;  /* 0x0002f80301007387 */ /* 0x0003e20000100800 */
[----:B0-----:R-:W-:-:S03]  /*280f0*/  IADD3.X R84, PT, PT, R67, UR11, RZ, P5, !PT ;  /* 0x0000000b43547c10 */ /* 0x001fc6000affe4ff */
[----:B------:R-:W4:Y:S04]  /*28100*/  LDL.LU.64 R66, [R1+0x350] ;  /* 0x0003500001427983 */ /* 0x000f280000300a00 */
[----:B------:R0:W-:Y:S01]  /*28110*/  STL [R1+0x300], R84 ;  /* 0x0003005401007387 */ /* 0x0001e20000100800 */
[----:B-1----:R-:W-:-:S04]  /*28120*/  IADD3 R3, P4, PT, R82, UR10, RZ ;  /* 0x0000000a52037c10 */ /* 0x002fc8000ff9e0ff */
[----:B------:R-:W-:Y:S01]  /*28130*/  IADD3.X R82, PT, PT, R83, UR11, RZ, P4, !PT ;  /* 0x0000000b53527c10 */ /* 0x000fe2000a7fe4ff */
[----:B------:R1:W-:Y:S01]  /*28140*/  STL [R1+0xed4], R3 ;  /* 0x000ed40301007387 */ /* 0x0003e20000100800 */
[----:B0-----:R-:W-:-:S04]  /*28150*/  IADD3 R84, P5, PT, R80, UR10, RZ ;  /* 0x0000000a50547c10 */ /* 0x001fc8000ffbe0ff */
[----:B-1----:R-:W-:Y:S01]  /*28160*/  IADD3.X R3, PT, PT, R81, UR11, RZ, P5, !PT ;  /* 0x0000000b51037c10 */ /* 0x002fe2000affe4ff */
[----:B------:R-:W-:Y:S04]  /*28170*/  STL [R1+0xed8], R84 ;  /* 0x000ed85401007387 */ /* 0x000fe80000100800 */
[----:B------:R-:W-:Y:S04]  /*28180*/  STL [R1+0x308], R82 ;  /* 0x0003085201007387 */ /* 0x000fe80000100800 */
[----:B------:R0:W-:Y:S01]  /*28190*/  STL [R1+0x310], R3 ;  /* 0x0003100301007387 */ /* 0x0001e20000100800 */
[----:B------:R-:W-:-:S02]  /*281a0*/  IADD3 R81, P4, PT, R78, UR10, RZ ;  /* 0x0000000a4e517c10 */ /* 0x000fc4000ff9e0ff */
[----:B------:R-:W-:-:S03]  /*281b0*/  IADD3 R80, P5, PT, R74, UR10, RZ ;  /* 0x0000000a4a507c10 */ /* 0x000fc6000ffbe0ff */
[----:B------:R-:W-:Y:S01]  /*281c0*/  STL [R1+0xedc], R81 ;  /* 0x000edc5101007387 */ /* 0x000fe20000100800 */
[----:B0-----:R-:W-:-:S03]  /*281d0*/  IADD3.X R3, PT, PT, R79, UR11, RZ, P4, !PT ;  /* 0x0000000b4f037c10 */ /* 0x001fc6000a7fe4ff */
[----:B------:R-:W4:Y:S01]  /*281e0*/  LDL.LU.64 R82, [R1+0x358] ;  /* 0x0003580001527983 */ /* 0x000f220000300a00 */
[----:B------:R-:W-:-:S03]  /*281f0*/  IADD3.X R74, PT, PT, R75, UR11, RZ, P5, !PT ;  /* 0x0000000b4b4a7c10 */ /* 0x000fc6000affe4ff */
[----:B------:R-:W-:Y:S04]  /*28200*/  STL [R1+0xee0], R80 ;  /* 0x000ee05001007387 */ /* 0x000fe80000100800 */
[----:B------:R-:W-:Y:S04]  /*28210*/  STL [R1+0x318], R3 ;  /* 0x0003180301007387 */ /* 0x000fe80000100800 */
[----:B------:R0:W-:Y:S04]  /*28220*/  STL [R1+0x320], R74 ;  /* 0x0003204a01007387 */ /* 0x0001e80000100800 */
[----:B0-----:R-:W4:Y:S01]  /*28230*/  LDL.LU.64 R74, [R1+0x360] ;  /* 0x00036000014a7983 */ /* 0x001f220000300a00 */
[----:B--2---:R-:W-:-:S02]  /*28240*/  IADD3 R78, P4, PT, R76, UR10, RZ ;  /* 0x0000000a4c4e7c10 */ /* 0x004fc4000ff9e0ff */
[----:B------:R-:W-:-:S03]  /*28250*/  IADD3 R3, P5, PT, R72, UR10, RZ ;  /* 0x0000000a48037c10 */ /* 0x000fc6000ffbe0ff */
[----:B------:R-:W-:Y:S01]  /*28260*/  STL [R1+0xee4], R78 ;  /* 0x000ee44e01007387 */ /* 0x000fe20000100800 */
[----:B------:R-:W-:Y:S02]  /*28270*/  IADD3.X R76, PT, PT, R77, UR11, RZ, P4, !PT ;  /* 0x0000000b4d4c7c10 */ /* 0x000fe4000a7fe4ff */
[----:B------:R-:W-:Y:S01]  /*28280*/  IADD3.X R73, PT, PT, R73, UR11, RZ, P5, !PT ;  /* 0x0000000b49497c10 */ /* 0x000fe2000affe4ff */
[----:B------:R3:W-:Y:S04]  /*28290*/  STL [R1+0xee8], R3 ;  /* 0x000ee80301007387 */ /* 0x0007e80000100800 */
[----:B------:R-:W-:Y:S01]  /*282a0*/  STL [R1+0x328], R76 ;  /* 0x0003284c01007387 */ /* 0x000fe20000100800 */
[----:B---3--:R-:W-:-:S03]  /*282b0*/  IADD3 R3, P4, PT, R70, UR10, RZ ;  /* 0x0000000a46037c10 */ /* 0x008fc6000ff9e0ff */
[----:B------:R-:W-:Y:S01]  /*282c0*/  STL [R1+0x330], R73 ;  /* 0x0003304901007387 */ /* 0x000fe20000100800 */
[----:B------:R-:W-:-:S03]  /*282d0*/  IADD3.X R70, PT, PT, R71, UR11, RZ, P4, !PT ;  /* 0x0000000b47467c10 */ /* 0x000fc6000a7fe4ff */
[----:B------:R0:W-:Y:S01]  /*282e0*/  STL [R1+0xeec], R3 ;  /* 0x000eec0301007387 */ /* 0x0001e20000100800 */
[----:B----4-:R-:W-:-:S04]  /*282f0*/  IADD3 R72, P5, PT, R68, UR10, RZ ;  /* 0x0000000a44487c10 */ /* 0x010fc8000ffbe0ff */
[----:B0-----:R-:W-:Y:S01]  /*28300*/  IADD3.X R3, PT, PT, R69, UR11, RZ, P5, !PT ;  /* 0x0000000b45037c10 */ /* 0x001fe2000affe4ff */
[----:B------:R-:W-:Y:S04]  /*28310*/  STL [R1+0xef0], R72 ;  /* 0x000ef04801007387 */ /* 0x000fe80000100800 */
[----:B------:R-:W-:Y:S04]  /*28320*/  STL [R1+0x338], R70 ;  /* 0x0003384601007387 */ /* 0x000fe80000100800 */
[----:B------:R0:W-:Y:S01]  /*28330*/  STL [R1+0x340], R3 ;  /* 0x0003400301007387 */ /* 0x0001e20000100800 */
[----:B------:R-:W-:-:S04]  /*28340*/  IADD3 R69, P4, PT, R64, UR10, RZ ;  /* 0x0000000a40457c10 */ /* 0x000fc8000ff9e0ff */
[----:B0-----:R-:W-:Y:S01]  /*28350*/  IADD3.X R3, PT, PT, R65, UR11, RZ, P4, !PT ;  /* 0x0000000b41037c10 */ /* 0x001fe2000a7fe4ff */
[----:B------:R-:W-:Y:S04]  /*28360*/  STL [R1+0xef4], R69 ;  /* 0x000ef44501007387 */ /* 0x000fe80000100800 */
[----:B------:R-:W2:Y:S01]  /*28370*/  LDL.LU.64 R90, [R1+0x368] ;  /* 0x00036800015a7983 */ /* 0x000ea20000300a00 */
[----:B------:R-:W-:-:S05]  /*28380*/  IADD3 R68, P5, PT, R66, UR10, RZ ;  /* 0x0000000a42447c10 */ /* 0x000fca000ffbe0ff */
[----:B------:R-:W-:Y:S04]  /*28390*/  STL [R1+0xef8], R68 ;  /* 0x000ef84401007387 */ /* 0x000fe80000100800 */
[----:B------:R-:W3:Y:S04]  /*283a0*/  LDL.LU.64 R88, [R1+0x370] ;  /* 0x0003700001587983 */ /* 0x000ee80000300a00 */
[----:B------:R0:W-:Y:S04]  /*283b0*/  STL [R1+0x348], R3 ;  /* 0x0003480301007387 */ /* 0x0001e80000100800 */
[----:B------:R-:W4:Y:S04]  /*283c0*/  LDL.LU R86, [R1+0x480] ;  /* 0x0004800001567983 */ /* 0x000f280000300800 */
[----:B------:R-:W4:Y:S01]  /*283d0*/  LDL.LU R64, [R1+0x484] ;  /* 0x0004840001407983 */ /* 0x000f220000300800 */
[----:B0-----:R-:W-:-:S03]  /*283e0*/  IADD3.X R3, PT, PT, R67, UR11, RZ, P5, !PT ;  /* 0x0000000b43037c10 */ /* 0x001fc6000affe4ff */
[----:B------:R-:W4:Y:S04]  /*283f0*/  LDL.LU R76, [R1+0x474] ;  /* 0x00047400014c7983 */ /* 0x000f280000300800 */
[----:B------:R-:W4:Y:S04]  /*28400*/  LDL.LU R65, [R1+0x47c] ;  /* 0x00047c0001417983 */ /* 0x000f280000300800 */
[----:B------:R-:W4:Y:S04]  /*28410*/  LDL.LU R77, [R1+0x470] ;  /* 0x00047000014d7983 */ /* 0x000f280000300800 */
[----:B------:R-:W4:Y:S04]  /*28420*/  LDL.LU R66, [R1+0x478] ;  /* 0x0004780001427983 */ /* 0x000f280000300800 */
[----:B------:R0:W-:Y:S04]  /*28430*/  STL [R1+0x350], R3 ;  /* 0x0003500301007387 */ /* 0x0001e80000100800 */
[----:B------:R-:W4:Y:S04]  /*28440*/  LDL.LU R78, [R1+0x468] ;  /* 0x00046800014e7983 */ /* 0x000f280000300800 */
[----:B------:R-:W4:Y:S01]  /*28450*/  LDL.LU R67, [R1+0x46c] ;  /* 0x00046c0001437983 */ /* 0x000f220000300800 */
[----:B0-----:R-:W-:-:S05]  /*28460*/  IADD3 R3, P4, PT, R82, UR10, RZ ;  /* 0x0000000a52037c10 */ /* 0x001fca000ff9e0ff */
[----:B------:R0:W-:Y:S04]  /*28470*/  STL [R1+0xefc], R3 ;  /* 0x000efc0301007387 */ /* 0x0001e80000100800 */
[----:B------:R-:W4:Y:S04]  /*28480*/  LDL.LU R85, [R1+0x45c] ;  /* 0x00045c0001557983 */ /* 0x000f280000300800 */
[----:B------:R-:W4:Y:S04]  /*28490*/  LDL.LU R68, [R1+0x464] ;  /* 0x0004640001447983 */ /* 0x000f280000300800 */
[----:B------:R-:W4:Y:S04]  /*284a0*/  LDL.LU R79, [R1+0x458] ;  /* 0x00045800014f7983 */ /* 0x000f280000300800 */
[----:B------:R-:W4:Y:S01]  /*284b0*/  LDL.LU R69, [R1+0x460] ;  /* 0x0004600001457983 */ /* 0x000f220000300800 */
[----:B------:R-:W-:-:S03]  /*284c0*/  IADD3 R73, P5, PT, R74, UR10, RZ ;  /* 0x0000000a4a497c10 */ /* 0x000fc6000ffbe0ff */
[----:B------:R-:W4:Y:S04]  /*284d0*/  LDL.LU R84, [R1+0x450] ;  /* 0x0004500001547983 */ /* 0x000f280000300800 */
[----:B------:R-:W4:Y:S04]  /*284e0*/  LDL.LU R70, [R1+0x454] ;  /* 0x0004540001467983 */ /* 0x000f280000300800 */
[----:B------:R-:W4:Y:S04]  /*284f0*/  LDL.LU R80, [R1+0x444] ;  /* 0x0004440001507983 */ /* 0x000f280000300800 */
[----:B------:R-:W4:Y:S04]  /*28500*/  LDL.LU R71, [R1+0x44c] ;  /* 0x00044c0001477983 */ /* 0x000f280000300800 */
[----:B------:R-:W4:Y:S04]  /*28510*/  LDL.LU R72, [R1+0x448] ;  /* 0x0004480001487983 */ /* 0x000f280000300800 */
[----:B------:R1:W-:Y:S04]  /*28520*/  STL [R1+0xf00], R73 ;  /* 0x000f004901007387 */ /* 0x0003e80000100800 */
[----:B------:R-:W4:Y:S01]  /*28530*/  LDL.LU R81, [R1+0x440] ;  /* 0x0004400001517983 */ /* 0x000f220000300800 */
[----:B0-----:R-:W-:-:S03]  /*28540*/  IADD3.X R3, PT, PT, R83, UR11, RZ, P4, !PT ;  /* 0x0000000b53037c10 */ /* 0x001fc6000a7fe4ff */
[----:B------:R-:W4:Y:S04]  /*28550*/  LDL.LU R83, [R1+0x438] ;  /* 0x0004380001537983 */ /* 0x000f280000300800 */
[----:B------:R0:W-:Y:S04]  /*28560*/  STL [R1+0x358], R3 ;  /* 0x0003580301007387 */ /* 0x0001e80000100800 */
[----:B-1----:R-:W4:Y:S04]  /*28570*/  LDL.LU R73, [R1+0x43c] ;  /* 0x00043c0001497983 */ /* 0x002f280000300800 */
[----:B------:R-:W4:Y:S01]  /*28580*/  LDL.LU R82, [R1+0x42c] ;  /* 0x00042c0001527983 */ /* 0x000f220000300800 */
[----:B0-----:R-:W-:-:S03]  /*28590*/  IADD3.X R3, PT, PT, R75, UR11, RZ, P5, !PT ;  /* 0x0000000b4b037c10 */ /* 0x001fc6000affe4ff */
[----:B------:R-:W4:Y:S04]  /*285a0*/  LDL.LU R74, [R1+0x434] ;  /* 0x00043400014a7983 */ /* 0x000f280000300800 */
[----:B------:R0:W-:Y:S04]  /*285b0*/  STL [R1+0x360], R3 ;  /* 0x0003600301007387 */ /* 0x0001e80000100800 */
[----:B------:R-:W4:Y:S04]  /*285c0*/  LDL.LU R75, [R1+0x428] ;  /* 0x00042800014b7983 */ /* 0x000f280000300800 */
[----:B0-----:R-:W4:Y:S01]  /*285d0*/  LDL.LU R3, [R1+0x430] ;  /* 0x0004300001037983 */ /* 0x001f220000300800 */
[----:B--2---:R-:W-:-:S04]  /*285e0*/  IADD3 R87, P4, PT, R90, UR10, RZ ;  /* 0x0000000a5a577c10 */ /* 0x004fc8000ff9e0ff */
[----:B------:R-:W-:Y:S01]  /*285f0*/  IADD3.X R90, PT, PT, R91, UR11, RZ, P4, !PT ;  /* 0x0000000b5b5a7c10 */ /* 0x000fe2000a7fe4ff */
[----:B------:R0:W-:Y:S01]  /*28600*/  STL [R1+0xf04], R87 ;  /* 0x000f045701007387 */ /* 0x0001e20000100800 */
[----:B---3--:R-:W-:-:S04]  /*28610*/  IADD3 R92, P5, PT, R88, UR10, RZ ;  /* 0x0000000a585c7c10 */ /* 0x008fc8000ffbe0ff */
[----:B0-----:R-:W-:Y:S01]  /*28620*/  IADD3.X R87, PT, PT, R89, UR11, RZ, P5, !PT ;  /* 0x0000000b59577c10 */ /* 0x001fe2000affe4ff */
[----:B------:R-:W-:Y:S04]  /*28630*/  STL [R1+0xf08], R92 ;  /* 0x000f085c01007387 */ /* 0x000fe80000100800 */
[----:B------:R-:W-:Y:S04]  /*28640*/  STL [R1+0x368], R90 ;  /* 0x0003685a01007387 */ /* 0x000fe80000100800 */
[----:B------:R0:W-:Y:S01]  /*28650*/  STL [R1+0x370], R87 ;  /* 0x0003705701007387 */ /* 0x0001e20000100800 */
[----:B----4-:R-:W-:-:S03]  /*28660*/  PRMT R65, R65, 0x5410, R76 ;  /* 0x0000541041417816 */ /* 0x010fc6000000004c */
[----:B0-----:R-:W2:Y:S04]  /*28670*/  LDL.LU R87, [R1+0x420] ;  /* 0x0004200001577983 */ /* 0x001ea80000300800 */
[----:B------:R-:W2:Y:S01]  /*28680*/  LDL.LU R76, [R1+0x424] ;  /* 0x00042400014c7983 */ /* 0x000ea20000300800 */
[----:B------:R-:W-:-:S03]  /*28690*/  PRMT R66, R66, 0x5410, R77 ;  /* 0x0000541042427816 */ /* 0x000fc6000000004d */
[----:B------:R-:W3:Y:S04]  /*286a0*/  LDL.LU R88, [R1+0x414] ;  /* 0x0004140001587983 */ /* 0x000ee80000300800 */
[----:B------:R-:W3:Y:S04]  /*286b0*/  LDL.LU R77, [R1+0x41c] ;  /* 0x00041c00014d7983 */ /* 0x000ee80000300800 */
[----:B------:R-:W4:Y:S01]  /*286c0*/  LDL.LU R89, [R1+0x410] ;  /* 0x0004100001597983 */ /* 0x000f220000300800 */
[----:B------:R-:W-:-:S03]  /*286d0*/  PRMT R67, R67, 0x5410, R78 ;  /* 0x0000541043437816 */ /* 0x000fc6000000004e */
[----:B------:R-:W4:Y:S04]  /*286e0*/  LDL.LU R78, [R1+0x418] ;  /* 0x00041800014e7983 */ /* 0x000f280000300800 */
[----:B------:R-:W4:Y:S01]  /*286f0*/  LDL.LU R91, [R1+0x408] ;  /* 0x00040800015b7983 */ /* 0x000f220000300800 */
[----:B------:R-:W-:Y:S02]  /*28700*/  PRMT R64, R64, 0x5410, R86 ;  /* 0x0000541040407816 */ /* 0x000fe40000000056 */
[----:B------:R-:W-:Y:S02]  /*28710*/  PRMT R69, R69, 0x5410, R79 ;  /* 0x0000541045457816 */ /* 0x000fe4000000004f */
        /* <DEDUP_REMOVED lines=8> */
[----:B------:R-:W-:Y:S02]  /*287a0*/  PRMT R70, R70, 0x5410, R84 ;  /* 0x0000541046467816 */ /* 0x000fe40000000054 */
[----:B------:R-:W-:Y:S02]  /*287b0*/  PRMT R73, R73, 0x5410, R83 ;  /* 0x0000541049497816 */ /* 0x000fe40000000053 */
[----:B------:R-:W-:Y:S02]  /*287c0*/  PRMT R68, R68, 0x5410, R85 ;  /* 0x0000541044447816 */ /* 0x000fe40000000055 */
[----:B------:R-:W-:-:S02]  /*287d0*/  PRMT R74, R74, 0x5410, R82 ;  /* 0x000054104a4a7816 */ /* 0x000fc40000000052 */
[----:B------:R-:W4:Y:S04]  /*287e0*/  LDL.LU R82, [R1+0x3f4] ;  /* 0x0003f40001527983 */ /* 0x000f280000300800 */
[----:B------:R-:W4:Y:S04]  /*287f0*/  LDL.LU R109, [R1+0x3e4] ;  /* 0x0003e400016d7983 */ /* 0x000f280000300800 */
[----:B------:R-:W4:Y:S04]  /*28800*/  LDL.LU R83, [R1+0x3ec] ;  /* 0x0003ec0001537983 */ /* 0x000f280000300800 */
        /* <DEDUP_REMOVED lines=9> */
[----:B------:R-:W2:Y:S04]  /*288a0*/  LDL.LU R87, [R1+0x3d0] ;  /* 0x0003d00001577983 */ /* 0x000ea80000300800 */
[----:B------:R-:W2:Y:S01]  /*288b0*/  LDL.LU R106, [R1+0x3c0] ;  /* 0x0003c000016a7983 */ /* 0x000ea20000300800 */
[----:B---3--:R-:W-:-:S03]  /*288c0*/  PRMT R77, R77, 0x5410, R88 ;  /* 0x000054104d4d7816 */ /* 0x008fc60000000058 */
[----:B------:R-:W3:Y:S04]  /*288d0*/  LDL.LU R88, [R1+0x3c4] ;  /* 0x0003c40001587983 */ /* 0x000ee80000300800 */
[----:B------:R-:W3:Y:S01]  /*288e0*/  LDL.LU R105, [R1+0x3b4] ;  /* 0x0003b40001697983 */ /* 0x000ee20000300800 */
[----:B----4-:R-:W-:-:S03]  /*288f0*/  PRMT R78, R78, 0x5410, R89 ;  /* 0x000054104e4e7816 */ /* 0x010fc60000000059 */
        /* <DEDUP_REMOVED lines=23> */
[----:B------:R-:W-:Y:S02]  /*28a70*/  PRMT R84, R84, 0x5410, R108 ;  /* 0x0000541054547816 */ /* 0x000fe4000000006c */
[----:B------:R-:W-:Y:S02]  /*28a80*/  PRMT R83, R83, 0x5410, R109 ;  /* 0x0000541053537816 */ /* 0x000fe4000000006d */
[----:B------:R-:W-:Y:S02]  /*28a90*/  PRMT R82, R82, 0x5410, R110 ;  /* 0x0000541052527816 */ /* 0x000fe4000000006e */
[----:B--2---:R-:W-:-:S02]  /*28aa0*/  PRMT R87, R87, 0x5410, R107 ;  /* 0x0000541057577816 */ /* 0x004fc4000000006b */
        /* <DEDUP_REMOVED lines=9> */
[----:B------:R-:W2:Y:S04]  /*28b40*/  LDL.LU R98, [R1+0x1dc] ;  /* 0x0001dc0001627983 */ /* 0x000ea80000300800 */
[----:B------:R-:W3:Y:S04]  /*28b50*/  LDL.LU R129, [R1+0x1d0] ;  /* 0x0001d00001817983 */ /* 0x000ee80000300800 */
[----:B------:R-:W3:Y:S04]  /*28b60*/  LDL.LU R99, [R1+0x1d8] ;  /* 0x0001d80001637983 */ /* 0x000ee80000300800 */
[----:B------:R-:W4:Y:S04]  /*28b70*/  LDL.LU R128, [R1+0x1c8] ;  /* 0x0001c80001807983 */ /* 0x000f280000300800 */
[----:B------:R-:W4:Y:S04]  /*28b80*/  LDL.LU R100, [R1+0x1cc] ;  /* 0x0001cc0001647983 */ /* 0x000f280000300800 */
        /* <DEDUP_REMOVED lines=23> */
[----:B------:R-:W-:-:S03]  /*28d00*/  PRMT R97, R3, 0x5410, R97 ;  /* 0x0000541003617816 */ /* 0x000fc60000000061 */
[----:B------:R-:W2:Y:S04]  /*28d10*/  LDL.LU R112, [R1+0x16c] ;  /* 0x00016c0001707983 */ /* 0x000ea80000300800 */
[----:B------:R-:W2:Y:S04]  /*28d20*/  LDL.LU R115, [R1+0x160] ;  /* 0x0001600001737983 */ /* 0x000ea80000300800 */
[----:B------:R-:W2:Y:S04]  /*28d30*/  LDL.LU R113, [R1+0x164] ;  /* 0x0001640001717983 */ /* 0x000ea80000300800 */
[----:B------:R-:W3:Y:S04]  /*28d40*/  LDL.LU R114, [R1+0x158] ;  /* 0x0001580001727983 */ /* 0x000ee80000300800 */
[----:B------:R-:W3:Y:S01]  /*28d50*/  LDL.LU R3, [R1+0x15c] ;  /* 0x00015c0001037983 */ /* 0x000ee20000300800 */
[----:B--2---:R-:W-:-:S02]  /*28d60*/  PRMT R113, R113, 0x5410, R115 ;  /* 0x0000541071717816 */ /* 0x004fc40000000073 */
[----:B---3--:R-:W-:Y:S02]  /*28d70*/  PRMT R114, R3, 0x5410, R114 ;  /* 0x0000541003727816 */ /* 0x008fe40000000072 */
[----:B------:R-:W2:Y:S04]  /*28d80*/  LDL.LU R3, [R1+0x150] ;  /* 0x0001500001037983 */ /* 0x000ea80000300800 */
[----:B------:R-:W2:Y:S01]  /*28d90*/  LDL.LU R115, [R1+0x154] ;  /* 0x0001540001737983 */ /* 0x000ea20000300800 */
[----:B------:R-:W-:-:S03]  /*28da0*/  PRMT R112, R112, 0x5410, R116 ;  /* 0x0000541070707816 */ /* 0x000fc60000000074 */
[----:B------:R-:W3:Y:S01]  /*28db0*/  LDL.LU R165, [R1+0x148] ;  /* 0x0001480001a57983 */ /* 0x000ee20000300800 */
[----:B------:R-:W-:-:S03]  /*28dc0*/  PRMT R111, R111, 0x5410, R117 ;  /* 0x000054106f6f7816 */ /* 0x000fc60000000075 */
[----:B------:R-:W3:Y:S01]  /*28dd0*/  LDL.LU R116, [R1+0x14c] ;  /* 0x00014c0001747983 */ /* 0x000ee20000300800 */
[----:B------:R-:W-:-:S03]  /*28de0*/  PRMT R110, R110, 0x5410, R118 ;  /* 0x000054106e6e7816 */ /* 0x000fc60000000076 */
[----:B------:R-:W3:Y:S01]  /*28df0*/  LDL.LU R161, [R1+0x140] ;  /* 0x0001400001a17983 */ /* 0x000ee20000300800 */
[----:B------:R-:W-:-:S03]  /*28e00*/  PRMT R109, R109, 0x5410, R119 ;  /* 0x000054106d6d7816 */ /* 0x000fc60000000077 */
[----:B------:R-:W3:Y:S04]  /*28e10*/  LDL.LU R117, [R1+0x144] ;  /* 0x0001440001757983 */ /* 0x000ee80000300800 */
        /* <DEDUP_REMOVED lines=25> */
[----:B----4-:R-:W-:-:S03]  /*28fb0*/  PRMT R100, R100, 0x5410, R128 ;  /* 0x0000541064647816 */ /* 0x010fc60000000080 */
        /* <DEDUP_REMOVED lines=13> */
[----:B--2---:R-:W-:-:S03]  /*29090*/  PRMT R115, R115, 0x5410, R3 ;  /* 0x0000541073737816 */ /* 0x004fc60000000003 */
[----:B------:R-:W2:Y:S01]  /*290a0*/  LDL.LU R3, [R1+0x13b8] ;  /* 0x0013b80001037983 */ /* 0x000ea20000300800 */
[----:B---3--:R-:W-:Y:S02]  /*290b0*/  PRMT R116, R116, 0x5410, R165 ;  /* 0x0000541074747816 */ /* 0x008fe400000000a5 */
        /* <DEDUP_REMOVED lines=9> */
[----:B----4-:R-:W-:Y:S02]  /*29150*/  PRMT R126, R126, 0x5410, R143 ;  /* 0x000054107e7e7816 */ /* 0x010fe4000000008f */
[----:B------:R-:W-:-:S02]  /*29160*/  PRMT R127, R127, 0x5410, R141 ;  /* 0x000054107f7f7816 */ /* 0x000fc4000000008d */
[----:B------:R-:W-:Y:S02]  /*29170*/  PRMT R128, R128, 0x5410, R139 ;  /* 0x0000541080807816 */ /* 0x000fe4000000008b */
[----:B------:R-:W-:Y:S02]  /*29180*/  PRMT R129, R129, 0x5410, R137 ;  /* 0x0000541081817816 */ /* 0x000fe40000000089 */
[----:B------:R-:W-:Y:S02]  /*29190*/  PRMT R130, R130, 0x5410, R135 ;  /* 0x0000541082827816 */ /* 0x000fe40000000087 */
[----:B------:R-:W-:-:S04]  /*291a0*/  PRMT R131, R131, 0x5410, R133 ;  /* 0x0000541083837816 */ /* 0x000fc80000000085 */
[----:B------:R0:W-:Y:S01]  /*291b0*/  STTM.x128 tmem[UR7+0x40], R4 ;  /* 0x00004004000079ed */ /* 0x0001e200083c0007 */
[----:B------:R-:W-:Y:S01]  /*291c0*/  PRMT R2, RZ, 0x7610, R2 ;  /* 0x00007610ff027816 */ /* 0x000fe20000000002 */
[----:B------:R-:W1:Y:S01]  /*291d0*/  FENCE.VIEW.ASYNC.T ;  /* 0x00000000000073c6 */ /* 0x000e620000000200 */
[----:B------:R-:W-:Y:S01]  /*291e0*/  PRMT R0, RZ, 0x7610, R0 ;  /* 0x00007610ff007816 */ /* 0x000fe20000000000 */
[----:B-1----:R-:W-:Y:S01]  /*291f0*/  BAR.SYNC.DEFER_BLOCKING 0x0 ;  /* 0x0000000000007b1d */ /* 0x002fe20000010000 */
[----:B0-----:R-:W-:Y:S02]  /*29200*/  PRMT R126, RZ, 0x7610, R126 ;  /* 0x00007610ff7e7816 */ /* 0x001fe4000000007e */
[----:B------:R-:W-:Y:S02]  /*29210*/  PRMT R125, RZ, 0x7610, R125 ;  /* 0x00007610ff7d7816 */ /* 0x000fe4000000007d */
        /* <DEDUP_REMOVED lines=115> */
[----:B------:R-:W-:Y:S04]  /*29950*/  STL.S16 [R1+0x100], R71 ;  /* 0x0001004701007387 */ /* 0x000fe80000100600 */
[----:B------:R-:W-:Y:S01]  /*29960*/  STL.S16 [R1+0xfc], R70 ;  /* 0x0000fc4601007387 */ /* 0x000fe20000100600 */
[----:B------:R-:W-:-:S03]  /*29970*/  PRMT R64, RZ, 0x7610, R64 ;  /* 0x00007610ff407816 */ /* 0x000fc60000000040 */
[----:B------:R-:W-:Y:S04]  /*29980*/  STL.S16 [R1+0xf8], R69 ;  /* 0x0000f84501007387 */ /* 0x000fe80000100600 */
[----:B------:R-:W-:Y:S04]  /*29990*/  STL.S16 [R1+0xf4], R68 ;  /* 0x0000f44401007387 */ /* 0x000fe80000100600 */
[----:B------:R-:W-:Y:S04]  /*299a0*/  STL.S16 [R1+0xf0], R67 ;  /* 0x0000f04301007387 */ /* 0x000fe80000100600 */
[----:B------:R-:W-:Y:S04]  /*299b0*/  STL.S16 [R1+0xec], R66 ;  /* 0x0000ec4201007387 */ /* 0x000fe80000100600 */
[----:B--2---:R0:W-:Y:S04]  /*299c0*/  STL.64 [R1+0x1128], R2 ;  /* 0x0011280201007387 */ /* 0x0041e80000100a00 */
[----:B------:R-:W-:Y:S04]  /*299d0*/  STL.S16 [R1+0xe8], R65 ;  /* 0x0000e84101007387 */ /* 0x000fe80000100600 */
[----:B------:R1:W-:Y:S01]  /*299e0*/  STL [R1+0x12c0], R0 ;  /* 0x0012c00001007387 */ /* 0x0003e20000100800 */
[----:B0-----:R-:W-:-:S03]  /*299f0*/  PRMT R3, RZ, 0x7610, R3 ;  /* 0x00007610ff037816 */ /* 0x001fc60000000003 */
[----:B------:R-:W-:Y:S01]  /*29a00*/  STL.S16 [R1+0xdc], R64 ;  /* 0x0000dc4001007387 */ /* 0x000fe20000100600 */
[----:B------:R-:W-:-:S03]  /*29a10*/  PRMT R2, RZ, 0x7610, R2 ;  /* 0x00007610ff027816 */ /* 0x000fc60000000002 */
[----:B------:R-:W2:Y:S04]  /*29a20*/  LDL.LU R161, [R1+0x510] ;  /* 0x0005100001a17983 */ /* 0x000ea80000300800 */
[----:B------:R-:W-:Y:S04]  /*29a30*/  STL.S16 [R1+0xd8], R3 ;  /* 0x0000d80301007387 */ /* 0x000fe80000100600 */
[----:B------:R-:W3:Y:S04]  /*29a40*/  LDL.LU R159, [R1+0x514] ;  /* 0x00051400019f7983 */ /* 0x000ee80000300800 */
[----:B------:R-:W-:Y:S04]  /*29a50*/  STL.S16 [R1+0xd4], R2 ;  /* 0x0000d40201007387 */ /* 0x000fe80000100600 */
[----:B------:R-:W4:Y:S04]  /*29a60*/  LDL.LU R153, [R1+0x518] ;  /* 0x0005180001997983 */ /* 0x000f280000300800 */
[----:B------:R-:W4:Y:S01]  /*29a70*/  LDL.LU R151, [R1+0x51c] ;  /* 0x00051c0001977983 */ /* 0x000f220000300800 */
[----:B-1----:R-:W-:-:S03]  /*29a80*/  PRMT R0, RZ, 0x7610, R0 ;  /* 0x00007610ff007816 */ /* 0x002fc60000000000 */
[----:B------:R-:W4:Y:S01]  /*29a90*/  LDL.LU R149, [R1+0x520] ;  /* 0x0005200001957983 */ /* 0x000f220000300800 */
[----:B------:R-:W-:-:S03]  /*29aa0*/  PRMT R63, RZ, 0x7610, R63 ;  /* 0x00007610ff3f7816 */ /* 0x000fc6000000003f */
[----:B------:R-:W4:Y:S01]  /*29ab0*/  LDL.LU R147, [R1+0x524] ;  /* 0x0005240001937983 */ /* 0x000f220000300800 */
[----:B------:R-:W-:-:S03]  /*29ac0*/  PRMT R62, RZ, 0x7610, R62 ;  /* 0x00007610ff3e7816 */ /* 0x000fc6000000003e */
[----:B------:R-:W4:Y:S01]  /*29ad0*/  LDL.LU R145, [R1+0x528] ;  /* 0x0005280001917983 */ /* 0x000f220000300800 */
[----:B------:R-:W-:-:S03]  /*29ae0*/  PRMT R61, RZ, 0x7610, R61 ;  /* 0x00007610ff3d7816 */ /* 0x000fc6000000003d */
[----:B------:R-:W4:Y:S01]  /*29af0*/  LDL.LU R143, [R1+0x52c] ;  /* 0x00052c00018f7983 */ /* 0x000f220000300800 */
[----:B------:R-:W-:-:S03]  /*29b00*/  PRMT R60, RZ, 0x7610, R60 ;  /* 0x00007610ff3c7816 */ /* 0x000fc6000000003c */
[----:B------:R-:W4:Y:S01]  /*29b10*/  LDL.LU R141, [R1+0x530] ;  /* 0x00053000018d7983 */ /* 0x000f220000300800 */
[----:B------:R-:W-:Y:S02]  /*29b20*/  PRMT R59, RZ, 0x7610, R59 ;  /* 0x00007610ff3b7816 */ /* 0x000fe4000000003b */
[----:B------:R-:W-:Y:S01]  /*29b30*/  PRMT R58, RZ, 0x7610, R58 ;  /* 0x00007610ff3a7816 */ /* 0x000fe2000000003a */
[----:B------:R-:W4:Y:S01]  /*29b40*/  LDL.LU R139, [R1+0x534] ;  /* 0x00053400018b7983 */ /* 0x000f220000300800 */
[----:B------:R-:W-:Y:S02]  /*29b50*/  PRMT R57, RZ, 0x7610, R57 ;  /* 0x00007610ff397816 */ /* 0x000fe40000000039 */
[----:B------:R-:W-:Y:S01]  /*29b60*/  PRMT R56, RZ, 0x7610, R56 ;  /* 0x00007610ff387816 */ /* 0x000fe20000000038 */
[----:B------:R-:W4:Y:S01]  /*29b70*/  LDL.LU R137, [R1+0x538] ;  /* 0x0005380001897983 */ /* 0x000f220000300800 */
[----:B------:R-:W-:Y:S02]  /*29b80*/  PRMT R55, RZ, 0x7610, R55 ;  /* 0x00007610ff377816 */ /* 0x000fe40000000037 */
[----:B------:R-:W-:Y:S01]  /*29b90*/  PRMT R54, RZ, 0x7610, R54 ;  /* 0x00007610ff367816 */ /* 0x000fe20000000036 */
[----:B------:R-:W4:Y:S01]  /*29ba0*/  LDL.LU R135, [R1+0x53c] ;  /* 0x00053c0001877983 */ /* 0x000f220000300800 */
[----:B------:R-:W-:-:S02]  /*29bb0*/  PRMT R53, RZ, 0x7610, R53 ;  /* 0x00007610ff357816 */ /* 0x000fc40000000035 */
[----:B------:R-:W-:Y:S01]  /*29bc0*/  PRMT R52, RZ, 0x7610, R52 ;  /* 0x00007610ff347816 */ /* 0x000fe20000000034 */
[----:B------:R-:W-:Y:S01]  /*29bd0*/  STL [R1+0x1318], R0 ;  /* 0x0013180001007387 */ /* 0x000fe20000100800 */
[----:B------:R-:W-:Y:S02]  /*29be0*/  PRMT R51, RZ, 0x7610, R51 ;  /* 0x00007610ff337816 */ /* 0x000fe40000000033 */
[----:B------:R-:W-:Y:S01]  /*29bf0*/  PRMT R50, RZ, 0x7610, R50 ;  /* 0x00007610ff327816 */ /* 0x000fe20000000032 */
[----:B------:R0:W-:Y:S01]  /*29c00*/  STL.64 [R1+0x12a8], R62 ;  /* 0x0012a83e01007387 */ /* 0x0001e20000100a00 */
[----:B------:R-:W-:Y:S02]  /*29c10*/  PRMT R49, RZ, 0x7610, R49 ;  /* 0x00007610ff317816 */ /* 0x000fe40000000031 */
[----:B------:R-:W-:Y:S01]  /*29c20*/  PRMT R48, RZ, 0x7610, R48 ;  /* 0x00007610ff307816 */ /* 0x000fe20000000030 */
[----:B------:R-:W-:Y:S01]  /*29c30*/  STL.64 [R1+0x1258], R60 ;  /* 0x0012583c01007387 */ /* 0x000fe20000100a00 */
[----:B------:R-:W-:-:S02]  /*29c40*/  PRMT R47, RZ, 0x7610, R47 ;  /* 0x00007610ff2f7816 */ /* 0x000fc4000000002f */
[----:B------:R-:W-:Y:S01]  /*29c50*/  PRMT R46, RZ, 0x7610, R46 ;  /* 0x00007610ff2e7816 */ /* 0x000fe2000000002e */
[----:B------:R-:W-:Y:S01]  /*29c60*/  STL.64 [R1+0x1208], R58 ;  /* 0x0012083a01007387 */ /* 0x000fe20000100a00 */
[----:B------:R-:W-:Y:S02]  /*29c70*/  PRMT R45, RZ, 0x7610, R45 ;  /* 0x00007610ff2d7816 */ /* 0x000fe4000000002d */
[----:B------:R-:W-:Y:S01]  /*29c80*/  PRMT R44, RZ, 0x7610, R44 ;  /* 0x00007610ff2c7816 */ /* 0x000fe2000000002c */
[----:B------:R-:W-:Y:S01]  /*29c90*/  STL.64 [R1+0x11a0], R56 ;  /* 0x0011a03801007387 */ /* 0x000fe20000100a00 */
        /* <DEDUP_REMOVED lines=12> */
[----:B------:R-:W-:-:S03]  /*29d60*/  PRMT R35, RZ, 0x7610, R35 ;  /* 0x00007610ff237816 */ /* 0x000fc60000000023 */
[----:B------:R-:W-:Y:S01]  /*29d70*/  STL.64 [R1+0x1280], R46 ;  /* 0x0012802e01007387 */ /* 0x000fe20000100a00 */
[----:B------:R-:W-:-:S03]  /*29d80*/  PRMT R34, RZ, 0x7610, R34 ;  /* 0x00007610ff227816 */ /* 0x000fc60000000022 */
[----:B------:R-:W-:Y:S01]  /*29d90*/  STL.64 [R1+0x1248], R44 ;  /* 0x0012482c01007387 */ /* 0x000fe20000100a00 */
[----:B------:R-:W-:Y:S02]  /*29da0*/  PRMT R33, RZ, 0x7610, R33 ;  /* 0x00007610ff217816 */ /* 0x000fe40000000021 */
        /* <DEDUP_REMOVED lines=10> */
[----:B------:R1:W-:Y:S01]  /*29e50*/  STL.64 [R1+0x1120], R36 ;  /* 0x0011202401007387 */ /* 0x0003e20000100a00 */
[----:B------:R-:W-:Y:S02]  /*29e60*/  PRMT R25, RZ, 0x7610, R25 ;  /* 0x00007610ff197816 */ /* 0x000fe40000000019 */
[----:B------:R-:W-:Y:S01]  /*29e70*/  PRMT R24, RZ, 0x7610, R24 ;  /* 0x00007610ff187816 */ /* 0x000fe20000000018 */
[----:B------:R-:W-:Y:S01]  /*29e80*/  STL [R1+0x1328], R35 ;  /* 0x0013282301007387 */ /* 0x000fe20000100800 */
[----:B------:R-:W-:Y:S02]  /*29e90*/  PRMT R23, RZ, 0x7610, R23 ;  /* 0x00007610ff177816 */ /* 0x000fe40000000017 */
[----:B------:R-:W-:Y:S01]  /*29ea0*/  PRMT R22, RZ, 0x7610, R22 ;  /* 0x00007610ff167816 */ /* 0x000fe20000000016 */
[----:B------:R-:W-:Y:S01]  /*29eb0*/  STL [R1+0x1338], R34 ;  /* 0x0013382201007387 */ /* 0x000fe20000100800 */
        /* <DEDUP_REMOVED lines=26> */
[----:B------:R-:W-:Y:S04]  /*2a060*/  STL.64 [R1+0x12d8], R16 ;  /* 0x0012d81001007387 */ /* 0x000fe80000100a00 */
[----:B------:R-:W-:Y:S04]  /*2a070*/  STL.64 [R1+0x1278], R14 ;  /* 0x0012780e01007387 */ /* 0x000fe80000100a00 */
[----:B------:R-:W-:Y:S04]  /*2a080*/  STL.64 [R1+0x1238], R12 ;  /* 0x0012380c01007387 */ /* 0x000fe80000100a00 */
[----:B------:R0:W-:Y:S04]  /*2a090*/  STL.64 [R1+0x11e0], R4 ;  /* 0x0011e00401007387 */ /* 0x0001e80000100a00 */
[----:B------:R-:W-:Y:S04]  /*2a0a0*/  STL.64 [R1+0x11b0], R6 ;  /* 0x0011b00601007387 */ /* 0x000fe80000100a00 */
[----:B------:R-:W-:Y:S04]  /*2a0b0*/  STL.64 [R1+0x1150], R8 ;  /* 0x0011500801007387 */ /* 0x000fe80000100a00 */
[----:B------:R-:W-:Y:S04]  /*2a0c0*/  STL.64 [R1+0x1110], R10 ;  /* 0x0011100a01007387 */ /* 0x000fe80000100a00 */
[----:B------:R-:W4:Y:S04]  /*2a0d0*/  LDL.LU R133, [R1+0x540] ;  /* 0x0005400001857983 */ /* 0x000f280000300800 */
[----:B------:R-:W4:Y:S04]  /*2a0e0*/  LDL.LU R131, [R1+0x488] ;  /* 0x0004880001837983 */ /* 0x000f280000300800 */
[----:B------:R-:W4:Y:S04]  /*2a0f0*/  LDL.LU R155, [R1+0x544] ;  /* 0x00054400019b7983 */ /* 0x000f280000300800 */
[----:B------:R-:W4:Y:S04]  /*2a100*/  LDL.LU R128, [R1+0x48c] ;  /* 0x00048c0001807983 */ /* 0x000f280000300800 */
[----:B------:R-:W4:Y:S04]  /*2a110*/  LDL.LU R129, [R1+0x548] ;  /* 0x0005480001817983 */ /* 0x000f280000300800 */
[----:B------:R-:W4:Y:S04]  /*2a120*/  LDL.LU R127, [R1+0x490] ;  /* 0x00049000017f7983 */ /* 0x000f280000300800 */
[----:B------:R-:W4:Y:S01]  /*2a130*/  LDL.LU R165, [R1+0x54c] ;  /* 0x00054c0001a57983 */ /* 0x000f220000300800 */
[----:B--2---:R-:W-:-:S04]  /*2a140*/  LOP3.LUT R161, R161, R160, RZ, 0x3c, !PT ;  /* 0x000000a0a1a17212 */ /* 0x004fc800078e3cff */
[----:B------:R-:W-:Y:S02]  /*2a150*/  LOP3.LUT R160, R161, R160, RZ, 0x3c, !PT ;  /* 0x000000a0a1a07212 */ /* 0x000fe400078e3cff */
[----:B---3--:R-:W-:-:S04]  /*2a160*/  LOP3.LUT R159, R159, R158, RZ, 0x3c, !PT ;  /* 0x0000009e9f9f7212 */ /* 0x008fc800078e3cff */
[----:B------:R-:W-:Y:S02]  /*2a170*/  LOP3.LUT R158, R159, R158, RZ, 0x3c, !PT ;  /* 0x0000009e9f9e7212 */ /* 0x000fe400078e3cff */
[----:B----4-:R-:W-:Y:S02]  /*2a180*/  LOP3.LUT R153, R153, R152, RZ, 0x3c, !PT ;  /* 0x0000009899997212 */ /* 0x010fe400078e3cff */
[----:B------:R-:W-:Y:S02]  /*2a190*/  LOP3.LUT R151, R151, R150, RZ, 0x3c, !PT ;  /* 0x0000009697977212 */ /* 0x000fe400078e3cff */
[----:B------:R-:W-:Y:S02]  /*2a1a0*/  LOP3.LUT R152, R153, R152, RZ, 0x3c, !PT ;  /* 0x0000009899987212 */ /* 0x000fe400078e3cff */
[----:B------:R-:W-:Y:S02]  /*2a1b0*/  LOP3.LUT R149, R149, R148, RZ, 0x3c, !PT ;  /* 0x0000009495957212 */ /* 0x000fe400078e3cff */
[----:B------:R-:W-:-:S02]  /*2a1c0*/  LOP3.LUT R150, R151, R150, RZ, 0x3c, !PT ;  /* 0x0000009697967212 */ /* 0x000fc400078e3cff */
[----:B------:R-:W-:Y:S02]  /*2a1d0*/  LOP3.LUT R147, R147, R146, RZ, 0x3c, !PT ;  /* 0x0000009293937212 */ /* 0x000fe400078e3cff */
[----:B------:R-:W-:Y:S02]  /*2a1e0*/  LOP3.LUT R161, R161, R160, RZ, 0x3c, !PT ;  /* 0x000000a0a1a17212 */ /* 0x000fe400078e3cff */
        /* <DEDUP_REMOVED lines=8> */
[----:B------:R-:W-:Y:S01]  /*2a270*/  LOP3.LUT R139, R139, R138, RZ, 0x3c, !PT ;  /* 0x0000008a8b8b7212 */ /* 0x000fe200078e3cff */
[----:B------:R-:W-:Y:S01]  /*2a280*/  STL.64 [R1+0x1108], R160 ;  /* 0x001108a001007387 */ /* 0x000fe20000100a00 */
[----:B------:R-:W-:-:S02]  /*2a290*/  LOP3.LUT R144, R145, R144, RZ, 0x3c, !PT ;  /* 0x0000009091907212 */ /* 0x000fc400078e3cff */
[----:B------:R-:W-:Y:S01]  /*2a2a0*/  LOP3.LUT R137, R137, R136, RZ, 0x3c, !PT ;  /* 0x0000008889897212 */ /* 0x000fe200078e3cff */
[----:B------:R-:W-:Y:S01]  /*2a2b0*/  STL.64 [R1+0x1138], R158 ;  /* 0x0011389e01007387 */ /* 0x000fe20000100a00 */
[----:B------:R-:W-:Y:S02]  /*2a2c0*/  LOP3.LUT R142, R143, R142, RZ, 0x3c, !PT ;  /* 0x0000008e8f8e7212 */ /* 0x000fe400078e3cff */
[----:B------:R-:W-:Y:S01]  /*2a2d0*/  LOP3.LUT R135, R135, R134, RZ, 0x3c, !PT ;  /* 0x0000008687877212 */ /* 0x000fe200078e3cff */
[----:B------:R-:W-:Y:S01]  /*2a2e0*/  STL.64 [R1+0x1148], R152 ;  /* 0x0011489801007387 */ /* 0x000fe20000100a00 */
[----:B------:R-:W-:Y:S02]  /*2a2f0*/  LOP3.LUT R149, R149, R148, RZ, 0x3c, !PT ;  /* 0x0000009495957212 */ /* 0x000fe400078e3cff */
[----:B------:R-:W-:Y:S01]  /*2a300*/  LOP3.LUT R140, R141, R140, RZ, 0x3c, !PT ;  /* 0x0000008c8d8c7212 */ /* 0x000fe200078e3cff */
[----:B------:R-:W-:Y:S01]  /*2a310*/  STL.64 [R1+0x1170], R150 ;  /* 0x0011709601007387 */ /* 0x000fe20000100a00 */
[----:B------:R-:W-:-:S02]  /*2a320*/  LOP3.LUT R147, R147, R146, RZ, 0x3c, !PT ;  /* 0x0000009293937212 */ /* 0x000fc400078e3cff */
[----:B------:R-:W-:Y:S01]  /*2a330*/  LOP3.LUT R138, R139, R138, RZ, 0x3c, !PT ;  /* 0x0000008a8b8a7212 */ /* 0x000fe200078e3cff */
[----:B------:R-:W2:Y:S01]  /*2a340*/  LDL.LU R157, [R1+0x550] ;  /* 0x00055000019d7983 */ /* 0x000ea20000300800 */
        /* <DEDUP_REMOVED lines=10> */
[----:B------:R-:W-:Y:S04]  /*2a3f0*/  STL.64 [R1+0x11e8], R144 ;  /* 0x0011e89001007387 */ /* 0x000fe80000100a00 */
[----:B------:R-:W-:Y:S04]  /*2a400*/  STL.64 [R1+0x11f0], R142 ;  /* 0x0011f08e01007387 */ /* 0x000fe80000100a00 */
[----:B------:R-:W-:Y:S04]  /*2a410*/  STL.64 [R1+0x1250], R140 ;  /* 0x0012508c01007387 */ /* 0x000fe80000100a00 */
[----:B------:R-:W-:Y:S04]  /*2a420*/  STL.64 [R1+0x1260], R138 ;  /* 0x0012608a01007387 */ /* 0x000fe80000100a00 */
[----:B------:R-:W-:Y:S04]  /*2a430*/  STL.64 [R1+0x1288], R136 ;  /* 0x0012888801007387 */ /* 0x000fe80000100a00 */
[----:B------:R-:W-:Y:S01]  /*2a440*/  STL.64 [R1+0x1290], R134 ;  /* 0x0012908601007387 */ /* 0x000fe20000100a00 */
[----:B------:R-:W-:-:S04]  /*2a450*/  LOP3.LUT R133, R133, R132, RZ, 0x3c, !PT ;  /* 0x0000008485857212 */ /* 0x000fc800078e3cff */
[----:B------:R-:W-:-:S04]  /*2a460*/  LOP3.LUT R132, R133, R132, RZ, 0x3c, !PT ;  /* 0x0000008485847212 */ /* 0x000fc800078e3cff */
[----:B------:R-:W-:Y:S01]  /*2a470*/  LOP3.LUT R133, R133, R132, RZ, 0x3c, !PT ;  /* 0x0000008485857212 */ /* 0x000fe200078e3cff */
[----:B------:R-:W-:Y:S01]  /*2a480*/  IMAD.MOV.U32 R130, RZ, RZ, R155 ;  /* 0x000000ffff827224 */ /* 0x000fe200078e009b */
[----:B------:R-:W-:-:S04]  /*2a490*/  LOP3.LUT R129, R129, R128, RZ, 0x3c, !PT ;  /* 0x0000008081817212 */ /* 0x000fc800078e3cff */
[C---:B------:R-:W-:Y:S01]  /*2a4a0*/  LOP3.LUT R128, R129.reuse, R128, RZ, 0x3c, !PT ;  /* 0x0000008081807212 */ /* 0x040fe200078e3cff */
[----:B------:R-:W-:Y:S03]  /*2a4b0*/  STL.64 [R1+0x12e0], R132 ;  /* 0x0012e08401007387 */ /* 0x000fe60000100a00 */
[----:B------:R-:W-:Y:S01]  /*2a4c0*/  LOP3.LUT R129, R129, R128, RZ, 0x3c, !PT ;  /* 0x0000008081817212 */ /* 0x000fe200078e3cff */
[----:B------:R-:W3:Y:S04]  /*2a4d0*/  LDL.LU R155, [R1+0x554] ;  /* 0x00055400019b7983 */ /* 0x000ee80000300800 */
[----:B------:R-:W-:Y:S04]  /*2a4e0*/  STL.64 [R1+0x12e8], R130 ;  /* 0x0012e88201007387 */ /* 0x000fe80000100a00 */
[----:B------:R-:W-:Y:S04]  /*2a4f0*/  STL.64 [R1+0x1340], R128 ;  /* 0x0013408001007387 */ /* 0x000fe80000100a00 */
[----:B------:R-:W4:Y:S04]  /*2a500*/  LDL.LU R124, [R1+0x494] ;  /* 0x00049400017c7983 */ /* 0x000f280000300800 */
[----:B------:R-:W4:Y:S04]  /*2a510*/  LDL.LU R125, [R1+0x558] ;  /* 0x00055800017d7983 */ /* 0x000f280000300800 */
[----:B------:R-:W4:Y:S04]  /*2a520*/  LDL.LU R122, [R1+0x498] ;  /* 0x00049800017a7983 */ /* 0x000f280000300800 */
[----:B------:R-:W4:Y:S01]  /*2a530*/  LDL.LU R123, [R1+0x55c] ;  /* 0x00055c00017b7983 */ /* 0x000f220000300800 */
[----:B------:R-:W-:-:S03]  /*2a540*/  IMAD.MOV.U32 R126, RZ, RZ, R165 ;  /* 0x000000ffff7e7224 */ /* 0x000fc600078e00a5 */
[----:B------:R-:W4:Y:S04]  /*2a550*/  LDL.LU R120, [R1+0x49c] ;  /* 0x00049c0001787983 */ /* 0x000f280000300800 */
[----:B------:R-:W4:Y:S04]  /*2a560*/  LDL.LU R121, [R1+0x560] ;  /* 0x0005600001797983 */ /* 0x000f280000300800 */
[----:B------:R-:W-:Y:S04]  /*2a570*/  STL [R1+0x1358], R126 ;  /* 0x0013587e01007387 */ /* 0x000fe80000100800 */
[----:B------:R-:W-:Y:S04]  /*2a580*/  STL [R1+0x1348], R127 ;  /* 0x0013487f01007387 */ /* 0x000fe80000100800 */
        /* <DEDUP_REMOVED lines=17> */
[----:B------:R-:W-:-:S04]  /*2a6a0*/  LOP3.LUT R156, R157, R156, RZ, 0x3c, !PT ;  /* 0x0000009c9d9c7212 */ /* 0x000fc800078e3cff */
[----:B------:R-:W-:-:S05]  /*2a6b0*/  LOP3.LUT R157, R157, R156, RZ, 0x3c, !PT ;  /* 0x0000009c9d9d7212 */ /* 0x000fca00078e3cff */
[----:B------:R-:W-:Y:S04]  /*2a6c0*/  STL.64 [R1+0x1140], R156 ;  /* 0x0011409c01007387 */ /* 0x000fe80000100a00 */
[----:B------:R-:W2:Y:S04]  /*2a6d0*/  LDL.LU R102, [R1+0x4c0] ;  /* 0x0004c00001667983 */ /* 0x000ea80000300800 */
[----:B------:R-:W2:Y:S04]  /*2a6e0*/  LDL.LU R103, [R1+0x584] ;  /* 0x0005840001677983 */ /* 0x000ea80000300800 */
[----:B------:R-:W2:Y:S04]  /*2a6f0*/  LDL.LU R100, [R1+0x4c4] ;  /* 0x0004c40001647983 */ /* 0x000ea80000300800 */
[----:B------:R-:W2:Y:S01]  /*2a700*/  LDL.LU R101, [R1+0xd84] ;  /* 0x000d840001657983 */ /* 0x000ea20000300800 */
[----:B---3--:R-:W-:-:S04]  /*2a710*/  LOP3.LUT R155, R155, R154, RZ, 0x3c, !PT ;  /* 0x0000009a9b9b7212 */ /* 0x008fc800078e3cff */
[----:B------:R-:W-:-:S04]  /*2a720*/  LOP3.LUT R154, R155, R154, RZ, 0x3c, !PT ;  /* 0x0000009a9b9a7212 */ /* 0x000fc800078e3cff */
[----:B------:R-:W-:Y:S02]  /*2a730*/  LOP3.LUT R155, R155, R154, RZ, 0x3c, !PT ;  /* 0x0000009a9b9b7212 */ /* 0x000fe400078e3cff */
[----:B----4-:R-:W-:-:S04]  /*2a740*/  LOP3.LUT R125, R125, R124, RZ, 0x3c, !PT ;  /* 0x0000007c7d7d7212 */ /* 0x010fc800078e3cff */
[----:B------:R-:W-:Y:S02]  /*2a750*/  LOP3.LUT R124, R125, R124, RZ, 0x3c, !PT ;  /* 0x0000007c7d7c7212 */ /* 0x000fe400078e3cff */
[----:B------:R-:W-:-:S04]  /*2a760*/  LOP3.LUT R123, R123, R122, RZ, 0x3c, !PT ;  /* 0x0000007a7b7b7212 */ /* 0x000fc800078e3cff */
[----:B------:R-:W-:Y:S02]  /*2a770*/  LOP3.LUT R122, R123, R122, RZ, 0x3c, !PT ;  /* 0x0000007a7b7a7212 */ /* 0x000fe400078e3cff */
[----:B------:R-:W-:Y:S02]  /*2a780*/  LOP3.LUT R125, R125, R124, RZ, 0x3c, !PT ;  /* 0x0000007c7d7d7212 */ /* 0x000fe400078e3cff */
[----:B------:R-:W-:Y:S01]  /*2a790*/  LOP3.LUT R123, R123, R122, RZ, 0x3c, !PT ;  /* 0x0000007a7b7b7212 */ /* 0x000fe200078e3cff */
[----:B------:R-:W-:Y:S04]  /*2a7a0*/  STL.64 [R1+0x1178], R154 ;  /* 0x0011789a01007387 */ /* 0x000fe80000100a00 */
[----:B------:R3:W-:Y:S04]  /*2a7b0*/  STL.64 [R1+0x1180], R124 ;  /* 0x0011807c01007387 */ /* 0x0007e80000100a00 */
[----:B------:R4:W-:Y:S04]  /*2a7c0*/  STL.64 [R1+0x1188], R122 ;  /* 0x0011887a01007387 */ /* 0x0009e80000100a00 */
[----:B------:R-:W3:Y:S04]  /*2a7d0*/  LDL.LU R98, [R1+0x4c8] ;  /* 0x0004c80001627983 */ /* 0x000ee80000300800 */
[----:B------:R-:W3:Y:S04]  /*2a7e0*/  LDL.LU R99, [R1+0xd88] ;  /* 0x000d880001637983 */ /* 0x000ee80000300800 */
[----:B------:R-:W4:Y:S04]  /*2a7f0*/  LDL.LU R96, [R1+0x4cc] ;  /* 0x0004cc0001607983 */ /* 0x000f280000300800 */
[----:B------:R-:W4:Y:S01]  /*2a800*/  LDL.LU R97, [R1+0xd8c] ;  /* 0x000d8c0001617983 */ /* 0x000f220000300800 */
        /* <DEDUP_REMOVED lines=26> */
[----:B------:R-:W-:Y:S04]  /*2a9b0*/  STL.64 [R1+0x1200], R116 ;  /* 0x0012007401007387 */ /* 0x000fe80000100a00 */
[----:B------:R-:W-:Y:S04]  /*2a9c0*/  STL.64 [R1+0x1210], R114 ;  /* 0x0012107201007387 */ /* 0x000fe80000100a00 */
[----:B------:R-:W-:Y:S01]  /*2a9d0*/  STL.64 [R1+0x1268], R112 ;  /* 0x0012687001007387 */ /* 0x000fe20000100a00 */
[----:B------:R-:W-:-:S03]  /*2a9e0*/  IMAD.MOV.U32 R104, RZ, RZ, R165 ;  /* 0x000000ffff687224 */ /* 0x000fc600078e00a5 */
[----:B------:R-:W-:Y:S04]  /*2a9f0*/  STL.64 [R1+0x1298], R110 ;  /* 0x0012986e01007387 */ /* 0x000fe80000100a00 */
[----:B------:R-:W-:Y:S04]  /*2aa00*/  STL.64 [R1+0x12a0], R108 ;  /* 0x0012a06c01007387 */ /* 0x000fe80000100a00 */
[----:B------:R-:W-:Y:S04]  /*2aa10*/  STL.64 [R1+0x12b0], R106 ;  /* 0x0012b06a01007387 */ /* 0x000fe80000100a00 */
[----:B------:R-:W4:Y:S04]  /*2aa20*/  LDL.LU R95, [R1+0x4d0] ;  /* 0x0004d000015f7983 */ /* 0x000f280000300800 */
[----:B------:R-:W4:Y:S04]  /*2aa30*/  LDL.LU R165, [R1+0xd90] ;  /* 0x000d900001a57983 */ /* 0x000f280000300800 */
[----:B------:R-:W-:Y:S01]  /*2aa40*/  STL.64 [R1+0x12f0], R104 ;  /* 0x0012f06801007387 */ /* 0x000fe20000100a00 */
[----:B--2---:R-:W-:-:S04]  /*2aa50*/  LOP3.LUT R103, R103, R102, RZ, 0x3c, !PT ;  /* 0x0000006667677212 */ /* 0x004fc800078e3cff */
[----:B------:R-:W-:-:S04]  /*2aa60*/  LOP3.LUT R102, R103, R102, RZ, 0x3c, !PT ;  /* 0x0000006667667212 */ /* 0x000fc800078e3cff */
[----:B------:R-:W-:Y:S02]  /*2aa70*/  LOP3.LUT R103, R103, R102, RZ, 0x3c, !PT ;  /* 0x0000006667677212 */ /* 0x000fe400078e3cff */
[----:B------:R-:W-:-:S03]  /*2aa80*/  LOP3.LUT R101, R101, R100, RZ, 0x3c, !PT ;  /* 0x0000006465657212 */ /* 0x000fc600078e3cff */
[----:B------:R-:W-:Y:S04]  /*2aa90*/  STL.64 [R1+0x12f8], R102 ;  /* 0x0012f86601007387 */ /* 0x000fe80000100a00 */
[----:B------:R-:W2:Y:S04]  /*2aaa0*/  LDL.LU R92, [R1+0x4d4] ;  /* 0x0004d400015c7983 */ /* 0x000ea80000300800 */
[----:B------:R-:W2:Y:S04]  /*2aab0*/  LDL.LU R93, [R1+0xd94] ;  /* 0x000d9400015d7983 */ /* 0x000ea80000300800 */
[----:B------:R-:W2:Y:S01]  /*2aac0*/  LDL.LU R90, [R1+0x4d8] ;  /* 0x0004d800015a7983 */ /* 0x000ea20000300800 */
[----:B------:R-:W-:-:S03]  /*2aad0*/  LOP3.LUT R100, R101, R100, RZ, 0x3c, !PT ;  /* 0x0000006465647212 */ /* 0x000fc600078e3cff */
[----:B------:R-:W2:Y:S01]  /*2aae0*/  LDL.LU R91, [R1+0xd98] ;  /* 0x000d9800015b7983 */ /* 0x000ea20000300800 */
[----:B------:R-:W-:-:S03]  /*2aaf0*/  LOP3.LUT R101, R101, R100, RZ, 0x3c, !PT ;  /* 0x0000006465657212 */ /* 0x000fc600078e3cff */
[----:B------:R-:W2:Y:S04]  /*2ab00*/  LDL.LU R88, [R1+0x4dc] ;  /* 0x0004dc0001587983 */ /* 0x000ea80000300800 */
[----:B------:R-:W2:Y:S04]  /*2ab10*/  LDL.LU R89, [R1+0xd9c] ;  /* 0x000d9c0001597983 */ /* 0x000ea80000300800 */
[----:B------:R-:W-:Y:S01]  /*2ab20*/  STL.64 [R1+0x1350], R100 ;  /* 0x0013506401007387 */ /* 0x000fe20000100a00 */
[----:B---3--:R-:W-:-:S04]  /*2ab30*/  LOP3.LUT R99, R99, R98, RZ, 0x3c, !PT ;  /* 0x0000006263637212 */ /* 0x008fc800078e3cff */
[----:B------:R-:W-:-:S04]  /*2ab40*/  LOP3.LUT R98, R99, R98, RZ, 0x3c, !PT ;  /* 0x0000006263627212 */ /* 0x000fc800078e3cff */
[----:B------:R-:W-:-:S05]  /*2ab50*/  LOP3.LUT R99, R99, R98, RZ, 0x3c, !PT ;  /* 0x0000006263637212 */ /* 0x000fca00078e3cff */
[----:B------:R-:W-:Y:S01]  /*2ab60*/  STL.64 [R1+0x1360], R98 ;  /* 0x0013606201007387 */ /* 0x000fe20000100a00 */
[----:B----4-:R-:W-:-:S03]  /*2ab70*/  LOP3.LUT R97, R97, R96, RZ, 0x3c, !PT ;  /* 0x0000006061617212 */ /* 0x010fc600078e3cff */
[----:B------:R-:W3:Y:S04]  /*2ab80*/  LDL.LU R86, [R1+0x4e0] ;  /* 0x0004e00001567983 */ /* 0x000ee80000300800 */
[----:B------:R-:W3:Y:S04]  /*2ab90*/  LDL.LU R87, [R1+0xda0] ;  /* 0x000da00001577983 */ /* 0x000ee80000300800 */
[----:B------:R-:W4:Y:S04]  /*2aba0*/  LDL.LU R84, [R1+0x4e4] ;  /* 0x0004e40001547983 */ /* 0x000f280000300800 */
[----:B------:R-:W4:Y:S01]  /*2abb0*/  LDL.LU R85, [R1+0xda4] ;  /* 0x000da40001557983 */ /* 0x000f220000300800 */
[----:B------:R-:W-:-:S03]  /*2abc0*/  LOP3.LUT R96, R97, R96, RZ, 0x3c, !PT ;  /* 0x0000006061607212 */ /* 0x000fc600078e3cff */
[----:B------:R-:W4:Y:S04]  /*2abd0*/  LDL.LU R82, [R1+0x4e8] ;  /* 0x0004e80001527983 */ /* 0x000f280000300800 */
[----:B------:R-:W4:Y:S04]  /*2abe0*/  LDL.LU R83, [R1+0xda8] ;  /* 0x000da80001537983 */ /* 0x000f280000300800 */
[----:B------:R-:W4:Y:S04]  /*2abf0*/  LDL.LU R80, [R1+0x4ec] ;  /* 0x0004ec0001507983 */ /* 0x000f280000300800 */
[----:B------:R-:W4:Y:S01]  /*2ac00*/  LDL.LU R81, [R1+0xdac] ;  /* 0x000dac0001517983 */ /* 0x000f220000300800 */
[----:B------:R-:W-:-:S03]  /*2ac10*/  LOP3.LUT R97, R97, R96, RZ, 0x3c, !PT ;  /* 0x0000006061617212 */ /* 0x000fc600078e3cff */
        /* <DEDUP_REMOVED lines=8> */
[----:B------:R-:W-:Y:S04]  /*2aca0*/  STL.64 [R1+0x1190], R96 ;  /* 0x0011906001007387 */ /* 0x000fe80000100a00 */
[----:B------:R-:W4:Y:S04]  /*2acb0*/  LDL.LU R70, [R1+0x500] ;  /* 0x0005000001467983 */ /* 0x000f280000300800 */
[----:B------:R-:W4:Y:S01]  /*2acc0*/  LDL.LU R71, [R1+0xdc0] ;  /* 0x000dc00001477983 */ /* 0x000f220000300800 */
[----:B------:R-:W-:-:S03]  /*2acd0*/  IMAD.MOV.U32 R94, RZ, RZ, R165 ;  /* 0x000000ffff5e7224 */ /* 0x000fc600078e00a5 */
[----:B------:R-:W4:Y:S04]  /*2ace0*/  LDL.LU R69, [R1+0x504] ;  /* 0x0005040001457983 */ /* 0x000f280000300800 */
[----:B------:R-:W4:Y:S04]  /*2acf0*/  LDL.LU R165, [R1+0xdc4] ;  /* 0x000dc40001a57983 */ /* 0x000f280000300800 */
[----:B------:R-:W-:Y:S01]  /*2ad00*/  STL.64 [R1+0x1218], R94 ;  /* 0x0012185e01007387 */ /* 0x000fe20000100a00 */
[----:B--2---:R-:W-:-:S04]  /*2ad10*/  LOP3.LUT R93, R93, R92, RZ, 0x3c, !PT ;  /* 0x0000005c5d5d7212 */ /* 0x004fc800078e3cff */
[----:B------:R-:W-:Y:S02]  /*2ad20*/  LOP3.LUT R92, R93, R92, RZ, 0x3c, !PT ;  /* 0x0000005c5d5c7212 */ /* 0x000fe400078e3cff */
[----:B------:R-:W-:-:S04]  /*2ad30*/  LOP3.LUT R91, R91, R90, RZ, 0x3c, !PT ;  /* 0x0000005a5b5b7212 */ /* 0x000fc800078e3cff */
[----:B------:R-:W-:Y:S02]  /*2ad40*/  LOP3.LUT R90, R91, R90, RZ, 0x3c, !PT ;  /* 0x0000005a5b5a7212 */ /* 0x000fe400078e3cff */
[----:B------:R-:W-:Y:S02]  /*2ad50*/  LOP3.LUT R93, R93, R92, RZ, 0x3c, !PT ;  /* 0x0000005c5d5d7212 */ /* 0x000fe400078e3cff */
[----:B------:R-:W-:-:S03]  /*2ad60*/  LOP3.LUT R91, R91, R90, RZ, 0x3c, !PT ;  /* 0x0000005a5b5b7212 */ /* 0x000fc600078e3cff */
[----:B------:R2:W-:Y:S04]  /*2ad70*/  STL.64 [R1+0x1220], R92 ;  /* 0x0012205c01007387 */ /* 0x0005e80000100a00 */
[----:B------:R0:W-:Y:S04]  /*2ad80*/  STL.64 [R1+0x1228], R90 ;  /* 0x0012285a01007387 */ /* 0x0001e80000100a00 */
[----:B------:R-:W2:Y:S04]  /*2ad90*/  LDL.LU R66, [R1+0x508] ;  /* 0x0005080001427983 */ /* 0x000ea80000300800 */
[----:B------:R-:W2:Y:S01]  /*2ada0*/  LDL.LU R67, [R1+0xdc8] ;  /* 0x000dc80001437983 */ /* 0x000ea20000300800 */
[----:B------:R-:W-:-:S03]  /*2adb0*/  LOP3.LUT R89, R89, R88, RZ, 0x3c, !PT ;  /* 0x0000005859597212 */ /* 0x000fc600078e3cff */
[----:B------:R-:W2:Y:S01]  /*2adc0*/  LDL.LU R65, [R1+0xdcc] ;  /* 0x000dcc0001417983 */ /* 0x000ea20000300800 */
[----:B------:R-:W-:-:S04]  /*2add0*/  LOP3.LUT R88, R89, R88, RZ, 0x3c, !PT ;  /* 0x0000005859587212 */ /* 0x000fc800078e3cff */
[----:B------:R-:W-:-:S05]  /*2ade0*/  LOP3.LUT R89, R89, R88, RZ, 0x3c, !PT ;  /* 0x0000005859597212 */ /* 0x000fca00078e3cff */
[----:B------:R-:W-:Y:S01]  /*2adf0*/  STL.64 [R1+0x1230], R88 ;  /* 0x0012305801007387 */ /* 0x000fe20000100a00 */
[----:B---3--:R-:W-:-:S04]  /*2ae00*/  LOP3.LUT R87, R87, R86, RZ, 0x3c, !PT ;  /* 0x0000005657577212 */ /* 0x008fc800078e3cff */
[----:B------:R-:W-:Y:S02]  /*2ae10*/  LOP3.LUT R86, R87, R86, RZ, 0x3c, !PT ;  /* 0x0000005657567212 */ /* 0x000fe400078e3cff */
[----:B----4-:R-:W-:-:S04]  /*2ae20*/  LOP3.LUT R85, R85, R84, RZ, 0x3c, !PT ;  /* 0x0000005455557212 */ /* 0x010fc800078e3cff */
        /* <DEDUP_REMOVED lines=13> */
[----:B------:R-:W-:Y:S01]  /*2af00*/  LOP3.LUT R75, R75, R74, RZ, 0x3c, !PT ;  /* 0x0000004a4b4b7212 */ /* 0x000fe200078e3cff */
[----:B------:R-:W-:Y:S01]  /*2af10*/  STL.64 [R1+0x12b8], R86 ;  /* 0x0012b85601007387 */ /* 0x000fe20000100a00 */
        /* <DEDUP_REMOVED lines=8> */
[-C--:B------:R-:W-:Y:S01]  /*2afa0*/  LOP3.LUT R71, R71, R70.reuse, RZ, 0x3c, !PT ;  /* 0x0000004647477212 */ /* 0x080fe200078e3cff */
[----:B------:R-:W-:Y:S03]  /*2afb0*/  STL.64 [R1+0x1310], R80 ;  /* 0x0013105001007387 */ /* 0x000fe60000100a00 */
[----:B------:R-:W-:Y:S01]  /*2afc0*/  LOP3.LUT R70, R71, R70, RZ, 0x3c, !PT ;  /* 0x0000004647467212 */ /* 0x000fe200078e3cff */
[----:B------:R-:W-:Y:S01]  /*2afd0*/  STL [R1+0x1378], R78 ;  /* 0x0013784e01007387 */ /* 0x000fe20000100800 */
[----:B------:R-:W-:-:S02]  /*2afe0*/  LOP3.LUT R73, R73, R72, RZ, 0x3c, !PT ;  /* 0x0000004849497212 */ /* 0x000fc400078e3cff */
[----:B------:R-:W-:Y:S01]  /*2aff0*/  LOP3.LUT R71, R71, R70, RZ, 0x3c, !PT ;  /* 0x0000004647477212 */ /* 0x000fe200078e3cff */
[----:B------:R-:W-:Y:S04]  /*2b000*/  STL [R1+0x1368], R79 ;  /* 0x0013684f01007387 */ /* 0x000fe80000100800 */
[----:B------:R-:W-:Y:S04]  /*2b010*/  STL.64 [R1+0x1370], R76 ;  /* 0x0013704c01007387 */ /* 0x000fe80000100a00 */
[----:B------:R-:W-:Y:S01]  /*2b020*/  STL.64 [R1+0x1380], R74 ;  /* 0x0013804a01007387 */ /* 0x000fe20000100a00 */
[----:B------:R-:W-:-:S03]  /*2b030*/  IMAD.MOV.U32 R68, RZ, RZ, R165 ;  /* 0x000000ffff447224 */ /* 0x000fc600078e00a5 */
[----:B------:R-:W-:Y:S04]  /*2b040*/  STL [R1+0x1398], R72 ;  /* 0x0013984801007387 */ /* 0x000fe80000100800 */
[----:B------:R-:W-:Y:S04]  /*2b050*/  STL [R1+0x1388], R73 ;  /* 0x0013884901007387 */ /* 0x000fe80000100800 */
[----:B------:R-:W-:Y:S04]  /*2b060*/  STL.64 [R1+0x1390], R70 ;  /* 0x0013904601007387 */ /* 0x000fe80000100a00 */
[----:B0-----:R-:W3:Y:S04]  /*2b070*/  LDL.LU R62, [R1+0xdd0] ;  /* 0x000dd000013e7983 */ /* 0x001ee80000300800 */
[----:B------:R-:W4:Y:S04]  /*2b080*/  LDL.LU R165, [R1+0xdd4] ;  /* 0x000dd40001a57983 */ /* 0x000f280000300800 */
[----:B------:R-:W3:Y:S04]  /*2b090*/  LDL.LU R63, [R1] ;  /* 0x00000000013f7983 */ /* 0x000ee80000300800 */
[----:B------:R-:W4:Y:S04]  /*2b0a0*/  LDL.LU R0, [R1+0xdd8] ;  /* 0x000dd80001007983 */ /* 0x000f280000300800 */
[----:B------:R-:W4:Y:S04]  /*2b0b0*/  LDL.LU R2, [R1+0x8] ;  /* 0x0000080001027983 */ /* 0x000f280000300800 */
[----:B------:R-:W4:Y:S04]  /*2b0c0*/  LDL.LU R3, [R1+0xddc] ;  /* 0x000ddc0001037983 */ /* 0x000f280000300800 */
[----:B------:R-:W-:Y:S01]  /*2b0d0*/  STL.64 [R1+0x13a0], R68 ;  /* 0x0013a04401007387 */ /* 0x000fe20000100a00 */
[----:B--2---:R-:W-:-:S04]  /*2b0e0*/  LOP3.LUT R67, R67, R66, RZ, 0x3c, !PT ;  /* 0x0000004243437212 */ /* 0x004fc800078e3cff */
[----:B------:R-:W-:-:S04]  /*2b0f0*/  LOP3.LUT R66, R67, R66, RZ, 0x3c, !PT ;  /* 0x0000004243427212 */ /* 0x000fc800078e3cff */
[----:B------:R-:W-:-:S05]  /*2b100*/  LOP3.LUT R67, R67, R66, RZ, 0x3c, !PT ;  /* 0x0000004243437212 */ /* 0x000fca00078e3cff */
[----:B------:R-:W-:Y:S04]  /*2b110*/  STL [R1+0x13a8], R67 ;  /* 0x0013a84301007387 */ /* 0x000fe80000100800 */
[----:B-1----:R-:W2:Y:S04]  /*2b120*/  LDL.LU R37, [R1+0x10] ;  /* 0x0000100001257983 */ /* 0x002ea80000300800 */
        /* <DEDUP_REMOVED lines=12> */
[----:B------:R-:W-:-:S03]  /*2b1f0*/  IMAD.MOV.U32 R64, RZ, RZ, R65 ;  /* 0x000000ffff407224 */ /* 0x000fc600078e0041 */
[----:B------:R-:W2:Y:S01]  /*2b200*/  LDL.LU R50, [R1+0xdf8] ;  /* 0x000df80001327983 */ /* 0x000ea20000300800 */
[----:B------:R-:W-:-:S03]  /*2b210*/  IMAD.MOV.U32 R65, RZ, RZ, R162 ;  /* 0x000000ffff417224 */ /* 0x000fc600078e00a2 */
        /* <DEDUP_REMOVED lines=8> */
[----:B------:R-:W-:Y:S04]  /*2b2a0*/  STL.64 [R1+0x13b0], R64 ;  /* 0x0013b04001007387 */ /* 0x000fe80000100a00 */
[----:B------:R-:W2:Y:S01]  /*2b2b0*/  LDL.LU R59, [R1+0x68] ;  /* 0x00006800013b7983 */ /* 0x000ea20000300800 */
[----:B---3--:R-:W-:-:S02]  /*2b2c0*/  IMAD.MOV.U32 R5, RZ, RZ, R63 ;  /* 0x000000ffff057224 */ /* 0x008fc400078e003f */
[----:B----4-:R-:W-:-:S05]  /*2b2d0*/  IMAD.MOV.U32 R4, RZ, RZ, R0 ;  /* 0x000000ffff047224 */ /* 0x010fca00078e0000 */
[----:B------:R0:W-:Y:S04]  /*2b2e0*/  STL.64 [R1], R4 ;  /* 0x0000000401007387 */ /* 0x0001e80000100a00 */
[----:B------:R-:W3:Y:S01]  /*2b2f0*/  LDL.LU R60, [R1+0xe0c] ;  /* 0x000e0c00013c7983 */ /* 0x000ee20000300800 */
[----:B------:R-:W-:-:S03]  /*2b300*/  IMAD.MOV.U32 R162, RZ, RZ, R62 ;  /* 0x000000ffffa27224 */ /* 0x000fc600078e003e */
[----:B------:R-:W4:Y:S01]  /*2b310*/  LDL.LU R61, [R1+0x70] ;  /* 0x00007000013d7983 */ /* 0x000f220000300800 */
[----:B------:R-:W-:-:S03]  /*2b320*/  IMAD.MOV.U32 R125, RZ, RZ, R2 ;  /* 0x000000ffff7d7224 */ /* 0x000fc600078e0002 */
[----:B------:R-:W4:Y:S01]  /*2b330*/  LDL.LU R62, [R1+0xe10] ;  /* 0x000e1000013e7983 */ /* 0x000f220000300800 */
[----:B------:R-:W-:-:S03]  /*2b340*/  IMAD.MOV.U32 R124, RZ, RZ, R3 ;  /* 0x000000ffff7c7224 */ /* 0x000fc600078e0003 */
[----:B------:R-:W4:Y:S04]  /*2b350*/  LDL.LU R63, [R1+0x78] ;  /* 0x00007800013f7983 */ /* 0x000f280000300800 */
[----:B------:R-:W4:Y:S04]  /*2b360*/  LDL.LU R0, [R1+0xe14] ;  /* 0x000e140001007983 */ /* 0x000f280000300800 */
[----:B------:R-:W4:Y:S04]  /*2b370*/  LDL.LU R2, [R1+0x80] ;  /* 0x0000800001027983 */ /* 0x000f280000300800 */
[----:B------:R-:W4:Y:S04]  /*2b380*/  LDL.LU R3, [R1+0xe18] ;  /* 0x000e180001037983 */ /* 0x000f280000300800 */
[----:B------:R-:W-:Y:S01]  /*2b390*/  STL.64 [R1+0x8], R124 ;  /* 0x0000087c01007387 */ /* 0x000fe20000100a00 */
[----:B--2---:R-:W-:-:S02]  /*2b3a0*/  IMAD.MOV.U32 R123, RZ, RZ, R37 ;  /* 0x000000ffff7b7224 */ /* 0x004fc400078e0025 */
[----:B------:R-:W-:Y:S02]  /*2b3b0*/  IMAD.MOV.U32 R122, RZ, RZ, R38 ;  /* 0x000000ffff7a7224 */ /* 0x000fe400078e0026 */
[----:B------:R-:W-:Y:S02]  /*2b3c0*/  IMAD.MOV.U32 R27, RZ, RZ, R39 ;  /* 0x000000ffff1b7224 */ /* 0x000fe400078e0027 */
[----:B------:R-:W-:Y:S01]  /*2b3d0*/  IMAD.MOV.U32 R26, RZ, RZ, R40 ;  /* 0x000000ffff1a7224 */ /* 0x000fe200078e0028 */
[----:B------:R-:W-:-:S04]  /*2b3e0*/  LOP3.LUT R43, R43, R42, RZ, 0x3c, !PT ;  /* 0x0000002a2b2b7212 */ /* 0x000fc800078e3cff */
[----:B------:R-:W-:Y:S01]  /*2b3f0*/  LOP3.LUT R42, R43, R42, RZ, 0x3c, !PT ;  /* 0x0000002a2b2a7212 */ /* 0x000fe200078e3cff */
[----:B------:R-:W-:-:S03]  /*2b400*/  IMAD.MOV.U32 R93, RZ, RZ, R41 ;  /* 0x000000ffff5d7224 */ /* 0x000fc600078e0029 */
[----:B------:R-:W-:Y:S01]  /*2b410*/  LOP3.LUT R43, R43, R42, RZ, 0x3c, !PT ;  /* 0x0000002a2b2b7212 */ /* 0x000fe200078e3cff */
[----:B------:R-:W-:Y:S01]  /*2b420*/  IMAD.MOV.U32 R92, RZ, RZ, R44 ;  /* 0x000000ffff5c7224 */ /* 0x000fe200078e002c */
[----:B------:R-:W-:Y:S01]  /*2b430*/  STL.64 [R1+0x10], R122 ;  /* 0x0000107a01007387 */ /* 0x000fe20000100a00 */
[----:B------:R-:W-:-:S03]  /*2b440*/  IMAD.MOV.U32 R91, RZ, RZ, R45 ;  /* 0x000000ffff5b7224 */ /* 0x000fc600078e002d */
[----:B------:R-:W-:Y:S01]  /*2b450*/  STL.64 [R1+0x18], R26 ;  /* 0x0000181a01007387 */ /* 0x000fe20000100a00 */
[----:B------:R-:W-:-:S03]  /*2b460*/  IMAD.MOV.U32 R90, RZ, RZ, R46 ;  /* 0x000000ffff5a7224 */ /* 0x000fc600078e002e */
[----:B------:R-:W-:Y:S01]  /*2b470*/  STL.64 [R1+0x20], R42 ;  /* 0x0000202a01007387 */ /* 0x000fe20000100a00 */
[----:B------:R-:W-:Y:S02]  /*2b480*/  IMAD.MOV.U32 R31, RZ, RZ, R47 ;  /* 0x000000ffff1f7224 */ /* 0x000fe400078e002f */
[----:B------:R-:W-:Y:S01]  /*2b490*/  IMAD.MOV.U32 R30, RZ, RZ, R48 ;  /* 0x000000ffff1e7224 */ /* 0x000fe200078e0030 */
[----:B------:R-:W-:Y:S01]  /*2b4a0*/  STL.64 [R1+0x28], R92 ;  /* 0x0000285c01007387 */ /* 0x000fe20000100a00 */
[----:B------:R-:W-:-:S03]  /*2b4b0*/  IMAD.MOV.U32 R15, RZ, RZ, R49 ;  /* 0x000000ffff0f7224 */ /* 0x000fc600078e0031 */
[----:B------:R-:W-:Y:S01]  /*2b4c0*/  STL.64 [R1+0x30], R90 ;  /* 0x0000305a01007387 */ /* 0x000fe20000100a00 */
[----:B------:R-:W-:-:S03]  /*2b4d0*/  IMAD.MOV.U32 R14, RZ, RZ, R50 ;  /* 0x000000ffff0e7224 */ /* 0x000fc600078e0032 */
[----:B------:R-:W-:Y:S01]  /*2b4e0*/  STL.64 [R1+0x38], R30 ;  /* 0x0000381e01007387 */ /* 0x000fe20000100a00 */
[----:B------:R-:W-:-:S03]  /*2b4f0*/  IMAD.MOV.U32 R49, RZ, RZ, R51 ;  /* 0x000000ffff317224 */ /* 0x000fc600078e0033 */
[----:B------:R-:W-:Y:S01]  /*2b500*/  STL.64 [R1+0x40], R14 ;  /* 0x0000400e01007387 */ /* 0x000fe20000100a00 */
[----:B------:R-:W-:Y:S02]  /*2b510*/  IMAD.MOV.U32 R48, RZ, RZ, R52 ;  /* 0x000000ffff307224 */ /* 0x000fe400078e0034 */
[----:B------:R-:W-:Y:S02]  /*2b520*/  IMAD.MOV.U32 R33, RZ, RZ, R53 ;  /* 0x000000ffff217224 */ /* 0x000fe400078e0035 */
[----:B------:R-:W-:Y:S02]  /*2b530*/  IMAD.MOV.U32 R32, RZ, RZ, R54 ;  /* 0x000000ffff207224 */ /* 0x000fe400078e0036 */
[----:B------:R-:W-:Y:S02]  /*2b540*/  IMAD.MOV.U32 R51, RZ, RZ, R55 ;  /* 0x000000ffff337224 */ /* 0x000fe400078e0037 */
[----:B------:R-:W-:Y:S02]  /*2b550*/  IMAD.MOV.U32 R50, RZ, RZ, R56 ;  /* 0x000000ffff327224 */ /* 0x000fe400078e0038 */
[----:B------:R-:W-:-:S02]  /*2b560*/  IMAD.MOV.U32 R19, RZ, RZ, R57 ;  /* 0x000000ffff137224 */ /* 0x000fc400078e0039 */
[----:B------:R-:W2:Y:S01]  /*2b570*/  LDL.LU R57, [R1+0x88] ;  /* 0x0000880001397983 */ /* 0x000ea20000300800 */
[----:B------:R-:W-:-:S03]  /*2b580*/  IMAD.MOV.U32 R18, RZ, RZ, R58 ;  /* 0x000000ffff127224 */ /* 0x000fc600078e003a */
[----:B------:R-:W2:Y:S04]  /*2b590*/  LDL.LU R58, [R1+0xe1c] ;  /* 0x000e1c00013a7983 */ /* 0x000ea80000300800 */
[----:B------:R-:W-:Y:S01]  /*2b5a0*/  STL.64 [R1+0x48], R48 ;  /* 0x0000483001007387 */ /* 0x000fe20000100a00 */
[----:B0-----:R-:W-:-:S03]  /*2b5b0*/  IMAD.MOV.U32 R5, RZ, RZ, R59 ;  /* 0x000000ffff057224 */ /* 0x001fc600078e003b */
[----:B------:R-:W-:Y:S04]  /*2b5c0*/  STL.64 [R1+0x50], R32 ;  /* 0x0000502001007387 */ /* 0x000fe80000100a00 */
[----:B------:R-:W-:Y:S04]  /*2b5d0*/  STL.64 [R1+0x58], R50 ;  /* 0x0000583201007387 */ /* 0x000fe80000100a00 */
[----:B------:R-:W-:Y:S04]  /*2b5e0*/  STL.64 [R1+0x60], R18 ;  /* 0x0000601201007387 */ /* 0x000fe80000100a00 */
[----:B------:R-:W2:Y:S01]  /*2b5f0*/  LDL.LU R59, [R1+0x90] ;  /* 0x00009000013b7983 */ /* 0x000ea20000300800 */
[----:B---3--:R-:W-:-:S03]  /*2b600*/  IMAD.MOV.U32 R4, RZ, RZ, R60 ;  /* 0x000000ffff047224 */ /* 0x008fc600078e003c */
[----:B------:R-:W3:Y:S04]  /*2b610*/  LDL.LU R60, [R1+0xe20] ;  /* 0x000e2000013c7983 */ /* 0x000ee80000300800 */
[----:B------:R0:W-:Y:S04]  /*2b620*/  STL.64 [R1+0x68], R4 ;  /* 0x0000680401007387 */ /* 0x0001e80000100a00 */
[----:B------:R-:W0:Y:S04]  /*2b630*/  LDL.LU R25, [R1+0x98] ;  /* 0x0000980001197983 */ /* 0x000e280000300800 */
        /* <DEDUP_REMOVED lines=13> */
[----:B----4-:R-:W-:-:S03]  /*2b710*/  IMAD.MOV.U32 R161, RZ, RZ, R61 ;  /* 0x000000ffffa17224 */ /* 0x010fc600078e003d */
[----:B------:R-:W4:Y:S01]  /*2b720*/  LDL.LU R53, [R1+0x1e0] ;  /* 0x0001e00001357983 */ /* 0x000f220000300800 */
[----:B------:R-:W-:-:S03]  /*2b730*/  IMAD.MOV.U32 R160, RZ, RZ, R62 ;  /* 0x000000ffffa07224 */ /* 0x000fc600078e003e */
        /* <DEDUP_REMOVED lines=11> */
[----:B------:R-:W-:Y:S04]  /*2b7f0*/  STL.64 [R1+0x70], R160 ;  /* 0x000070a001007387 */ /* 0x000fe80000100a00 */
[----:B------:R-:W-:Y:S04]  /*2b800*/  STL.64 [R1+0x78], R156 ;  /* 0x0000789c01007387 */ /* 0x000fe80000100a00 */
[----:B------:R-:W-:Y:S01]  /*2b810*/  STL.64 [R1+0x80], R152 ;  /* 0x0000809801007387 */ /* 0x000fe20000100a00 */
[----:B--2---:R-:W-:-:S02]  /*2b820*/  IMAD.MOV.U32 R97, RZ, RZ, R57 ;  /* 0x000000ffff617224 */ /* 0x004fc400078e0039 */
[----:B------:R-:W-:-:S05]  /*2b830*/  IMAD.MOV.U32 R96, RZ, RZ, R58 ;  /* 0x000000ffff607224 */ /* 0x000fca00078e003a */
[----:B------:R-:W-:Y:S04]  /*2b840*/  STL.64 [R1+0x88], R96 ;  /* 0x0000886001007387 */ /* 0x000fe80000100a00 */
[----:B------:R-:W2:Y:S04]  /*2b850*/  LDL.LU R55, [R1+0x200] ;  /* 0x0002000001377983 */ /* 0x000ea80000300800 */
[----:B------:R-:W2:Y:S04]  /*2b860*/  LDL.LU R56, [R1+0xe50] ;  /* 0x000e500001387983 */ /* 0x000ea80000300800 */
[----:B------:R-:W2:Y:S01]  /*2b870*/  LDL.LU R57, [R1+0x208] ;  /* 0x0002080001397983 */ /* 0x000ea20000300800 */
[----:B------:R-:W-:-:S03]  /*2b880*/  IMAD.MOV.U32 R41, RZ, RZ, R59 ;  /* 0x000000ffff297224 */ /* 0x000fc600078e003b */
[----:B------:R-:W2:Y:S04]  /*2b890*/  LDL.LU R58, [R1+0xe54] ;  /* 0x000e5400013a7983 */ /* 0x000ea80000300800 */
[----:B------:R-:W2:Y:S01]  /*2b8a0*/  LDL.LU R59, [R1+0x210] ;  /* 0x00021000013b7983 */ /* 0x000ea20000300800 */
[----:B---3--:R-:W-:-:S03]  /*2b8b0*/  IMAD.MOV.U32 R40, RZ, RZ, R60 ;  /* 0x000000ffff287224 */ /* 0x008fc600078e003c */
[----:B------:R-:W3:Y:S01]  /*2b8c0*/  LDL.LU R60, [R1+0xe58] ;  /* 0x000e5800013c7983 */ /* 0x000ee20000300800 */
[----:B0-----:R-:W-:Y:S02]  /*2b8d0*/  IMAD.MOV.U32 R5, RZ, RZ, R25 ;  /* 0x000000ffff057224 */ /* 0x001fe400078e0019 */
[----:B------:R-:W-:Y:S01]  /*2b8e0*/  IMAD.MOV.U32 R4, RZ, RZ, R28 ;  /* 0x000000ffff047224 */ /* 0x000fe200078e001c */
[----:B------:R-:W-:Y:S01]  /*2b8f0*/  STL.64 [R1+0x90], R40 ;  /* 0x0000902801007387 */ /* 0x000fe20000100a00 */
[----:B------:R-:W-:Y:S02]  /*2b900*/  IMAD.MOV.U32 R145, RZ, RZ, R29 ;  /* 0x000000ffff917224 */ /* 0x000fe400078e001d */
[----:B------:R-:W-:Y:S01]  /*2b910*/  IMAD.MOV.U32 R144, RZ, RZ, R34 ;  /* 0x000000ffff907224 */ /* 0x000fe200078e0022 */
[----:B------:R-:W-:Y:S01]  /*2b920*/  STL.64 [R1+0x98], R4 ;  /* 0x0000980401007387 */ /* 0x000fe20000100a00 */
[----:B------:R-:W-:Y:S02]  /*2b930*/  IMAD.MOV.U32 R89, RZ, RZ, R35 ;  /* 0x000000ffff597224 */ /* 0x000fe400078e0023 */
[----:B------:R-:W-:Y:S01]  /*2b940*/  IMAD.MOV.U32 R88, RZ, RZ, R36 ;  /* 0x000000ffff587224 */ /* 0x000fe200078e0024 */
[----:B------:R-:W-:Y:S01]  /*2b950*/  STL.64 [R1+0xa0], R144 ;  /* 0x0000a09001007387 */ /* 0x000fe20000100a00 */
[----:B------:R-:W-:-:S02]  /*2b960*/  IMAD.MOV.U32 R13, RZ, RZ, R37 ;  /* 0x000000ffff0d7224 */ /* 0x000fc400078e0025 */
        /* <DEDUP_REMOVED lines=10> */
[----:B------:R-:W-:Y:S04]  /*2ba10*/  STL.64 [R1+0xb8], R46 ;  /* 0x0000b82e01007387 */ /* 0x000fe80000100a00 */
[----:B------:R-:W-:Y:S04]  /*2ba20*/  STL.64 [R1+0xc0], R136 ;  /* 0x0000c08801007387 */ /* 0x000fe80000100a00 */
[----:B------:R-:W-:Y:S01]  /*2ba30*/  STL.64 [R1+0xc8], R16 ;  /* 0x0000c81001007387 */ /* 0x000fe20000100a00 */
        /* <DEDUP_REMOVED lines=12> */
[----:B------:R-:W-:Y:S02]  /*2bb00*/  IMAD.MOV.U32 R132, RZ, RZ, R54 ;  /* 0x000000ffff847224 */ /* 0x000fe400078e0036 */
[----:B------:R-:W-:-:S05]  /*2bb10*/  IMAD.MOV.U32 R133, RZ, RZ, R53 ;  /* 0x000000ffff857224 */ /* 0x000fca00078e0035 */
        /* <DEDUP_REMOVED lines=18> */
[----:B--2---:R-:W-:-:S02]  /*2bc40*/  IMAD.MOV.U32 R20, RZ, RZ, R56 ;  /* 0x000000ffff147224 */ /* 0x004fc400078e0038 */
[----:B------:R-:W-:Y:S01]  /*2bc50*/  IMAD.MOV.U32 R21, RZ, RZ, R55 ;  /* 0x000000ffff157224 */ /* 0x000fe200078e0037 */
[----:B------:R-:W2:Y:S01]  /*2bc60*/  LDL.LU R54, [R1+0xe84] ;  /* 0x000e840001367983 */ /* 0x000ea20000300800 */
[----:B------:R-:W-:Y:S02]  /*2bc70*/  IMAD.MOV.U32 R8, RZ, RZ, R58 ;  /* 0x000000ffff087224 */ /* 0x000fe400078e003a */
[----:B------:R-:W-:Y:S01]  /*2bc80*/  IMAD.MOV.U32 R9, RZ, RZ, R57 ;  /* 0x000000ffff097224 */ /* 0x000fe200078e0039 */
[----:B------:R-:W2:Y:S01]  /*2bc90*/  LDL.LU R55, [R1+0x270] ;  /* 0x0002700001377983 */ /* 0x000ea20000300800 */
[----:B------:R-:W-:-:S03]  /*2bca0*/  IMAD.MOV.U32 R23, RZ, RZ, R59 ;  /* 0x000000ffff177224 */ /* 0x000fc600078e003b */
[----:B------:R-:W2:Y:S04]  /*2bcb0*/  LDL.LU R58, [R1+0xe88] ;  /* 0x000e8800013a7983 */ /* 0x000ea80000300800 */
[----:B------:R-:W-:Y:S04]  /*2bcc0*/  STL.64 [R1+0x1f8], R10 ;  /* 0x0001f80a01007387 */ /* 0x000fe80000100a00 */
[----:B------:R-:W-:Y:S04]  /*2bcd0*/  STL.64 [R1+0x200], R20 ;  /* 0x0002001401007387 */ /* 0x000fe80000100a00 */
[----:B------:R-:W-:Y:S01]  /*2bce0*/  STL.64 [R1+0x208], R8 ;  /* 0x0002080801007387 */ /* 0x000fe20000100a00 */
[----:B---3--:R-:W-:-:S05]  /*2bcf0*/  IMAD.MOV.U32 R22, RZ, RZ, R60 ;  /* 0x000000ffff167224 */ /* 0x008fca00078e003c */
[----:B------:R-:W-:Y:S04]  /*2bd00*/  STL.64 [R1+0x210], R22 ;  /* 0x0002101601007387 */ /* 0x000fe80000100a00 */
[----:B------:R-:W3:Y:S04]  /*2bd10*/  LDL.LU R59, [R1+0x278] ;  /* 0x00027800013b7983 */ /* 0x000ee80000300800 */
[----:B------:R-:W3:Y:S01]  /*2bd20*/  LDL.LU R60, [R1+0xe8c] ;  /* 0x000e8c00013c7983 */ /* 0x000ee20000300800 */
[----:B----4-:R-:W-:Y:S02]  /*2bd30*/  IMAD.MOV.U32 R57, RZ, RZ, R61 ;  /* 0x000000ffff397224 */ /* 0x010fe400078e003d */
[----:B------:R-:W-:-:S02]  /*2bd40*/  IMAD.MOV.U32 R56, RZ, RZ, R62 ;  /* 0x000000ffff387224 */ /* 0x000fc400078e003e */
[----:B------:R-:W-:Y:S02]  /*2bd50*/  IMAD.MOV.U32 R25, RZ, RZ, R63 ;  /* 0x000000ffff197224 */ /* 0x000fe400078e003f */
[----:B------:R-:W-:Y:S02]  /*2bd60*/  IMAD.MOV.U32 R143, RZ, RZ, R2 ;  /* 0x000000ffff8f7224 */ /* 0x000fe400078e0002 */
[----:B------:R-:W4:Y:S01]  /*2bd70*/  LDL.LU R2, [R1+0x280] ;  /* 0x0002800001027983 */ /* 0x000f220000300800 */
[----:B------:R-:W-:-:S03]  /*2bd80*/  IMAD.MOV.U32 R142, RZ, RZ, R3 ;  /* 0x000000ffff8e7224 */ /* 0x000fc600078e0003 */
[----:B------:R-:W4:Y:S04]  /*2bd90*/  LDL.LU R3, [R1+0xe90] ;  /* 0x000e900001037983 */ /* 0x000f280000300800 */
[----:B------:R-:W4:Y:S04]  /*2bda0*/  LDL.LU R61, [R1+0x288] ;  /* 0x00028800013d7983 */ /* 0x000f280000300800 */
[----:B------:R-:W4:Y:S04]  /*2bdb0*/  LDL.LU R62, [R1+0xe94] ;  /* 0x000e9400013e7983 */ /* 0x000f280000300800 */
[----:B------:R-:W4:Y:S01]  /*2bdc0*/  LDL.LU R63, [R1+0x290] ;  /* 0x00029000013f7983 */ /* 0x000f220000300800 */
[----:B------:R-:W-:-:S03]  /*2bdd0*/  IMAD.MOV.U32 R24, RZ, RZ, R0 ;  /* 0x000000ffff187224 */ /* 0x000fc600078e0000 */
[----:B------:R-:W4:Y:S01]  /*2bde0*/  LDL.LU R0, [R1+0xe98] ;  /* 0x000e980001007983 */ /* 0x000f220000300800 */
[----:B------:R-:W-:-:S03]  /*2bdf0*/  IMAD.MOV.U32 R119, RZ, RZ, R159 ;  /* 0x000000ffff777224 */ /* 0x000fc600078e009f */
[----:B------:R-:W-:Y:S01]  /*2be00*/  STL.64 [R1+0x218], R56 ;  /* 0x0002183801007387 */ /* 0x000fe20000100a00 */
[----:B------:R-:W-:Y:S01]  /*2be10*/  IMAD.MOV.U32 R118, RZ, RZ, R6 ;  /* 0x000000ffff767224 */ /* 0x000fe200078e0006 */
[----:B------:R-:W-:-:S04]  /*2be20*/  LOP3.LUT R29, R29, R28, RZ, 0x3c, !PT ;  /* 0x0000001c1d1d7212 */ /* 0x000fc800078e3cff */
[----:B------:R-:W-:Y:S02]  /*2be30*/  LOP3.LUT R28, R29, R28, RZ, 0x3c, !PT ;  /* 0x0000001c1d1c7212 */ /* 0x000fe400078e3cff */
[----:B------:R-:W-:-:S04]  /*2be40*/  LOP3.LUT R45, R45, R44, RZ, 0x3c, !PT ;  /* 0x0000002c2d2d7212 */ /* 0x000fc800078e3cff */
[----:B------:R-:W-:Y:S02]  /*2be50*/  LOP3.LUT R44, R45, R44, RZ, 0x3c, !PT ;  /* 0x0000002c2d2c7212 */ /* 0x000fe400078e3cff */
[----:B------:R-:W-:Y:S01]  /*2be60*/  LOP3.LUT R29, R29, R28, RZ, 0x3c, !PT ;  /* 0x0000001c1d1d7212 */ /* 0x000fe200078e3cff */
[----:B------:R-:W-:Y:S01]  /*2be70*/  STL.64 [R1+0x220], R24 ;  /* 0x0002201801007387 */ /* 0x000fe20000100a00 */
[----:B------:R-:W-:Y:S01]  /*2be80*/  LOP3.LUT R45, R45, R44, RZ, 0x3c, !PT ;  /* 0x0000002c2d2d7212 */ /* 0x000fe200078e3cff */
[----:B------:R-:W-:Y:S02]  /*2be90*/  IMAD.MOV.U32 R134, RZ, RZ, R34 ;  /* 0x000000ffff867224 */ /* 0x000fe400078e0022 */
[----:B------:R-:W-:Y:S01]  /*2bea0*/  IMAD.MOV.U32 R135, RZ, RZ, R7 ;  /* 0x000000ffff877224 */ /* 0x000fe200078e0007 */
[----:B------:R-:W-:Y:S01]  /*2beb0*/  STL.64 [R1+0x228], R142 ;  /* 0x0002288e01007387 */ /* 0x000fe20000100a00 */
[----:B------:R-:W-:Y:S02]  /*2bec0*/  IMAD.MOV.U32 R111, RZ, RZ, R35 ;  /* 0x000000ffff6f7224 */ /* 0x000fe400078e0023 */
[----:B------:R-:W-:Y:S01]  /*2bed0*/  IMAD.MOV.U32 R110, RZ, RZ, R36 ;  /* 0x000000ffff6e7224 */ /* 0x000fe200078e0024 */
[----:B------:R-:W-:Y:S04]  /*2bee0*/  STL.64 [R1+0x230], R118 ;  /* 0x0002307601007387 */ /* 0x000fe80000100a00 */
[----:B------:R-:W-:Y:S04]  /*2bef0*/  STL.64 [R1+0x238], R28 ;  /* 0x0002381c01007387 */ /* 0x000fe80000100a00 */
[----:B------:R-:W-:Y:S04]  /*2bf00*/  STL.64 [R1+0x240], R44 ;  /* 0x0002402c01007387 */ /* 0x000fe80000100a00 */
[----:B------:R-:W-:Y:S04]  /*2bf10*/  STL.64 [R1+0x248], R134 ;  /* 0x0002488601007387 */ /* 0x000fe80000100a00 */
[----:B------:R-:W-:Y:S01]  /*2bf20*/  STL.64 [R1+0x250], R110 ;  /* 0x0002506e01007387 */ /* 0x000fe20000100a00 */
[----:B------:R-:W-:-:S03]  /*2bf30*/  IMAD.MOV.U32 R104, RZ, RZ, R52 ;  /* 0x000000ffff687224 */ /* 0x000fc600078e0034 */
[----:B------:R-:W4:Y:S01]  /*2bf40*/  LDL.LU R6, [R1+0x298] ;  /* 0x0002980001067983 */ /* 0x000f220000300800 */
[----:B------:R-:W-:-:S03]  /*2bf50*/  IMAD.MOV.U32 R99, RZ, RZ, R53 ;  /* 0x000000ffff637224 */ /* 0x000fc600078e0035 */
[----:B------:R-:W4:Y:S04]  /*2bf60*/  LDL.LU R7, [R1+0xe9c] ;  /* 0x000e9c0001077983 */ /* 0x000f280000300800 */
[----:B------:R-:W4:Y:S04]  /*2bf70*/  LDL.LU R158, [R1+0x2a0] ;  /* 0x0002a000019e7983 */ /* 0x000f280000300800 */
[----:B------:R-:W4:Y:S04]  /*2bf80*/  LDL.LU R159, [R1+0xea0] ;  /* 0x000ea000019f7983 */ /* 0x000f280000300800 */
[----:B------:R-:W4:Y:S04]  /*2bf90*/  LDL.LU R52, [R1+0x2a8] ;  /* 0x0002a80001347983 */ /* 0x000f280000300800 */
[----:B------:R-:W4:Y:S01]  /*2bfa0*/  LDL.LU R53, [R1+0xea4] ;  /* 0x000ea40001357983 */ /* 0x000f220000300800 */
[----:B------:R-:W-:-:S02]  /*2bfb0*/  IMAD.MOV.U32 R130, RZ, RZ, R38 ;  /* 0x000000ffff827224 */ /* 0x000fc400078e0026 */
[----:B------:R-:W-:Y:S02]  /*2bfc0*/  IMAD.MOV.U32 R131, RZ, RZ, R37 ;  /* 0x000000ffff837224 */ /* 0x000fe400078e0025 */
[----:B------:R-:W-:Y:S02]  /*2bfd0*/  IMAD.MOV.U32 R105, RZ, RZ, R39 ;  /* 0x000000ffff697224 */ /* 0x000fe400078e0027 */
[----:B--2---:R-:W-:Y:S02]  /*2bfe0*/  IMAD.MOV.U32 R98, RZ, RZ, R54 ;  /* 0x000000ffff627224 */ /* 0x004fe400078e0036 */
[----:B------:R-:W-:Y:S02]  /*2bff0*/  IMAD.MOV.U32 R76, RZ, RZ, R58 ;  /* 0x000000ffff4c7224 */ /* 0x000fe400078e003a */
[----:B------:R-:W-:Y:S01]  /*2c000*/  IMAD.MOV.U32 R77, RZ, RZ, R55 ;  /* 0x000000ffff4d7224 */ /* 0x000fe200078e0037 */
[----:B------:R-:W-:Y:S04]  /*2c010*/  STL.64 [R1+0x258], R130 ;  /* 0x0002588201007387 */ /* 0x000fe80000100a00 */
[----:B------:R-:W-:Y:S04]  /*2c020*/  STL.64 [R1+0x260], R104 ;  /* 0x0002606801007387 */ /* 0x000fe80000100a00 */
[----:B------:R-:W-:Y:S04]  /*2c030*/  STL.64 [R1+0x268], R98 ;  /* 0x0002686201007387 */ /* 0x000fe80000100a00 */
[----:B------:R-:W-:Y:S04]  /*2c040*/  STL.64 [R1+0x270], R76 ;  /* 0x0002704c01007387 */ /* 0x000fe80000100a00 */
[----:B------:R-:W2:Y:S01]  /*2c050*/  LDL.LU R58, [R1+0x2b0] ;  /* 0x0002b000013a7983 */ /* 0x000ea20000300800 */
[----:B---3--:R-:W-:-:S03]  /*2c060*/  IMAD.MOV.U32 R37, RZ, RZ, R59 ;  /* 0x000000ffff257224 */ /* 0x008fc600078e003b */
[----:B------:R-:W2:Y:S01]  /*2c070*/  LDL.LU R59, [R1+0xea8] ;  /* 0x000ea800013b7983 */ /* 0x000ea20000300800 */
[----:B------:R-:W-:-:S03]  /*2c080*/  IMAD.MOV.U32 R36, RZ, RZ, R60 ;  /* 0x000000ffff247224 */ /* 0x000fc600078e003c */
        /* <DEDUP_REMOVED lines=18> */
[----:B------:R-:W-:-:S04]  /*2c1b0*/  LOP3.LUT R3, R3, R2, RZ, 0x3c, !PT ;  /* 0x0000000203037212 */ /* 0x000fc800078e3cff */
[C---:B------:R-:W-:Y:S01]  /*2c1c0*/  LOP3.LUT R2, R3.reuse, R2, RZ, 0x3c, !PT ;  /* 0x0000000203027212 */ /* 0x040fe200078e3cff */
[----:B------:R-:W-:Y:S02]  /*2c1d0*/  IMAD.MOV.U32 R54, RZ, RZ, R0 ;  /* 0x000000ffff367224 */ /* 0x000fe400078e0000 */
[----:B------:R-:W4:Y:S01]  /*2c1e0*/  LDL.LU R0, [R1+0xec8] ;  /* 0x000ec80001007983 */ /* 0x000f220000300800 */
[----:B------:R-:W-:-:S03]  /*2c1f0*/  LOP3.LUT R3, R3, R2, RZ, 0x3c, !PT ;  /* 0x0000000203037212 */ /* 0x000fc600078e3cff */
[----:B------:R-:W-:Y:S04]  /*2c200*/  STL.64 [R1+0x278], R36 ;  /* 0x0002782401007387 */ /* 0x000fe80000100a00 */
[----:B------:R-:W-:Y:S04]  /*2c210*/  STL.64 [R1+0x280], R2 ;  /* 0x0002800201007387 */ /* 0x000fe80000100a00 */
[----:B------:R-:W-:Y:S04]  /*2c220*/  STL.64 [R1+0x288], R38 ;  /* 0x0002882601007387 */ /* 0x000fe80000100a00 */
[----:B------:R-:W-:Y:S01]  /*2c230*/  STL.64 [R1+0x290], R54 ;  /* 0x0002903601007387 */ /* 0x000fe20000100a00 */
        /* <DEDUP_REMOVED lines=13> */
[----:B------:R-:W-:-:S04]  /*2c310*/  LOP3.LUT R6, R7, R6, RZ, 0x3c, !PT ;  /* 0x0000000607067212 */ /* 0x000fc800078e3cff */
[----:B------:R-:W-:-:S05]  /*2c320*/  LOP3.LUT R7, R7, R6, RZ, 0x3c, !PT ;  /* 0x0000000607077212 */ /* 0x000fca00078e3cff */
[----:B------:R-:W-:Y:S04]  /*2c330*/  STL.64 [R1+0x298], R6 ;  /* 0x0002980601007387 */ /* 0x000fe80000100a00 */
[----:B------:R-:W-:Y:S04]  /*2c340*/  STL.64 [R1+0x2a0], R148 ;  /* 0x0002a09401007387 */ /* 0x000fe80000100a00 */
[----:B------:R-:W-:Y:S01]  /*2c350*/  STL.64 [R1+0x2a8], R116 ;  /* 0x0002a87401007387 */ /* 0x000fe20000100a00 */
[----:B--2---:R-:W-:-:S04]  /*2c360*/  LOP3.LUT R59, R59, R58, RZ, 0x3c, !PT ;  /* 0x0000003a3b3b7212 */ /* 0x004fc800078e3cff */
[----:B------:R-:W-:Y:S02]  /*2c370*/  LOP3.LUT R58, R59, R58, RZ, 0x3c, !PT ;  /* 0x0000003a3b3a7212 */ /* 0x000fe400078e3cff */
[----:B---3--:R-:W-:-:S04]  /*2c380*/  LOP3.LUT R141, R141, R140, RZ, 0x3c, !PT ;  /* 0x0000008c8d8d7212 */ /* 0x008fc800078e3cff */
[----:B------:R-:W-:Y:S02]  /*2c390*/  LOP3.LUT R140, R141, R140, RZ, 0x3c, !PT ;  /* 0x0000008c8d8c7212 */ /* 0x000fe400078e3cff */
[----:B------:R-:W-:Y:S02]  /*2c3a0*/  LOP3.LUT R59, R59, R58, RZ, 0x3c, !PT ;  /* 0x0000003a3b3b7212 */ /* 0x000fe400078e3cff */
[----:B------:R-:W-:-:S03]  /*2c3b0*/  LOP3.LUT R141, R141, R140, RZ, 0x3c, !PT ;  /* 0x0000008c8d8d7212 */ /* 0x000fc600078e3cff */
[----:B------:R-:W-:Y:S04]  /*2c3c0*/  STL.64 [R1+0x2b0], R58 ;  /* 0x0002b03a01007387 */ /* 0x000fe80000100a00 */
[----:B------:R-:W-:Y:S01]  /*2c3d0*/  STL.64 [R1+0x2b8], R140 ;  /* 0x0002b88c01007387 */ /* 0x000fe20000100a00 */
[----:B----4-:R-:W-:-:S04]  /*2c3e0*/  LOP3.LUT R61, R61, R60, RZ, 0x3c, !PT ;  /* 0x0000003c3d3d7212 */ /* 0x010fc800078e3cff */
[----:B------:R-:W-:Y:S01]  /*2c3f0*/  LOP3.LUT R60, R61, R60, RZ, 0x3c, !PT ;  /* 0x0000003c3d3c7212 */ /* 0x000fe200078e3cff */
[----:B------:R-:W-:-:S03]  /*2c400*/  IMAD.MOV.U32 R109, RZ, RZ, R121 ;  /* 0x000000ffff6d7224 */ /* 0x000fc600078e0079 */
[----:B------:R-:W-:Y:S01]  /*2c410*/  LOP3.LUT R61, R61, R60, RZ, 0x3c, !PT ;  /* 0x0000003c3d3d7212 */ /* 0x000fe200078e3cff */
[----:B------:R-:W-:Y:S01]  /*2c420*/  IMAD.MOV.U32 R108, RZ, RZ, R154 ;  /* 0x000000ffff6c7224 */ /* 0x000fe200078e009a */
[----:B------:R-:W-:-:S04]  /*2c430*/  LOP3.LUT R63, R63, R62, RZ, 0x3c, !PT ;  /* 0x0000003e3f3f7212 */ /* 0x000fc800078e3cff */
[C---:B------:R-:W-:Y:S01]  /*2c440*/  LOP3.LUT R62, R63.reuse, R62, RZ, 0x3c, !PT ;  /* 0x0000003e3f3e7212 */ /* 0x040fe200078e3cff */
[----:B------:R-:W-:Y:S03]  /*2c450*/  STL.64 [R1+0x2c0], R60 ;  /* 0x0002c03c01007387 */ /* 0x000fe60000100a00 */
[----:B------:R-:W-:Y:S01]  /*2c460*/  LOP3.LUT R63, R63, R62, RZ, 0x3c, !PT ;  /* 0x0000003e3f3f7212 */ /* 0x000fe200078e3cff */
[----:B------:R-:W-:Y:S04]  /*2c470*/  STL.64 [R1+0x2c8], R108 ;  /* 0x0002c86c01007387 */ /* 0x000fe80000100a00 */
[----:B------:R-:W-:Y:S01]  /*2c480*/  STL.64 [R1+0x2d0], R62 ;  /* 0x0002d03e01007387 */ /* 0x000fe20000100a00 */
[----:B------:R-:W-:-:S02]  /*2c490*/  IMAD.MOV.U32 R85, RZ, RZ, R126 ;  /* 0x000000ffff557224 */ /* 0x000fc400078e007e */
[----:B------:R-:W-:Y:S02]  /*2c4a0*/  IMAD.MOV.U32 R84, RZ, RZ, R146 ;  /* 0x000000ffff547224 */ /* 0x000fe400078e0092 */
[----:B------:R-:W2:Y:S01]  /*2c4b0*/  LDL.LU R146, [R1+0x318] ;  /* 0x0003180001927983 */ /* 0x000ea20000300800 */
[----:B------:R-:W-:-:S03]  /*2c4c0*/  IMAD.MOV.U32 R75, RZ, RZ, R147 ;  /* 0x000000ffff4b7224 */ /* 0x000fc600078e0093 */
[----:B------:R-:W2:Y:S04]  /*2c4d0*/  LDL.LU R147, [R1+0xedc] ;  /* 0x000edc0001937983 */ /* 0x000ea80000300800 */
[----:B------:R-:W3:Y:S01]  /*2c4e0*/  LDL.LU R126, [R1+0x320] ;  /* 0x00032000017e7983 */ /* 0x000ee20000300800 */
[----:B------:R-:W-:-:S03]  /*2c4f0*/  IMAD.MOV.U32 R74, RZ, RZ, R34 ;  /* 0x000000ffff4a7224 */ /* 0x000fc600078e0022 */
[----:B------:R-:W4:Y:S01]  /*2c500*/  LDL.LU R34, [R1+0xee0] ;  /* 0x000ee00001227983 */ /* 0x000f220000300800 */
[----:B------:R-:W-:-:S03]  /*2c510*/  IMAD.MOV.U32 R71, RZ, RZ, R35 ;  /* 0x000000ffff477224 */ /* 0x000fc600078e0023 */
[----:B------:R-:W2:Y:S01]  /*2c520*/  LDL.LU R35, [R1+0x328] ;  /* 0x0003280001237983 */ /* 0x000ea20000300800 */
[----:B------:R-:W-:Y:S02]  /*2c530*/  IMAD.MOV.U32 R102, RZ, RZ, R127 ;  /* 0x000000ffff667224 */ /* 0x000fe400078e007f */
[----:B------:R-:W-:Y:S02]  /*2c540*/  IMAD.MOV.U32 R103, RZ, RZ, R155 ;  /* 0x000000ffff677224 */ /* 0x000fe400078e009b */
[----:B------:R-:W-:Y:S02]  /*2c550*/  IMAD.MOV.U32 R70, RZ, RZ, R0 ;  /* 0x000000ffff467224 */ /* 0x000fe400078e0000 */
[----:B------:R-:W2:Y:S04]  /*2c560*/  LDL.LU R0, [R1+0xee4] ;  /* 0x000ee40001007983 */ /* 0x000ea80000300800 */
[----:B------:R-:W-:Y:S04]  /*2c570*/  STL.64 [R1+0x2d8], R102 ;  /* 0x0002d86601007387 */ /* 0x000fe80000100a00 */
[----:B------:R-:W-:Y:S04]  /*2c580*/  STL.64 [R1+0x2e0], R84 ;  /* 0x0002e05401007387 */ /* 0x000fe80000100a00 */
[----:B------:R-:W-:Y:S04]  /*2c590*/  STL.64 [R1+0x2e8], R74 ;  /* 0x0002e84a01007387 */ /* 0x000fe80000100a00 */
[----:B------:R-:W-:Y:S04]  /*2c5a0*/  STL.64 [R1+0x2f0], R70 ;  /* 0x0002f04601007387 */ /* 0x000fe80000100a00 */
[----:B------:R-:W2:Y:S04]  /*2c5b0*/  LDL.LU R94, [R1+0x330] ;  /* 0x00033000015e7983 */ /* 0x000ea80000300800 */
[----:B------:R-:W2:Y:S01]  /*2c5c0*/  LDL.LU R95, [R1+0xee8] ;  /* 0x000ee800015f7983 */ /* 0x000ea20000300800 */
[----:B------:R-:W-:-:S04]  /*2c5d0*/  LOP3.LUT R53, R53, R52, RZ, 0x3c, !PT ;  /* 0x0000003435357212 */ /* 0x000fc800078e3cff */
[----:B------:R-:W-:Y:S01]  /*2c5e0*/  LOP3.LUT R52, R53, R52, RZ, 0x3c, !PT ;  /* 0x0000003435347212 */ /* 0x000fe200078e3cff */
[----:B------:R-:W-:Y:S02]  /*2c5f0*/  IMAD.MOV.U32 R155, RZ, RZ, R138 ;  /* 0x000000ffff9b7224 */ /* 0x000fe400078e008a */
        /* <DEDUP_REMOVED lines=15> */
[----:B------:R-:W2:Y:S01]  /*2c6f0*/  LDL.LU R68, [R1+0x368] ;  /* 0x0003680001447983 */ /* 0x000ea20000300800 */
[----:B------:R-:W-:-:S03]  /*2c700*/  LOP3.LUT R158, R159, R158, RZ, 0x3c, !PT ;  /* 0x0000009e9f9e7212 */ /* 0x000fc600078e3cff */
[----:B------:R-:W2:Y:S01]  /*2c710*/  LDL.LU R69, [R1+0xf04] ;  /* 0x000f040001457983 */ /* 0x000ea20000300800 */
[----:B------:R-:W-:-:S03]  /*2c720*/  LOP3.LUT R150, R151, R150, RZ, 0x3c, !PT ;  /* 0x0000009697967212 */ /* 0x000fc600078e3cff */
[----:B------:R-:W2:Y:S04]  /*2c730*/  LDL.LU R64, [R1+0x370] ;  /* 0x0003700001407983 */ /* 0x000ea80000300800 */
[----:B------:R-:W2:Y:S01]  /*2c740*/  LDL.LU R65, [R1+0xf08] ;  /* 0x000f080001417983 */ /* 0x000ea20000300800 */
[----:B------:R-:W-:Y:S02]  /*2c750*/  LOP3.LUT R53, R53, R52, RZ, 0x3c, !PT ;  /* 0x0000003435357212 */ /* 0x000fe400078e3cff */
[----:B------:R-:W-:Y:S02]  /*2c760*/  LOP3.LUT R159, R159, R158, RZ, 0x3c, !PT ;  /* 0x0000009e9f9f7212 */ /* 0x000fe400078e3cff */
[----:B------:R-:W-:Y:S01]  /*2c770*/  LOP3.LUT R151, R151, R150, RZ, 0x3c, !PT ;  /* 0x0000009697977212 */ /* 0x000fe200078e3cff */
[----:B------:R-:W-:Y:S04]  /*2c780*/  STL.64 [R1+0x2f8], R52 ;  /* 0x0002f83401007387 */ /* 0x000fe80000100a00 */
[----:B------:R-:W-:Y:S04]  /*2c790*/  STL.64 [R1+0x300], R158 ;  /* 0x0003009e01007387 */ /* 0x000fe80000100a00 */
[----:B------:R-:W-:Y:S04]  /*2c7a0*/  STL.64 [R1+0x308], R150 ;  /* 0x0003089601007387 */ /* 0x000fe80000100a00 */
[----:B------:R-:W-:Y:S04]  /*2c7b0*/  STL.64 [R1+0x310], R154 ;  /* 0x0003109a01007387 */ /* 0x000fe80000100a00 */
[----:B------:R0:W2:Y:S04]  /*2c7c0*/  LDL R67, [R1+0x1dc] ;  /* 0x0001dc0001437983 */ /* 0x0000a80000100800 */
[----:B------:R0:W2:Y:S04]  /*2c7d0*/  LDL R72, [R1+0x1d8] ;  /* 0x0001d80001487983 */ /* 0x0000a80000100800 */
[----:B------:R0:W2:Y:S04]  /*2c7e0*/  LDL R73, [R1+0x19c] ;  /* 0x00019c0001497983 */ /* 0x0000a80000100800 */
[----:B------:R0:W2:Y:S04]  /*2c7f0*/  LDL R78, [R1+0x198] ;  /* 0x00019800014e7983 */ /* 0x0000a80000100800 */
[----:B------:R0:W2:Y:S04]  /*2c800*/  LDL R79, [R1+0x15c] ;  /* 0x00015c00014f7983 */ /* 0x0000a80000100800 */
[----:B------:R0:W2:Y:S01]  /*2c810*/  LDL R127, [R1+0x11c] ;  /* 0x00011c00017f7983 */ /* 0x0000a20000100800 */
[----:B---3--:R-:W-:-:S03]  /*2c820*/  IMAD.MOV.U32 R121, RZ, RZ, R126 ;  /* 0x000000ffff797224 */ /* 0x008fc600078e007e */
[----:B------:R0:W3:Y:S01]  /*2c830*/  LDL R126, [R1+0x158] ;  /* 0x00015800017e7983 */ /* 0x0000e20000100800 */
[----:B----4-:R-:W-:-:S03]  /*2c840*/  IMAD.MOV.U32 R120, RZ, RZ, R34 ;  /* 0x000000ffff787224 */ /* 0x010fc600078e0022 */
[----:B------:R0:W4:Y:S01]  /*2c850*/  LDL R34, [R1+0x118] ;  /* 0x0001180001227983 */ /* 0x0001220000100800 */
[----:B--2---:R-:W-:-:S03]  /*2c860*/  IMAD.MOV.U32 R115, RZ, RZ, R35 ;  /* 0x000000ffff737224 */ /* 0x004fc600078e0023 */
[----:B------:R0:W2:Y:S01]  /*2c870*/  LDL R35, [R1+0xdc] ;  /* 0x0000dc0001237983 */ /* 0x0000a20000100800 */
[----:B------:R-:W-:-:S03]  /*2c880*/  IMAD.MOV.U32 R114, RZ, RZ, R0 ;  /* 0x000000ffff727224 */ /* 0x000fc600078e0000 */
[----:B------:R0:W2:Y:S01]  /*2c890*/  LDL R0, [R1+0xd8] ;  /* 0x0000d80001007983 */ /* 0x0000a20000100800 */
[----:B------:R-:W-:Y:S02]  /*2c8a0*/  LOP3.LUT R69, R69, R68, RZ, 0x3c, !PT ;  /* 0x0000004445457212 */ /* 0x000fe400078e3cff */
[----:B------:R-:W-:-:S04]  /*2c8b0*/  LOP3.LUT R65, R65, R64, RZ, 0x3c, !PT ;  /* 0x0000004041417212 */ /* 0x000fc800078e3cff */
[----:B------:R-:W-:Y:S02]  /*2c8c0*/  LOP3.LUT R64, R65, R64, RZ, 0x3c, !PT ;  /* 0x0000004041407212 */ /* 0x000fe400078e3cff */
[----:B------:R-:W-:Y:S02]  /*2c8d0*/  LOP3.LUT R68, R69, R68, RZ, 0x3c, !PT ;  /* 0x0000004445447212 */ /* 0x000fe400078e3cff */
[----:B------:R-:W-:Y:S02]  /*2c8e0*/  LOP3.LUT R65, R65, R64, RZ, 0x3c, !PT ;  /* 0x0000004041417212 */ /* 0x000fe400078e3cff */
[----:B------:R-:W-:-:S03]  /*2c8f0*/  LOP3.LUT R69, R69, R68, RZ, 0x3c, !PT ;  /* 0x0000004445457212 */ /* 0x000fc600078e3cff */
[----:B------:R-:W2:Y:S04]  /*2c900*/  @!P3 LDG.E.U16 R67, desc[UR38][R64.64] ;  /* 0x000000264043b981 */ /* 0x000ea8000c1e1500 */
[----:B------:R-:W2:Y:S04]  /*2c910*/  @!P1 LDG.E.U16 R72, desc[UR38][R68.64] ;  /* 0x0000002644489981 */ /* 0x000ea8000c1e1500 */
[----:B------:R-:W2:Y:S04]  /*2c920*/  @!P3 LDG.E.U16 R73, desc[UR38][R70.64] ;  /* 0x000000264649b981 */ /* 0x000ea8000c1e1500 */
[----:B------:R-:W2:Y:S04]  /*2c930*/  @!P1 LDG.E.U16 R78, desc[UR38][R74.64] ;  /* 0x000000264a4e9981 */ /* 0x000ea8000c1e1500 */
[----:B------:R-:W2:Y:S04]  /*2c940*/  @!P3 LDG.E.U16 R79, desc[UR38][R76.64] ;  /* 0x000000264c4fb981 */ /* 0x000ea8000c1e1500 */
[----:B------:R-:W2:Y:S04]  /*2c950*/  @!P3 LDG.E.U16 R127, desc[UR38][R100.64] ;  /* 0x00000026647fb981 */ /* 0x000ea8000c1e1500 */
[----:B---3--:R-:W3:Y:S04]  /*2c960*/  @!P1 LDG.E.U16 R126, desc[UR38][R98.64] ;  /* 0x00000026627e9981 */ /* 0x008ee8000c1e1500 */
[----:B----4-:R-:W4:Y:S04]  /*2c970*/  @!P1 LDG.E.U16 R34, desc[UR38][R128.64] ;  /* 0x0000002680229981 */ /* 0x010f28000c1e1500 */
[----:B--2---:R-:W2:Y:S01]  /*2c980*/  @!P3 LDG.E.U16 R35, desc[UR38][R18.64] ;  /* 0x000000261223b981 */ /* 0x004ea2000c1e1500 */
[----:B------:R-:W-:-:S02]  /*2c990*/  LOP3.LUT R147, R147, R146, RZ, 0x3c, !PT ;  /* 0x0000009293937212 */ /* 0x000fc400078e3cff */
[----:B------:R-:W-:Y:S02]  /*2c9a0*/  LOP3.LUT R95, R95, R94, RZ, 0x3c, !PT ;  /* 0x0000005e5f5f7212 */ /* 0x000fe400078e3cff */
[----:B------:R-:W-:Y:S02]  /*2c9b0*/  LOP3.LUT R146, R147, R146, RZ, 0x3c, !PT ;  /* 0x0000009293927212 */ /* 0x000fe400078e3cff */
[----:B------:R-:W-:Y:S01]  /*2c9c0*/  LOP3.LUT R139, R139, R138, RZ, 0x3c, !PT ;  /* 0x0000008a8b8b7212 */ /* 0x000fe200078e3cff */
[----:B------:R-:W2:Y:S01]  /*2c9d0*/  @!P1 LDG.E.U16 R0, desc[UR38][R50.64] ;  /* 0x0000002632009981 */ /* 0x000ea2000c1e1500 */
        /* <DEDUP_REMOVED lines=29> */
[----:B------:R-:W-:Y:S04]  /*2cbb0*/  STL.64 [R1+0x360], R80 ;  /* 0x0003605001007387 */ /* 0x000fe80000100a00 */
[----:B------:R-:W-:Y:S04]  /*2cbc0*/  STL.64 [R1+0x368], R68 ;  /* 0x0003684401007387 */ /* 0x000fe80000100a00 */
[----:B------:R1:W-:Y:S04]  /*2cbd0*/  STL.64 [R1+0x370], R64 ;  /* 0x0003704001007387 */ /* 0x0003e80000100a00 */
[----:B-1----:R-:W2:Y:S04]  /*2cbe0*/  LDL.LU.64 R64, [R1+0x13b0] ;  /* 0x0013b00001407983 */ /* 0x002ea80000300a00 */
[----:B------:R1:W-:Y:S04]  /*2cbf0*/  @!P3 STL [R1+0x1dc], R67 ;  /* 0x0001dc430100b387 */ /* 0x0003e80000100800 */
[----:B-1----:R-:W2:Y:S04]  /*2cc00*/  LDL.LU R67, [R1+0x13a8] ;  /* 0x0013a80001437983 */ /* 0x002ea80000300800 */
[----:B------:R-:W2:Y:S04]  /*2cc10*/  LDL.LU.64 R68, [R1+0x13a0] ;  /* 0x0013a00001447983 */ /* 0x000ea80000300a00 */
        /* <DEDUP_REMOVED lines=12> */
[----:B---3--:R1:W-:Y:S04]  /*2cce0*/  @!P1 STL [R1+0x158], R126 ;  /* 0x0001587e01009387 */ /* 0x0083e80000100800 */
[----:B-1----:R-:W3:Y:S04]  /*2ccf0*/  LDL.LU R126, [R1+0x1358] ;  /* 0x00135800017e7983 */ /* 0x002ee80000300800 */
[----:B------:R-:W3:Y:S04]  /*2cd00*/  LDL.LU.64 R100, [R1+0x1350] ;  /* 0x0013500001647983 */ /* 0x000ee80000300a00 */
[----:B------:R1:W-:Y:S04]  /*2cd10*/  @!P3 STL [R1+0x11c], R127 ;  /* 0x00011c7f0100b387 */ /* 0x0003e80000100800 */
[----:B-1----:R-:W3:Y:S04]  /*2cd20*/  LDL.LU R127, [R1+0x1348] ;  /* 0x00134800017f7983 */ /* 0x002ee80000300800 */
[----:B------:R-:W3:Y:S04]  /*2cd30*/  LDL.LU.64 R128, [R1+0x1340] ;  /* 0x0013400001807983 */ /* 0x000ee80000300a00 */
[----:B----4-:R1:W-:Y:S04]  /*2cd40*/  @!P1 STL [R1+0x118], R34 ;  /* 0x0001182201009387 */ /* 0x0103e80000100800 */
[----:B-1----:R0:W3:Y:S04]  /*2cd50*/  LDL.LU R34, [R1+0x1338] ;  /* 0x0013380001227983 */ /* 0x0020e80000300800 */
[----:B------:R0:W4:Y:S04]  /*2cd60*/  LDL.LU.64 R18, [R1+0x1330] ;  /* 0x0013300001127983 */ /* 0x0001280000300a00 */
[----:B--2---:R1:W-:Y:S04]  /*2cd70*/  @!P3 STL [R1+0xdc], R35 ;  /* 0x0000dc230100b387 */ /* 0x0043e80000100800 */
[----:B-1----:R0:W2:Y:S04]  /*2cd80*/  LDL.LU R35, [R1+0x1328] ;  /* 0x0013280001237983 */ /* 0x0020a80000300800 */
[----:B------:R0:W2:Y:S04]  /*2cd90*/  LDL.LU.64 R50, [R1+0x1320] ;  /* 0x0013200001327983 */ /* 0x0000a80000300a00 */
[----:B---3--:R-:W3:Y:S04]  /*2cda0*/  @!P1 LDG.E.U16 R34, desc[UR38][R100.64] ;  /* 0x0000002664229981 */ /* 0x008ee8000c1e1500 */
[----:B----4-:R-:W4:Y:S04]  /*2cdb0*/  @!P3 LDG.E.U16 R19, desc[UR38][R126.64] ;  /* 0x000000267e13b981 */ /* 0x010f28000c1e1500 */
[----:B------:R-:W3:Y:S04]  /*2cdc0*/  @!P1 LDG.E.U16 R18, desc[UR38][R128.64] ;  /* 0x0000002680129981 */ /* 0x000ee8000c1e1500 */
[----:B--2---:R-:W2:Y:S04]  /*2cdd0*/  @!P3 LDG.E.U16 R35, desc[UR38][R98.64] ;  /* 0x000000266223b981 */ /* 0x004ea8000c1e1500 */
[----:B------:R-:W2:Y:S04]  /*2cde0*/  @!P3 LDG.E.U16 R51, desc[UR38][R66.64] ;  /* 0x000000264233b981 */ /* 0x000ea8000c1e1500 */
[----:B------:R-:W3:Y:S04]  /*2cdf0*/  @!P1 LDG.E.U16 R50, desc[UR38][R68.64] ;  /* 0x0000002644329981 */ /* 0x000ee8000c1e1500 */
[----:B------:R1:W-:Y:S04]  /*2ce00*/  @!P1 STL [R1+0xd8], R0 ;  /* 0x0000d80001009387 */ /* 0x0003e80000100800 */
[----:B-1----:R0:W3:Y:S04]  /*2ce10*/  LDL.LU R0, [R1+0x1318] ;  /* 0x0013180001007983 */ /* 0x0020e80000300800 */
[----:B--2---:R1:W-:Y:S04]  /*2ce20*/  STL [R1+0x10e4], R51 ;  /* 0x0010e43301007387 */ /* 0x0043e80000100800 */
[----:B-1----:R0:W2:Y:S04]  /*2ce30*/  LDL R51, [R1+0xd4] ;  /* 0x0000d40001337983 */ /* 0x0020a80000100800 */
[----:B------:R1:W-:Y:S04]  /*2ce40*/  STL [R1+0x1038], R66 ;  /* 0x0010384201007387 */ /* 0x0003e80000100800 */
[----:B---3--:R-:W3:Y:S04]  /*2ce50*/  @!P1 LDG.E.U16 R0, desc[UR38][R48.64] ;  /* 0x0000002630009981 */ /* 0x008ee8000c1e1500 */
[----:B-1----:R0:W3:Y:S04]  /*2ce60*/  LDL R66, [R1+0x110] ;  /* 0x0001100001427983 */ /* 0x0020e80000100800 */
[----:B------:R1:W-:Y:S04]  /*2ce70*/  STL [R1+0x1034], R67 ;  /* 0x0010344301007387 */ /* 0x0003e80000100800 */
        /* <DEDUP_REMOVED lines=13> */
[----:B------:R-:W-:Y:S04]  /*2cf50*/  STL [R1+0x10f0], R34 ;  /* 0x0010f02201007387 */ /* 0x000fe80000100800 */
[----:B------:R-:W-:Y:S04]  /*2cf60*/  STL [R1+0x1050], R100 ;  /* 0x0010506401007387 */ /* 0x000fe80000100800 */
[----:B------:R-:W-:Y:S04]  /*2cf70*/  STL [R1+0x104c], R101 ;  /* 0x00104c6501007387 */ /* 0x000fe80000100800 */
[----:B----4-:R-:W-:Y:S04]  /*2cf80*/  STL [R1+0x10f4], R19 ;  /* 0x0010f41301007387 */ /* 0x010fe80000100800 */
[----:B------:R-:W-:Y:S04]  /*2cf90*/  STL [R1+0x1058], R126 ;  /* 0x0010587e01007387 */ /* 0x000fe80000100800 */
[----:B------:R-:W-:Y:S04]  /*2cfa0*/  STL [R1+0x1054], R127 ;  /* 0x0010547f01007387 */ /* 0x000fe80000100800 */
[----:B------:R-:W-:Y:S04]  /*2cfb0*/  STL [R1+0x10f8], R18 ;  /* 0x0010f81201007387 */ /* 0x000fe80000100800 */
[----:B------:R-:W-:Y:S04]  /*2cfc0*/  STL [R1+0x1060], R128 ;  /* 0x0010608001007387 */ /* 0x000fe80000100800 */
[----:B------:R-:W-:Y:S04]  /*2cfd0*/  STL [R1+0x105c], R129 ;  /* 0x00105c8101007387 */ /* 0x000fe80000100800 */
[----:B--2---:R-:W2:Y:S04]  /*2cfe0*/  @!P3 LDG.E.U16 R51, desc[UR38][R32.64] ;  /* 0x000000262033b981 */ /* 0x004ea8000c1e1500 */
[----:B---3--:R-:W3:Y:S04]  /*2cff0*/  @!P1 LDG.E.U16 R66, desc[UR38][R16.64] ;  /* 0x0000002610429981 */ /* 0x008ee8000c1e1500 */
[----:B------:R-:W4:Y:S04]  /*2d000*/  @!P3 LDG.E.U16 R67, desc[UR38][R132.64] ;  /* 0x000000268443b981 */ /* 0x000f28000c1e1500 */
[----:B------:R-:W2:Y:S04]  /*2d010*/  @!P1 LDG.E.U16 R50, desc[UR38][R130.64] ;  /* 0x0000002682329981 */ /* 0x000ea8000c1e1500 */
[----:B------:R-:W2:Y:S04]  /*2d020*/  @!P3 LDG.E.U16 R68, desc[UR38][R104.64] ;  /* 0x000000266844b981 */ /* 0x000ea8000c1e1500 */
[----:B------:R-:W2:Y:S04]  /*2d030*/  @!P1 LDG.E.U16 R69, desc[UR38][R102.64] ;  /* 0x0000002666459981 */ /* 0x000ea8000c1e1500 */
[----:B------:R-:W2:Y:S04]  /*2d040*/  @!P3 LDG.E.U16 R35, desc[UR38][R84.64] ;  /* 0x000000265423b981 */ /* 0x000ea8000c1e1500 */
[----:B------:R-:W2:Y:S04]  /*2d050*/  @!P1 LDG.E.U16 R98, desc[UR38][R82.64] ;  /* 0x0000002652629981 */ /* 0x000ea8000c1e1500 */
[----:B------:R-:W3:Y:S04]  /*2d060*/  @!P3 LDG.E.U16 R99, desc[UR38][R80.64] ;  /* 0x000000265063b981 */ /* 0x000ee8000c1e1500 */
[----:B------:R-:W3:Y:S04]  /*2d070*/  LDL.LU.64 R80, [R1+0x1310] ;  /* 0x0013100001507983 */ /* 0x000ee80000300a00 */
[----:B------:R-:W3:Y:S04]  /*2d080*/  LDL.LU.64 R82, [R1+0x1308] ;  /* 0x0013080001527983 */ /* 0x000ee80000300a00 */
[----:B------:R-:W3:Y:S04]  /*2d090*/  LDL.LU.64 R84, [R1+0x1300] ;  /* 0x0013000001547983 */ /* 0x000ee80000300a00 */
[----:B------:R-:W3:Y:S04]  /*2d0a0*/  LDL.LU.64 R102, [R1+0x12f8] ;  /* 0x0012f80001667983 */ /* 0x000ee80000300a00 */
[----:B------:R-:W3:Y:S04]  /*2d0b0*/  LDL.LU.64 R104, [R1+0x12f0] ;  /* 0x0012f00001687983 */ /* 0x000ee80000300a00 */
[----:B------:R-:W3:Y:S04]  /*2d0c0*/  LDL.LU.64 R130, [R1+0x12e8] ;  /* 0x0012e80001827983 */ /* 0x000ee80000300a00 */
[----:B------:R-:W3:Y:S04]  /*2d0d0*/  LDL.LU.64 R132, [R1+0x12e0] ;  /* 0x0012e00001847983 */ /* 0x000ee80000300a00 */
[----:B------:R0:W3:Y:S04]  /*2d0e0*/  LDL.LU.64 R16, [R1+0x12d8] ;  /* 0x0012d80001107983 */ /* 0x0000e80000300a00 */
[----:B------:R0:W4:Y:S04]  /*2d0f0*/  LDL.LU.64 R32, [R1+0x12d0] ;  /* 0x0012d00001207983 */ /* 0x0001280000300a00 */
[----:B------:R0:W4:Y:S04]  /*2d100*/  LDL.LU.64 R48, [R1+0x12c8] ;  /* 0x0012c80001307983 */ /* 0x0001280000300a00 */
[----:B------:R1:W-:Y:S04]  /*2d110*/  STL [R1+0xd0], R0 ;  /* 0x0000d00001007387 */ /* 0x0003e80000100800 */
[----:B-1----:R0:W4:Y:S04]  /*2d120*/  LDL.LU R0, [R1+0x12c0] ;  /* 0x0012c00001007983 */ /* 0x0021280000300800 */
[----:B--2---:R1:W-:Y:S04]  /*2d130*/  @!P1 STL [R1+0x1d0], R98 ;  /* 0x0001d06201009387 */ /* 0x0043e80000100800 */
[----:B-1----:R0:W2:Y:S04]  /*2d140*/  LDL R98, [R1+0x1cc] ;  /* 0x0001cc0001627983 */ /* 0x0020a80000100800 */
[----:B------:R1:W-:Y:S04]  /*2d150*/  @!P3 STL [R1+0x194], R35 ;  /* 0x000194230100b387 */ /* 0x0003e80000100800 */
[----:B-1----:R0:W2:Y:S04]  /*2d160*/  LDL R35, [R1+0x1c8] ;  /* 0x0001c80001237983 */ /* 0x0020a80000100800 */
[----:B------:R1:W-:Y:S04]  /*2d170*/  @!P1 STL [R1+0x190], R69 ;  /* 0x0001904501009387 */ /* 0x0003e80000100800 */
[----:B-1----:R0:W2:Y:S04]  /*2d180*/  LDL R69, [R1+0x18c] ;  /* 0x00018c0001457983 */ /* 0x0020a80000100800 */
[----:B---3--:R-:W3:Y:S04]  /*2d190*/  @!P3 LDG.E.U16 R17, desc[UR38][R130.64] ;  /* 0x000000268211b981 */ /* 0x008ee8000c1e1500 */
[----:B----4-:R-:W4:Y:S04]  /*2d1a0*/  @!P3 LDG.E.U16 R33, desc[UR38][R102.64] ;  /* 0x000000266621b981 */ /* 0x010f28000c1e1500 */
[----:B------:R-:W3:Y:S04]  /*2d1b0*/  @!P3 LDG.E.U16 R49, desc[UR38][R70.64] ;  /* 0x000000264631b981 */ /* 0x000ee8000c1e1500 */
[----:B------:R-:W4:Y:S04]  /*2d1c0*/  @!P1 LDG.E.U16 R48, desc[UR38][R72.64] ;  /* 0x0000002648309981 */ /* 0x000f28000c1e1500 */
[----:B------:R-:W4:Y:S04]  /*2d1d0*/  @!P1 LDG.E.U16 R32, desc[UR38][R104.64] ;  /* 0x0000002668209981 */ /* 0x000f28000c1e1500 */
[----:B------:R-:W4:Y:S04]  /*2d1e0*/  @!P1 LDG.E.U16 R16, desc[UR38][R132.64] ;  /* 0x0000002684109981 */ /* 0x000f28000c1e1500 */
[----:B------:R1:W-:Y:S04]  /*2d1f0*/  @!P3 STL [R1+0x154], R68 ;  /* 0x000154440100b387 */ /* 0x0003e80000100800 */
[----:B-1----:R0:W4:Y:S04]  /*2d200*/  LDL R68, [R1+0x188] ;  /* 0x0001880001447983 */ /* 0x0021280000100800 */
[----:B------:R1:W-:Y:S04]  /*2d210*/  @!P1 STL [R1+0x150], R50 ;  /* 0x0001503201009387 */ /* 0x0003e80000100800 */
[----:B-1----:R0:W4:Y:S04]  /*2d220*/  LDL R50, [R1+0x14c] ;  /* 0x00014c0001327983 */ /* 0x0021280000100800 */
[----:B------:R1:W-:Y:S04]  /*2d230*/  @!P3 STL [R1+0x114], R67 ;  /* 0x000114430100b387 */ /* 0x0003e80000100800 */
[----:B------:R-:W-:Y:S04]  /*2d240*/  @!P3 STL [R1+0x1d4], R99 ;  /* 0x0001d4630100b387 */ /* 0x000fe80000100800 */
[----:B-1----:R0:W4:Y:S04]  /*2d250*/  LDL R67, [R1+0x148] ;  /* 0x0001480001437983 */ /* 0x0021280000100800 */
[----:B------:R1:W-:Y:S04]  /*2d260*/  @!P1 STL [R1+0x110], R66 ;  /* 0x0001104201009387 */ /* 0x0003e80000100800 */
[----:B-1----:R0:W4:Y:S04]  /*2d270*/  LDL R66, [R1+0x10c] ;  /* 0x00010c0001427983 */ /* 0x0021280000100800 */
[----:B------:R1:W-:Y:S04]  /*2d280*/  @!P3 STL [R1+0xd4], R51 ;  /* 0x0000d4330100b387 */ /* 0x0003e80000100800 */
[----:B-1----:R0:W4:Y:S04]  /*2d290*/  LDL R51, [R1+0x108] ;  /* 0x0001080001337983 */ /* 0x0021280000100800 */
[----:B--2---:R-:W2:Y:S04]  /*2d2a0*/  @!P3 LDG.E.U16 R98, desc[UR38][R86.64] ;  /* 0x000000265662b981 */ /* 0x004ea8000c1e1500 */
[----:B------:R-:W2:Y:S04]  /*2d2b0*/  @!P1 LDG.E.U16 R35, desc[UR38][R106.64] ;  /* 0x000000266a239981 */ /* 0x000ea8000c1e1500 */
[----:B------:R-:W2:Y:S04]  /*2d2c0*/  @!P3 LDG.E.U16 R69, desc[UR38][R62.64] ;  /* 0x000000263e45b981 */ /* 0x000ea8000c1e1500 */
[----:B---3--:R-:W-:Y:S04]  /*2d2d0*/  STL [R1+0x10c8], R49 ;  /* 0x0010c83101007387 */ /* 0x008fe80000100800 */
        /* <DEDUP_REMOVED lines=17> */
[----:B------:R-:W3:Y:S04]  /*2d3f0*/  LDL.LU.64 R86, [R1+0x12b8] ;  /* 0x0012b80001567983 */ /* 0x000ee80000300a00 */
[----:B------:R-:W4:Y:S04]  /*2d400*/  LDL.LU.64 R106, [R1+0x12b0] ;  /* 0x0012b000016a7983 */ /* 0x000f280000300a00 */
[----:B------:R0:W2:Y:S04]  /*2d410*/  LDL.LU.64 R62, [R1+0x12a8] ;  /* 0x0012a800013e7983 */ /* 0x0000a80000300a00 */
[----:B------:R-:W3:Y:S04]  /*2d420*/  @!P1 LDG.E.U16 R68, desc[UR38][R108.64] ;  /* 0x000000266c449981 */ /* 0x000ee8000c1e1500 */
[----:B------:R-:W3:Y:S04]  /*2d430*/  @!P3 LDG.E.U16 R50, desc[UR38][R110.64] ;  /* 0x000000266e32b981 */ /* 0x000ee8000c1e1500 */
[----:B------:R-:W3:Y:S04]  /*2d440*/  @!P1 LDG.E.U16 R67, desc[UR38][R134.64] ;  /* 0x0000002686439981 */ /* 0x000ee8000c1e1500 */
[----:B------:R-:W3:Y:S04]  /*2d450*/  LDL.LU.64 R108, [R1+0x12a0] ;  /* 0x0012a000016c7983 */ /* 0x000ee80000300a00 */
[----:B------:R-:W3:Y:S04]  /*2d460*/  LDL.LU.64 R110, [R1+0x1298] ;  /* 0x00129800016e7983 */ /* 0x000ee80000300a00 */
[----:B------:R-:W3:Y:S04]  /*2d470*/  LDL.LU.64 R134, [R1+0x1290] ;  /* 0x0012900001867983 */ /* 0x000ee80000300a00 */
[----:B------:R-:W3:Y:S04]  /*2d480*/  @!P3 LDG.E.U16 R66, desc[UR38][R136.64] ;  /* 0x000000268842b981 */ /* 0x000ee8000c1e1500 */
[----:B------:R-:W3:Y:S04]  /*2d490*/  @!P1 LDG.E.U16 R51, desc[UR38][R46.64] ;  /* 0x000000262e339981 */ /* 0x000ee8000c1e1500 */
[----:B------:R-:W3:Y:S04]  /*2d4a0*/  LDL.LU.64 R136, [R1+0x1288] ;  /* 0x0012880001887983 */ /* 0x000ee80000300a00 */
[----:B------:R0:W3:Y:S04]  /*2d4b0*/  LDL.LU.64 R46, [R1+0x1280] ;  /* 0x00128000012e7983 */ /* 0x0000e80000300a00 */
[----:B--2---:R-:W2:Y:S04]  /*2d4c0*/  @!P3 LDG.E.U16 R63, desc[UR38][R14.64] ;  /* 0x000000260e3fb981 */ /* 0x004ea8000c1e1500 */
[----:B------:R-:W4:Y:S04]  /*2d4d0*/  @!P1 LDG.E.U16 R62, desc[UR38][R30.64] ;  /* 0x000000261e3e9981 */ /* 0x000f28000c1e1500 */
[----:B------:R0:W4:Y:S04]  /*2d4e0*/  LDL.LU.64 R14, [R1+0x1278] ;  /* 0x00127800010e7983 */ /* 0x0001280000300a00 */
[----:B---3--:R-:W3:Y:S04]  /*2d4f0*/  @!P3 LDG.E.U16 R47, desc[UR38][R74.64] ;  /* 0x000000264a2fb981 */ /* 0x008ee8000c1e1500 */
[----:B------:R-:W3:Y:S04]  /*2d500*/  @!P1 LDG.E.U16 R46, desc[UR38][R76.64] ;  /* 0x000000264c2e9981 */ /* 0x000ee8000c1e1500 */
[----:B--2---:R-:W-:Y:S04]  /*2d510*/  STL [R1+0x10c4], R63 ;  /* 0x0010c43f01007387 */ /* 0x004fe80000100800 */
[----:B------:R0:W2:Y:S04]  /*2d520*/  LDL.LU.64 R30, [R1+0x1270] ;  /* 0x00127000011e7983 */ /* 0x0000a80000300a00 */
[----:B------:R1:W-:Y:S04]  /*2d530*/  @!P3 STL [R1+0x10c], R66 ;  /* 0x00010c420100b387 */ /* 0x0003e80000100800 */
[----:B----4-:R-:W4:Y:S04]  /*2d540*/  @!P3 LDG.E.U16 R15, desc[UR38][R134.64] ;  /* 0x00000026860fb981 */ /* 0x010f28000c1e1500 */
[----:B------:R-:W4:Y:S04]  /*2d550*/  @!P1 LDG.E.U16 R14, desc[UR38][R136.64] ;  /* 0x00000026880e9981 */ /* 0x000f28000c1e1500 */
[----:B-1----:R0:W4:Y:S04]  /*2d560*/  LDL R66, [R1+0x1c4] ;  /* 0x0001c40001427983 */ /* 0x0021280000100800 */
[----:B------:R1:W-:Y:S04]  /*2d570*/  @!P1 STL [R1+0x108], R51 ;  /* 0x0001083301009387 */ /* 0x0003e80000100800 */
[----:B-1----:R0:W4:Y:S04]  /*2d580*/  LDL R51, [R1+0x1c0] ;  /* 0x0001c00001337983 */ /* 0x0021280000100800 */
[----:B------:R-:W-:Y:S04]  /*2d590*/  STL [R1+0x10e0], R62 ;  /* 0x0010e03e01007387 */ /* 0x000fe80000100800 */
[----:B------:R0:W4:Y:S04]  /*2d5a0*/  LDL.LU R132, [R1+0xfc] ;  /* 0x0000fc0001847983 */ /* 0x0001280000300800 */
[----:B---3--:R-:W-:Y:S04]  /*2d5b0*/  STL [R1+0x10fc], R47 ;  /* 0x0010fc2f01007387 */ /* 0x008fe80000100800 */
[----:B------:R1:W-:Y:S04]  /*2d5c0*/  STL [R1+0x1098], R74 ;  /* 0x0010984a01007387 */ /* 0x0003e80000100800 */
[----:B-1----:R0:W3:Y:S04]  /*2d5d0*/  LDL.LU R74, [R1+0x13c] ;  /* 0x00013c00014a7983 */ /* 0x0020e80000300800 */
[----:B------:R1:W-:Y:S04]  /*2d5e0*/  STL [R1+0x1094], R75 ;  /* 0x0010944b01007387 */ /* 0x0003e80000100800 */
[----:B-1----:R0:W3:Y:S04]  /*2d5f0*/  LDL.LU R75, [R1+0x138] ;  /* 0x00013800014b7983 */ /* 0x0020e80000300800 */
[----:B------:R-:W-:Y:S04]  /*2d600*/  @!P3 STL [R1+0x1cc], R98 ;  /* 0x0001cc620100b387 */ /* 0x000fe80000100800 */
[----:B------:R-:W-:Y:S04]  /*2d610*/  STL [R1+0x1100], R46 ;  /* 0x0011002e01007387 */ /* 0x000fe80000100800 */
[----:B------:R-:W-:Y:S04]  /*2d620*/  @!P1 STL [R1+0x1c8], R35 ;  /* 0x0001c82301009387 */ /* 0x000fe80000100800 */
[----:B------:R1:W-:Y:S04]  /*2d630*/  STL [R1+0x10a0], R76 ;  /* 0x0010a04c01007387 */ /* 0x0003e80000100800 */
[----:B-1----:R0:W3:Y:S04]  /*2d640*/  LDL.LU R76, [R1+0x17c] ;  /* 0x00017c00014c7983 */ /* 0x0020e80000300800 */
[----:B------:R-:W-:Y:S04]  /*2d650*/  @!P3 STL [R1+0x18c], R69 ;  /* 0x00018c450100b387 */ /* 0x000fe80000100800 */
[----:B------:R1:W-:Y:S04]  /*2d660*/  STL [R1+0x109c], R77 ;  /* 0x00109c4d01007387 */ /* 0x0003e80000100800 */
[----:B-1----:R0:W3:Y:S04]  /*2d670*/  LDL.LU R77, [R1+0x178] ;  /* 0x00017800014d7983 */ /* 0x0020e80000300800 */
[----:B------:R-:W-:Y:S04]  /*2d680*/  @!P1 STL [R1+0x188], R68 ;  /* 0x0001884401009387 */ /* 0x000fe80000100800 */
[----:B------:R1:W-:Y:S04]  /*2d690*/  STL [R1+0x10a8], R106 ;  /* 0x0010a86a01007387 */ /* 0x0003e80000100800 */
[----:B------:R-:W-:Y:S04]  /*2d6a0*/  @!P3 STL [R1+0x14c], R50 ;  /* 0x00014c320100b387 */ /* 0x000fe80000100800 */
[----:B--2---:R-:W2:Y:S04]  /*2d6b0*/  @!P3 LDG.E.U16 R31, desc[UR38][R106.64] ;  /* 0x000000266a1fb981 */ /* 0x004ea8000c1e1500 */
[----:B------:R-:W2:Y:S04]  /*2d6c0*/  @!P1 LDG.E.U16 R30, desc[UR38][R108.64] ;  /* 0x000000266c1e9981 */ /* 0x000ea8000c1e1500 */
[----:B-1----:R0:W2:Y:S04]  /*2d6d0*/  LDL.LU R106, [R1+0x1bc] ;  /* 0x0001bc00016a7983 */ /* 0x0020a80000300800 */
[----:B------:R1:W-:Y:S04]  /*2d6e0*/  STL [R1+0x10a4], R107 ;  /* 0x0010a46b01007387 */ /* 0x0003e80000100800 */
[----:B------:R-:W-:Y:S04]  /*2d6f0*/  @!P1 STL [R1+0x148], R67 ;  /* 0x0001484301009387 */ /* 0x000fe80000100800 */
[----:B----4-:R-:W4:Y:S04]  /*2d700*/  @!P3 LDG.E.U16 R66, desc[UR38][R112.64] ;  /* 0x000000267042b981 */ /* 0x010f28000c1e1500 */
[----:B-1----:R0:W4:Y:S04]  /*2d710*/  LDL.LU R107, [R1+0x1b8] ;  /* 0x0001b800016b7983 */ /* 0x0021280000300800 */
[----:B------:R1:W-:Y:S04]  /*2d720*/  STL [R1+0x10b0], R108 ;  /* 0x0010b06c01007387 */ /* 0x0003e80000100800 */
[----:B------:R-:W4:Y:S04]  /*2d730*/  @!P1 LDG.E.U16 R51, desc[UR38][R138.64] ;  /* 0x000000268a339981 */ /* 0x000f28000c1e1500 */
[----:B------:R-:W4:Y:S04]  /*2d740*/  @!P3 LDG.E.U16 R132, desc[UR38][R144.64] ;  /* 0x000000269084b981 */ /* 0x000f28000c1e1500 */
[----:B-1----:R0:W4:Y:S04]  /*2d750*/  LDL.LU R108, [R1+0x104] ;  /* 0x00010400016c7983 */ /* 0x0021280000300800 */
[----:B------:R1:W-:Y:S04]  /*2d760*/  STL [R1+0x10ac], R109 ;  /* 0x0010ac6d01007387 */ /* 0x0003e80000100800 */
[----:B-1----:R0:W4:Y:S04]  /*2d770*/  LDL.LU R109, [R1+0x100] ;  /* 0x00010000016d7983 */ /* 0x0021280000300800 */
[----:B------:R1:W-:Y:S04]  /*2d780*/  STL [R1+0x10b8], R134 ;  /* 0x0010b88601007387 */ /* 0x0003e80000100800 */
[----:B---3--:R-:W3:Y:S04]  /*2d790*/  @!P3 LDG.E.U16 R74, desc[UR38][R118.64] ;  /* 0x00000026764ab981 */ /* 0x008ee8000c1e1500 */
[----:B-1----:R0:W3:Y:S04]  /*2d7a0*/  LDL.LU R134, [R1+0x144] ;  /* 0x0001440001867983 */ /* 0x0020e80000300800 */
[----:B------:R1:W-:Y:S04]  /*2d7b0*/  STL [R1+0x10b4], R135 ;  /* 0x0010b48701007387 */ /* 0x0003e80000100800 */
[----:B------:R-:W3:Y:S04]  /*2d7c0*/  @!P1 LDG.E.U16 R75, desc[UR38][R142.64] ;  /* 0x000000268e4b9981 */ /* 0x000ee8000c1e1500 */
[----:B-1----:R0:W3:Y:S04]  /*2d7d0*/  LDL.LU R135, [R1+0x140] ;  /* 0x0001400001877983 */ /* 0x0020e80000300800 */
[----:B------:R1:W-:Y:S04]  /*2d7e0*/  STL [R1+0x10c0], R136 ;  /* 0x0010c08801007387 */ /* 0x0003e80000100800 */
[----:B------:R-:W3:Y:S04]  /*2d7f0*/  @!P3 LDG.E.U16 R76, desc[UR38][R58.64] ;  /* 0x000000263a4cb981 */ /* 0x000ee8000c1e1500 */
[----:B-1----:R0:W3:Y:S04]  /*2d800*/  LDL.LU R136, [R1+0x184] ;  /* 0x0001840001887983 */ /* 0x0020e80000300800 */
[----:B------:R1:W-:Y:S04]  /*2d810*/  STL [R1+0x10bc], R137 ;  /* 0x0010bc8901007387 */ /* 0x0003e80000100800 */
[----:B-1----:R0:W3:Y:S04]  /*2d820*/  LDL.LU R137, [R1+0x180] ;  /* 0x0001800001897983 */ /* 0x0020e80000300800 */
[----:B------:R-:W3:Y:S04]  /*2d830*/  LDL.LU.64 R112, [R1+0x1268] ;  /* 0x0012680001707983 */ /* 0x000ee80000300a00 */
[----:B------:R0:W3:Y:S04]  /*2d840*/  LDL.LU R133, [R1+0xf8] ;  /* 0x0000f80001857983 */ /* 0x0000e80000300800 */
[----:B------:R-:W3:Y:S04]  /*2d850*/  LDL.LU.64 R138, [R1+0x1260] ;  /* 0x00126000018a7983 */ /* 0x000ee80000300a00 */
[----:B------:R-:W3:Y:S04]  /*2d860*/  @!P1 LDG.E.U16 R77, desc[UR38][R116.64] ;  /* 0x00000026744d9981 */ /* 0x000ee8000c1e1500 */
[----:B--2---:R-:W2:Y:S04]  /*2d870*/  @!P3 LDG.E.U16 R106, desc[UR38][R94.64] ;  /* 0x000000265e6ab981 */ /* 0x004ea8000c1e1500 */
[----:B----4-:R-:W4:Y:S04]  /*2d880*/  @!P1 LDG.E.U16 R107, desc[UR38][R114.64] ;  /* 0x00000026726b9981 */ /* 0x010f28000c1e1500 */
[----:B------:R-:W2:Y:S04]  /*2d890*/  @!P3 LDG.E.U16 R108, desc[UR38][R12.64] ;  /* 0x000000260c6cb981 */ /* 0x000ea8000c1e1500 */
[----:B------:R-:W2:Y:S04]  /*2d8a0*/  @!P1 LDG.E.U16 R109, desc[UR38][R88.64] ;  /* 0x00000026586d9981 */ /* 0x000ea8000c1e1500 */
[----:B---3--:R-:W3:Y:S04]  /*2d8b0*/  @!P3 LDG.E.U16 R134, desc[UR38][R44.64] ;  /* 0x000000262c86b981 */ /* 0x008ee8000c1e1500 */
[----:B------:R-:W2:Y:S04]  /*2d8c0*/  @!P1 LDG.E.U16 R135, desc[UR38][R28.64] ;  /* 0x000000261c879981 */ /* 0x000ea8000c1e1500 */
[----:B------:R-:W2:Y:S04]  /*2d8d0*/  @!P3 LDG.E.U16 R136, desc[UR38][R60.64] ;  /* 0x000000263c88b981 */ /* 0x000ea8000c1e1500 */
[----:B------:R0:W2:Y:S04]  /*2d8e0*/  LDL.LU.64 R60, [R1+0x1258] ;  /* 0x00125800013c7983 */ /* 0x0000a80000300a00 */
[----:B------:R-:W3:Y:S04]  /*2d8f0*/  @!P1 LDG.E.U16 R137, desc[UR38][R140.64] ;  /* 0x000000268c899981 */ /* 0x000ee8000c1e1500 */
[----:B------:R-:W3:Y:S04]  /*2d900*/  @!P1 LDG.E.U16 R133, desc[UR38][R4.64] ;  /* 0x0000002604859981 */ /* 0x000ee8000c1e1500 */
[----:B------:R-:W3:Y:S04]  /*2d910*/  LDL.LU.64 R140, [R1+0x1250] ;  /* 0x00125000018c7983 */ /* 0x000ee80000300a00 */
[----:B------:R0:W3:Y:S04]  /*2d920*/  LDL.LU.64 R44, [R1+0x1248] ;  /* 0x00124800012c7983 */ /* 0x0000e80000300a00 */
[----:B------:R0:W3:Y:S04]  /*2d930*/  LDL.LU.64 R28, [R1+0x1240] ;  /* 0x00124000011c7983 */ /* 0x0000e80000300a00 */
[----:B------:R0:W3:Y:S04]  /*2d940*/  LDL.LU.64 R12, [R1+0x1238] ;  /* 0x00123800010c7983 */ /* 0x0000e80000300a00 */
[----:B------:R-:W3:Y:S04]  /*2d950*/  LDL.LU.64 R88, [R1+0x1230] ;  /* 0x0012300001587983 */ /* 0x000ee80000300a00 */
[----:B--2---:R-:W2:Y:S04]  /*2d960*/  @!P3 LDG.E.U16 R61, desc[UR38][R90.64] ;  /* 0x000000265a3db981 */ /* 0x004ea8000c1e1500 */
[----:B------:R-:W2:Y:S04]  /*2d970*/  @!P1 LDG.E.U16 R60, desc[UR38][R92.64] ;  /* 0x000000265c3c9981 */ /* 0x000ea8000c1e1500 */
[----:B------:R-:W2:Y:S04]  /*2d980*/  LDL.LU.64 R90, [R1+0x1228] ;  /* 0x00122800015a7983 */ /* 0x000ea80000300a00 */
[----:B------:R-:W2:Y:S04]  /*2d990*/  LDL.LU.64 R92, [R1+0x1220] ;  /* 0x00122000015c7983 */ /* 0x000ea80000300a00 */
[----:B------:R-:W2:Y:S04]  /*2d9a0*/  LDL.LU.64 R94, [R1+0x1218] ;  /* 0x00121800015e7983 */ /* 0x000ea80000300a00 */
[----:B------:R0:W2:Y:S04]  /*2d9b0*/  LDL.LU R130, [R1+0x1b4] ;  /* 0x0001b40001827983 */ /* 0x0000a80000300800 */
[----:B------:R0:W4:Y:S04]  /*2d9c0*/  LDL.LU R131, [R1+0x1b0] ;  /* 0x0001b00001837983 */ /* 0x0001280000300800 */
[----:B------:R0:W4:Y:S04]  /*2d9d0*/  LDL.LU R104, [R1+0x174] ;  /* 0x0001740001687983 */ /* 0x0001280000300800 */
[----:B------:R0:W4:Y:S04]  /*2d9e0*/  LDL.LU R105, [R1+0x170] ;  /* 0x0001700001697983 */ /* 0x0001280000300800 */
[----:B------:R-:W-:Y:S04]  /*2d9f0*/  @!P3 STL [R1+0x1c4], R66 ;  /* 0x0001c4420100b387 */ /* 0x000fe80000100800 */
[----:B------:R0:W4:Y:S04]  /*2da00*/  LDL.LU R102, [R1+0x134] ;  /* 0x0001340001667983 */ /* 0x0001280000300800 */
[----:B------:R0:W4:Y:S04]  /*2da10*/  LDL.LU R103, [R1+0x130] ;  /* 0x0001300001677983 */ /* 0x0001280000300800 */
[----:B------:R0:W4:Y:S04]  /*2da20*/  LDL.LU R72, [R1+0xf4] ;  /* 0x0000f40001487983 */ /* 0x0001280000300800 */
[----:B------:R1:W-:Y:S04]  /*2da30*/  @!P1 STL [R1+0x1c0], R51 ;  /* 0x0001c03301009387 */ /* 0x0003e80000100800 */
[----:B------:R-:W4:Y:S04]  /*2da40*/  LDL.LU.64 R114, [R1+0x1210] ;  /* 0x0012100001727983 */ /* 0x000f280000300a00 */
[----:B------:R0:W4:Y:S04]  /*2da50*/  LDL.LU.64 R58, [R1+0x1208] ;  /* 0x00120800013a7983 */ /* 0x0001280000300a00 */
[----:B------:R-:W4:Y:S04]  /*2da60*/  LDL.LU.64 R116, [R1+0x1200] ;  /* 0x0012000001747983 */ /* 0x000f280000300a00 */
[----:B------:R-:W4:Y:S04]  /*2da70*/  LDL.LU.64 R118, [R1+0x11f8] ;  /* 0x0011f80001767983 */ /* 0x000f280000300a00 */
[----:B------:R-:W4:Y:S04]  /*2da80*/  LDL.LU.64 R142, [R1+0x11f0] ;  /* 0x0011f000018e7983 */ /* 0x000f280000300a00 */
[----:B------:R-:W4:Y:S04]  /*2da90*/  LDL.LU.64 R144, [R1+0x11e8] ;  /* 0x0011e80001907983 */ /* 0x000f280000300a00 */
[----:B------:R0:W4:Y:S04]  /*2daa0*/  LDL.LU R73, [R1+0xf0] ;  /* 0x0000f00001497983 */ /* 0x0001280000300800 */
[----:B------:R0:W4:Y:S01]  /*2dab0*/  LDL.LU.64 R4, [R1+0x11e0] ;  /* 0x0011e00001047983 */ /* 0x0001220000300a00 */
[----:B------:R-:W-:-:S03]  /*2dac0*/  LOP3.LUT R165, R165, R164, RZ, 0x3c, !PT ;  /* 0x000000a4a5a57212 */ /* 0x000fc600078e3cff */
[----:B---3--:R-:W3:Y:S04]  /*2dad0*/  @!P3 LDG.E.U16 R45, desc[UR38][R78.64] ;  /* 0x000000264e2db981 */ /* 0x008ee8000c1e1500 */
[----:B------:R-:W3:Y:S04]  /*2dae0*/  @!P1 LDG.E.U16 R44, desc[UR38][R80.64] ;  /* 0x00000026502c9981 */ /* 0x000ee8000c1e1500 */
[----:B------:R-:W3:Y:S04]  /*2daf0*/  @!P3 LDG.E.U16 R29, desc[UR38][R110.64] ;  /* 0x000000266e1db981 */ /* 0x000ee8000c1e1500 */
[----:B------:R-:W3:Y:S04]  /*2db00*/  @!P1 LDG.E.U16 R28, desc[UR38][R112.64] ;  /* 0x00000026701c9981 */ /* 0x000ee8000c1e1500 */
[----:B------:R-:W3:Y:S04]  /*2db10*/  @!P3 LDG.E.U16 R13, desc[UR38][R138.64] ;  /* 0x000000268a0db981 */ /* 0x000ee8000c1e1500 */
[----:B------:R-:W3:Y:S04]  /*2db20*/  @!P1 LDG.E.U16 R12, desc[UR38][R140.64] ;  /* 0x000000268c0c9981 */ /* 0x000ee8000c1e1500 */
[----:B--2---:R-:W2:Y:S04]  /*2db30*/  @!P3 LDG.E.U16 R130, desc[UR38][R120.64] ;  /* 0x000000267882b981 */ /* 0x004ea8000c1e1500 */
[----:B----4-:R-:W4:Y:S04]  /*2db40*/  @!P1 LDG.E.U16 R131, desc[UR38][R146.64] ;  /* 0x0000002692839981 */ /* 0x010f28000c1e1500 */
[----:B------:R-:W2:Y:S04]  /*2db50*/  @!P3 LDG.E.U16 R104, desc[UR38][R148.64] ;  /* 0x000000269468b981 */ /* 0x000ea8000c1e1500 */
[----:B------:R-:W2:Y:S04]  /*2db60*/  @!P1 LDG.E.U16 R105, desc[UR38][R6.64] ;  /* 0x0000002606699981 */ /* 0x000ea8000c1e1500 */
[----:B------:R-:W2:Y:S04]  /*2db70*/  @!P3 LDG.E.U16 R102, desc[UR38][R24.64] ;  /* 0x000000261866b981 */ /* 0x000ea8000c1e1500 */
[----:B------:R-:W2:Y:S04]  /*2db80*/  @!P1 LDG.E.U16 R103, desc[UR38][R56.64] ;  /* 0x0000002638679981 */ /* 0x000ea8000c1e1500 */
[----:B------:R-:W2:Y:S04]  /*2db90*/  @!P3 LDG.E.U16 R72, desc[UR38][R40.64] ;  /* 0x000000262848b981 */ /* 0x000ea8000c1e1500 */
[----:B------:R-:W2:Y:S04]  /*2dba0*/  @!P3 LDG.E.U16 R59, desc[UR38][R42.64] ;  /* 0x000000262a3bb981 */ /* 0x000ea8000c1e1500 */
[----:B------:R-:W2:Y:S04]  /*2dbb0*/  @!P1 LDG.E.U16 R58, desc[UR38][R26.64] ;  /* 0x000000261a3a9981 */ /* 0x000ea8000c1e1500 */
[----:B------:R0:W2:Y:S04]  /*2dbc0*/  LDL.LU.64 R42, [R1+0x11d8] ;  /* 0x0011d800012a7983 */ /* 0x0000a80000300a00 */
[----:B------:R0:W3:Y:S04]  /*2dbd0*/  LDL.LU.64 R26, [R1+0x11d0] ;  /* 0x0011d000011a7983 */ /* 0x0000e80000300a00 */
[----:B------:R0:W3:Y:S04]  /*2dbe0*/  LDL.LU R70, [R1+0x1ac] ;  /* 0x0001ac0001467983 */ /* 0x0000e80000300800 */
[----:B------:R0:W4:Y:S04]  /*2dbf0*/  LDL.LU R71, [R1+0x1a8] ;  /* 0x0001a80001477983 */ /* 0x0001280000300800 */
[----:B------:R0:W4:Y:S04]  /*2dc00*/  LDL.LU R128, [R1+0x16c] ;  /* 0x00016c0001807983 */ /* 0x0001280000300800 */
[----:B------:R0:W4:Y:S04]  /*2dc10*/  LDL.LU R129, [R1+0x168] ;  /* 0x0001680001817983 */ /* 0x0001280000300800 */
[----:B------:R0:W4:Y:S04]  /*2dc20*/  LDL.LU R126, [R1+0x12c] ;  /* 0x00012c00017e7983 */ /* 0x0001280000300800 */
[----:B------:R0:W4:Y:S04]  /*2dc30*/  LDL.LU R127, [R1+0x128] ;  /* 0x00012800017f7983 */ /* 0x0001280000300800 */
[----:B------:R0:W4:Y:S04]  /*2dc40*/  LDL.LU R100, [R1+0xec] ;  /* 0x0000ec0001647983 */ /* 0x0001280000300800 */
[----:B------:R0:W4:Y:S04]  /*2dc50*/  LDL.LU R101, [R1+0xe8] ;  /* 0x0000e80001657983 */ /* 0x0001280000300800 */
[----:B------:R-:W4:Y:S04]  /*2dc60*/  LDL.LU.64 R120, [R1+0x11c8] ;  /* 0x0011c80001787983 */ /* 0x000f280000300a00 */
[----:B-1----:R-:W4:Y:S04]  /*2dc70*/  LDL.64 R50, [R1] ;  /* 0x0000000001327983 */ /* 0x002f280000100a00 */
[----:B------:R-:W4:Y:S04]  /*2dc80*/  LDL.LU.64 R146, [R1+0x11c0] ;  /* 0x0011c00001927983 */ /* 0x000f280000300a00 */
[----:B------:R-:W4:Y:S04]  /*2dc90*/  LDL.LU.64 R148, [R1+0x11b8] ;  /* 0x0011b80001947983 */ /* 0x000f280000300a00 */
[----:B------:R0:W4:Y:S04]  /*2dca0*/  LDL.LU.64 R6, [R1+0x11b0] ;  /* 0x0011b00001067983 */ /* 0x0001280000300a00 */
[----:B------:R0:W4:Y:S04]  /*2dcb0*/  LDL.LU.64 R24, [R1+0x11a8] ;  /* 0x0011a80001187983 */ /* 0x0001280000300a00 */
[----:B------:R0:W4:Y:S04]  /*2dcc0*/  LDL.LU.64 R56, [R1+0x11a0] ;  /* 0x0011a00001387983 */ /* 0x0001280000300a00 */
[----:B------:R0:W4:Y:S04]  /*2dcd0*/  LDL.LU.64 R40, [R1+0x1198] ;  /* 0x0011980001287983 */ /* 0x0001280000300a00 */
[----:B------:R0:W4:Y:S04]  /*2dce0*/  LDL.LU R98, [R1+0x1a4] ;  /* 0x0001a40001627983 */ /* 0x0001280000300800 */
[----:B------:R0:W4:Y:S04]  /*2dcf0*/  LDL.LU R99, [R1+0x1a0] ;  /* 0x0001a00001637983 */ /* 0x0001280000300800 */
[----:B------:R0:W4:Y:S04]  /*2dd00*/  LDL.LU R68, [R1+0x164] ;  /* 0x0001640001447983 */ /* 0x0001280000300800 */
[----:B------:R0:W4:Y:S04]  /*2dd10*/  LDL.LU R69, [R1+0x160] ;  /* 0x0001600001457983 */ /* 0x0001280000300800 */
[----:B------:R0:W4:Y:S04]  /*2dd20*/  LDL.LU R66, [R1+0x124] ;  /* 0x0001240001427983 */ /* 0x0001280000300800 */
[----:B------:R0:W4:Y:S04]  /*2dd30*/  LDL.LU R67, [R1+0x120] ;  /* 0x0001200001437983 */ /* 0x0001280000300800 */
[----:B------:R-:W4:Y:S04]  /*2dd40*/  @!P1 LDG.E.U16 R73, desc[UR38][R96.64] ;  /* 0x0000002660499981 */ /* 0x000f28000c1e1500 */
[----:B------:R-:W4:Y:S04]  /*2dd50*/  @!P3 LDG.E.U16 R4, desc[UR38][R142.64] ;  /* 0x000000268e04b981 */ /* 0x000f28000c1e1500 */
[----:B------:R-:W4:Y:S04]  /*2dd60*/  @!P1 LDG.E.U16 R5, desc[UR38][R144.64] ;  /* 0x0000002690059981 */ /* 0x000f28000c1e1500 */
[----:B------:R-:W4:Y:S01]  /*2dd70*/  LDL.LU.64 R96, [R1+0x1190] ;  /* 0x0011900001607983 */ /* 0x000f220000300a00 */
[----:B------:R-:W-:-:S03]  /*2dd80*/  LOP3.LUT R164, R165, R164, RZ, 0x3c, !PT ;  /* 0x000000a4a5a47212 */ /* 0x000fc600078e3cff */
[----:B--2---:R-:W2:Y:S04]  /*2dd90*/  @!P3 LDG.E.U16 R43, desc[UR38][R82.64] ;  /* 0x00000026522bb981 */ /* 0x004ea8000c1e1500 */
[----:B------:R-:W2:Y:S04]  /*2dda0*/  @!P1 LDG.E.U16 R42, desc[UR38][R84.64] ;  /* 0x00000026542a9981 */ /* 0x000ea8000c1e1500 */
[----:B---3--:R-:W3:Y:S04]  /*2ddb0*/  @!P3 LDG.E.U16 R70, desc[UR38][R154.64] ;  /* 0x000000269a46b981 */ /* 0x008ee8000c1e1500 */
        /* <DEDUP_REMOVED lines=14> */
[----:B------:R-:W2:Y:S04]  /*2dea0*/  LDL.LU.64 R122, [R1+0x1188] ;  /* 0x00118800017a7983 */ /* 0x000ea80000300a00 */
[----:B------:R-:W2:Y:S04]  /*2deb0*/  LDL.LU.64 R124, [R1+0x1180] ;  /* 0x00118000017c7983 */ /* 0x000ea80000300a00 */
[----:B------:R-:W2:Y:S04]  /*2dec0*/  LDL.LU.64 R154, [R1+0x1178] ;  /* 0x00117800019a7983 */ /* 0x000ea80000300a00 */
[----:B------:R-:W2:Y:S04]  /*2ded0*/  LDL.LU.64 R150, [R1+0x1170] ;  /* 0x0011700001967983 */ /* 0x000ea80000300a00 */
[----:B------:R0:W2:Y:S04]  /*2dee0*/  LDL.LU.64 R54, [R1+0x1168] ;  /* 0x0011680001367983 */ /* 0x0000a80000300a00 */
[----:B------:R-:W3:Y:S04]  /*2def0*/  LDL.64 R32, [R1+0x68] ;  /* 0x0000680001207983 */ /* 0x000ee80000100a00 */
[----:B------:R0:W4:Y:S04]  /*2df00*/  LDL.LU.64 R38, [R1+0x1160] ;  /* 0x0011600001267983 */ /* 0x0001280000300a00 */
[----:B------:R0:W4:Y:S04]  /*2df10*/  LDL.LU.64 R22, [R1+0x1158] ;  /* 0x0011580001167983 */ /* 0x0001280000300a00 */
[----:B------:R0:W4:Y:S04]  /*2df20*/  LDL.LU.64 R8, [R1+0x1150] ;  /* 0x0011500001087983 */ /* 0x0001280000300a00 */
[----:B------:R-:W4:Y:S04]  /*2df30*/  LDL.LU.64 R152, [R1+0x1148] ;  /* 0x0011480001987983 */ /* 0x000f280000300a00 */
[----:B------:R-:W4:Y:S04]  /*2df40*/  LDL.LU.64 R156, [R1+0x1140] ;  /* 0x00114000019c7983 */ /* 0x000f280000300a00 */
[----:B------:R-:W4:Y:S04]  /*2df50*/  LDL.LU R49, [R1+0x1dc] ;  /* 0x0001dc0001317983 */ /* 0x000f280000300800 */
[----:B------:R-:W4:Y:S04]  /*2df60*/  LDL.LU.64 R158, [R1+0x1138] ;  /* 0x00113800019e7983 */ /* 0x000f280000300a00 */
[----:B------:R-:W4:Y:S04]  /*2df70*/  @!P1 LDG.E.U16 R99, desc[UR38][R52.64] ;  /* 0x0000002634639981 */ /* 0x000f28000c1e1500 */
[----:B------:R-:W4:Y:S04]  /*2df80*/  @!P3 LDG.E.U16 R68, desc[UR38][R2.64] ;  /* 0x000000260244b981 */ /* 0x000f28000c1e1500 */
[----:B------:R-:W4:Y:S04]  /*2df90*/  @!P1 LDG.E.U16 R69, desc[UR38][R36.64] ;  /* 0x0000002624459981 */ /* 0x000f28000c1e1500 */
[----:B------:R0:W4:Y:S04]  /*2dfa0*/  LDL.LU.64 R52, [R1+0x1130] ;  /* 0x0011300001347983 */ /* 0x0001280000300a00 */
[----:B------:R-:W4:Y:S04]  /*2dfb0*/  LDL.LU.64 R2, [R1+0x1128] ;  /* 0x0011280001027983 */ /* 0x000f280000300a00 */
[----:B------:R-:W4:Y:S04]  /*2dfc0*/  LDL.LU R46, [R1+0x1d8] ;  /* 0x0001d800012e7983 */ /* 0x000f280000300800 */
[----:B------:R-:W4:Y:S04]  /*2dfd0*/  LDL.LU R47, [R1+0x19c] ;  /* 0x00019c00012f7983 */ /* 0x000f280000300800 */
[----:B------:R-:W4:Y:S04]  /*2dfe0*/  LDL.LU R18, [R1+0x198] ;  /* 0x0001980001127983 */ /* 0x000f280000300800 */
[----:B------:R-:W4:Y:S04]  /*2dff0*/  LDL.LU R19, [R1+0x15c] ;  /* 0x00015c0001137983 */ /* 0x000f280000300800 */
[----:B------:R-:W4:Y:S04]  /*2e000*/  LDL.LU R34, [R1+0x158] ;  /* 0x0001580001227983 */ /* 0x000f280000300800 */
[----:B------:R-:W4:Y:S04]  /*2e010*/  LDL.LU R35, [R1+0x11c] ;  /* 0x00011c0001237983 */ /* 0x000f280000300800 */
[----:B------:R-:W4:Y:S04]  /*2e020*/  @!P3 LDG.E.U16 R66, desc[UR38][R20.64] ;  /* 0x000000261442b981 */ /* 0x000f28000c1e1500 */
[----:B------:R-:W4:Y:S04]  /*2e030*/  @!P1 LDG.E.U16 R67, desc[UR38][R10.64] ;  /* 0x000000260a439981 */ /* 0x000f28000c1e1500 */
[----:B------:R-:W4:Y:S04]  /*2e040*/  @!P3 LDG.E.U16 R41, desc[UR38][R86.64] ;  /* 0x000000265629b981 */ /* 0x000f28000c1e1500 */
[----:B------:R-:W4:Y:S04]  /*2e050*/  @!P1 LDG.E.U16 R40, desc[UR38][R88.64] ;  /* 0x0000002658289981 */ /* 0x000f28000c1e1500 */
[----:B------:R-:W4:Y:S04]  /*2e060*/  @!P1 LDG.E.U16 R24, desc[UR38][R120.64] ;  /* 0x0000002678189981 */ /* 0x000f28000c1e1500 */
[----:B------:R-:W4:Y:S04]  /*2e070*/  @!P1 LDG.E.U16 R7, desc[UR38][R148.64] ;  /* 0x0000002694079981 */ /* 0x000f28000c1e1500 */
[----:B--2---:R-:W2:Y:S01]  /*2e080*/  @!P3 LDG.E.U16 R55, desc[UR38][R50.64] ;  /* 0x000000263237b981 */ /* 0x004ea2000c1e1500 */
[----:B------:R-:W-:-:S03]  /*2e090*/  LOP3.LUT R165, R165, R164, RZ, 0x3c, !PT ;  /* 0x000000a4a5a57212 */ /* 0x000fc600078e3cff */
[----:B---3--:R-:W3:Y:S04]  /*2e0a0*/  @!P1 LDG.E.U16 R0, desc[UR38][R32.64] ;  /* 0x0000002620009981 */ /* 0x008ee8000c1e1500 */
[----:B------:R-:W2:Y:S04]  /*2e0b0*/  @!P1 LDG.E.U16 R54, desc[UR38][R164.64] ;  /* 0x00000026a4369981 */ /* 0x000ea8000c1e1500 */
[----:B------:R-:W2:Y:S04]  /*2e0c0*/  LDL.LU R50, [R1+0x118] ;  /* 0x0001180001327983 */ /* 0x000ea80000300800 */
[----:B------:R-:W2:Y:S04]  /*2e0d0*/  LDL.LU R51, [R1+0xdc] ;  /* 0x0000dc0001337983 */ /* 0x000ea80000300800 */
[----:B------:R-:W2:Y:S04]  /*2e0e0*/  LDL.LU R63, [R1+0xd8] ;  /* 0x0000d800013f7983 */ /* 0x000ea80000300800 */
[----:B------:R0:W2:Y:S04]  /*2e0f0*/  LDL.LU.64 R36, [R1+0x1120] ;  /* 0x0011200001247983 */ /* 0x0000a80000300a00 */
[----:B------:R0:W3:Y:S04]  /*2e100*/  LDL.LU.64 R20, [R1+0x1118] ;  /* 0x0011180001147983 */ /* 0x0000e80000300a00 */
[----:B------:R0:W3:Y:S04]  /*2e110*/  LDL.LU.64 R10, [R1+0x1110] ;  /* 0x00111000010a7983 */ /* 0x0000e80000300a00 */
[----:B----4-:R-:W4:Y:S04]  /*2e120*/  @!P3 LDG.E.U16 R39, desc[UR38][R90.64] ;  /* 0x000000265a27b981 */ /* 0x010f28000c1e1500 */
[----:B------:R-:W4:Y:S04]  /*2e130*/  @!P1 LDG.E.U16 R38, desc[UR38][R92.64] ;  /* 0x000000265c269981 */ /* 0x000f28000c1e1500 */
[----:B------:R-:W4:Y:S04]  /*2e140*/  @!P3 LDG.E.U16 R23, desc[UR38][R122.64] ;  /* 0x000000267a17b981 */ /* 0x000f28000c1e1500 */
[----:B------:R-:W4:Y:S04]  /*2e150*/  @!P1 LDG.E.U16 R22, desc[UR38][R124.64] ;  /* 0x000000267c169981 */ /* 0x000f28000c1e1500 */
[----:B------:R-:W4:Y:S04]  /*2e160*/  @!P3 LDG.E.U16 R2, desc[UR38][R160.64] ;  /* 0x00000026a002b981 */ /* 0x000f28000c1e1500 */
[----:B------:R-:W4:Y:S04]  /*2e170*/  @!P3 LDG.E.U16 R8, desc[UR38][R150.64] ;  /* 0x000000269608b981 */ /* 0x000f28000c1e1500 */
[----:B------:R-:W4:Y:S04]  /*2e180*/  @!P1 LDG.E.U16 R9, desc[UR38][R152.64] ;  /* 0x0000002698099981 */ /* 0x000f28000c1e1500 */
[----:B------:R-:W4:Y:S04]  /*2e190*/  LDL.LU.64 R160, [R1+0x1108] ;  /* 0x0011080001a07983 */ /* 0x000f280000300a00 */
[----:B------:R-:W4:Y:S04]  /*2e1a0*/  @!P3 LDG.E.U16 R53, desc[UR38][R162.64] ;  /* 0x00000026a235b981 */ /* 0x000f28000c1e1500 */
[----:B------:R-:W4:Y:S04]  /*2e1b0*/  @!P1 LDG.E.U16 R52, desc[UR38][R64.64] ;  /* 0x0000002640349981 */ /* 0x000f28000c1e1500 */
[----:B------:R-:W4:Y:S04]  /*2e1c0*/  LDL.LU R62, [R1+0x1d4] ;  /* 0x0001d400013e7983 */ /* 0x000f280000300800 */
[----:B------:R-:W4:Y:S04]  /*2e1d0*/  LDL.LU R16, [R1+0x1d0] ;  /* 0x0001d00001107983 */ /* 0x000f280000300800 */
[----:B------:R-:W4:Y:S04]  /*2e1e0*/  LDL.LU R17, [R1+0x154] ;  /* 0x0001540001117983 */ /* 0x000f280000300800 */
[----:B------:R-:W4:Y:S04]  /*2e1f0*/  LDL.LU R32, [R1+0x150] ;  /* 0x0001500001207983 */ /* 0x000f280000300800 */
[----:B------:R-:W4:Y:S04]  /*2e200*/  LDL.LU R33, [R1+0x114] ;  /* 0x0001140001217983 */ /* 0x000f280000300800 */
[----:B------:R-:W4:Y:S04]  /*2e210*/  LDL.LU R48, [R1+0x110] ;  /* 0x0001100001307983 */ /* 0x000f280000300800 */
[----:B--2---:R-:W2:Y:S04]  /*2e220*/  @!P3 LDG.E.U16 R37, desc[UR38][R94.64] ;  /* 0x000000265e25b981 */ /* 0x004ea8000c1e1500 */
[----:B------:R-:W2:Y:S04]  /*2e230*/  @!P1 LDG.E.U16 R36, desc[UR38][R96.64] ;  /* 0x0000002660249981 */ /* 0x000ea8000c1e1500 */
[----:B---3--:R-:W3:Y:S04]  /*2e240*/  @!P3 LDG.E.U16 R21, desc[UR38][R154.64] ;  /* 0x000000269a15b981 */ /* 0x008ee8000c1e1500 */
[----:B------:R-:W2:Y:S04]  /*2e250*/  @!P1 LDG.E.U16 R20, desc[UR38][R156.64] ;  /* 0x000000269c149981 */ /* 0x000ea8000c1e1500 */
[----:B------:R-:W2:Y:S04]  /*2e260*/  @!P3 LDG.E.U16 R10, desc[UR38][R158.64] ;  /* 0x000000269e0ab981 */ /* 0x000ea8000c1e1500 */
[----:B----4-:R-:W4:Y:S01]  /*2e270*/  @!P1 LDG.E.U16 R11, desc[UR38][R160.64] ;  /* 0x00000026a00b9981 */ /* 0x010f22000c1e1500 */
[----:B------:R-:W-:Y:S06]  /*2e280*/  BAR.SYNC.DEFER_BLOCKING 0x0 ;  /* 0x0000000000007b1d */ /* 0x000fec0000010000 */
[----:B------:R1:W-:Y:S04]  /*2e290*/  STS.U16 [R3+UR6+0x8000], R49 ;  /* 0x0080003103007988 */ /* 0x0003e80008000406 */
[----:B------:R0:W-:Y:S04]  /*2e2a0*/  STS.U16 [R3+UR6+0xc000], R46 ;  /* 0x00c0002e03007988 */ /* 0x0001e80008000406 */
[----:B------:R0:W-:Y:S04]  /*2e2b0*/  STS.U16 [R3+UR6+0x8400], R47 ;  /* 0x0084002f03007988 */ /* 0x0001e80008000406 */
[----:B-1----:R-:W2:Y:S04]  /*2e2c0*/  LDL.LU R49, [R1+0xd4] ;  /* 0x0000d40001317983 */ /* 0x002ea80000300800 */
[----:B0-----:R-:W2:Y:S04]  /*2e2d0*/  LDL.LU R46, [R1+0x1100] ;  /* 0x00110000012e7983 */ /* 0x001ea80000300800 */
[----:B------:R-:W2:Y:S04]  /*2e2e0*/  LDL.LU R47, [R1+0x10fc] ;  /* 0x0010fc00012f7983 */ /* 0x000ea80000300800 */
[----:B------:R0:W-:Y:S04]  /*2e2f0*/  STS.U16 [R3+UR6+0xc400], R18 ;  /* 0x00c4001203007988 */ /* 0x0001e80008000406 */
[----:B------:R1:W-:Y:S04]  /*2e300*/  STS.U16 [R3+UR6+0x8800], R19 ;  /* 0x0088001303007988 */ /* 0x0003e80008000406 */
[----:B------:R1:W-:Y:S04]  /*2e310*/  STS.U16 [R3+UR6+0xc800], R34 ;  /* 0x00c8002203007988 */ /* 0x0003e80008000406 */
[----:B0-----:R-:W2:Y:S04]  /*2e320*/  LDL.LU R18, [R1+0x10f8] ;  /* 0x0010f80001127983 */ /* 0x001ea80000300800 */
[----:B-1----:R-:W2:Y:S04]  /*2e330*/  LDL.LU R19, [R1+0x10f4] ;  /* 0x0010f40001137983 */ /* 0x002ea80000300800 */
[----:B------:R-:W2:Y:S04]  /*2e340*/  LDL.LU R34, [R1+0x10f0] ;  /* 0x0010f00001227983 */ /* 0x000ea80000300800 */
[----:B------:R0:W-:Y:S04]  /*2e350*/  STS.U16 [R3+UR6+0x8c00], R35 ;  /* 0x008c002303007988 */ /* 0x0001e80008000406 */
[----:B------:R1:W-:Y:S04]  /*2e360*/  STS.U16 [R3+UR6+0xcc00], R50 ;  /* 0x00cc003203007988 */ /* 0x0003e80008000406 */
[----:B------:R1:W-:Y:S04]  /*2e370*/  STS.U16 [R3+UR6+0x9000], R51 ;  /* 0x0090003303007988 */ /* 0x0003e80008000406 */
[----:B0-----:R-:W2:Y:S04]  /*2e380*/  LDL.LU R35, [R1+0x10ec] ;  /* 0x0010ec0001237983 */ /* 0x001ea80000300800 */
[----:B-1----:R-:W2:Y:S04]  /*2e390*/  LDL.LU R50, [R1+0x10e8] ;  /* 0x0010e80001327983 */ /* 0x002ea80000300800 */
[----:B------:R-:W3:Y:S04]  /*2e3a0*/  LDL.LU R51, [R1+0x10e4] ;  /* 0x0010e40001337983 */ /* 0x000ee80000300800 */
[----:B--2---:R-:W-:Y:S04]  /*2e3b0*/  STS.U16 [R3+UR6+0xd400], R50 ;  /* 0x00d4003203007988 */ /* 0x004fe80008000406 */
[----:B---3--:R0:W-:Y:S04]  /*2e3c0*/  STS.U16 [R3+UR6+0x9400], R51 ;  /* 0x0094003303007988 */ /* 0x0081e80008000406 */
[----:B0-----:R-:W2:Y:S04]  /*2e3d0*/  LDL.LU R51, [R1+0x190] ;  /* 0x0001900001337983 */ /* 0x001ea80000300800 */
[----:B------:R-:W3:Y:S04]  /*2e3e0*/  LDL.LU R50, [R1+0x194] ;  /* 0x0001940001327983 */ /* 0x000ee80000300800 */
[----:B------:R0:W-:Y:S04]  /*2e3f0*/  STS.U16 [R3+UR6+0xd000], R63 ;  /* 0x00d0003f03007988 */ /* 0x0001e80008000406 */
[----:B------:R1:W-:Y:S04]  /*2e400*/  STS.U16 [R3+UR6+0x9800], R35 ;  /* 0x0098002303007988 */ /* 0x0003e80008000406 */
[----:B------:R4:W-:Y:S01]  /*2e410*/  STS.U16 [R3+UR6+0xd800], R34 ;  /* 0x00d8002203007988 */ /* 0x0009e20008000406 */
[----:B0-----:R-:W-:-:S03]  /*2e420*/  LOP3.LUT R63, R3, 0x10, RZ, 0x3c, !PT ;  /* 0x00000010033f7812 */ /* 0x001fc600078e3cff */
[----:B------:R0:W-:Y:S04]  /*2e430*/  STS.U16 [R3+UR6+0x9c00], R19 ;  /* 0x009c001303007988 */ /* 0x0001e80008000406 */
[----:B-1----:R-:W2:Y:S04]  /*2e440*/  LDL.LU R35, [R1+0x108] ;  /* 0x0001080001237983 */ /* 0x002ea80000300800 */
[----:B----4-:R-:W4:Y:S04]  /*2e450*/  LDL.LU R34, [R1+0x10c] ;  /* 0x00010c0001227983 */ /* 0x010f280000300800 */
[----:B0-----:R-:W4:Y:S04]  /*2e460*/  LDL.LU R19, [R1+0x148] ;  /* 0x0001480001137983 */ /* 0x001f280000300800 */
[----:B------:R0:W-:Y:S04]  /*2e470*/  STS.U16 [R3+UR6+0xdc00], R18 ;  /* 0x00dc001203007988 */ /* 0x0001e80008000406 */
[----:B------:R1:W-:Y:S04]  /*2e480*/  STS.U16 [R63+UR6+0x8080], R62 ;  /* 0x0080803e3f007988 */ /* 0x0003e80008000406 */
[----:B------:R1:W-:Y:S04]  /*2e490*/  STS.U16 [R63+UR6+0xc080], R16 ;  /* 0x00c080103f007988 */ /* 0x0003e80008000406 */
[----:B0-----:R-:W4:Y:S04]  /*2e4a0*/  LDL.LU R18, [R1+0xd0] ;  /* 0x0000d00001127983 */ /* 0x001f280000300800 */
[----:B-1----:R-:W4:Y:S04]  /*2e4b0*/  LDL.LU R62, [R1+0x10e0] ;  /* 0x0010e000013e7983 */ /* 0x002f280000300800 */
[----:B------:R-:W4:Y:S04]  /*2e4c0*/  LDL.LU R16, [R1+0x10dc] ;  /* 0x0010dc0001107983 */ /* 0x000f280000300800 */
[----:B---3--:R0:W-:Y:S04]  /*2e4d0*/  STS.U16 [R63+UR6+0x8480], R50 ;  /* 0x008480323f007988 */ /* 0x0081e80008000406 */
[----:B--2---:R1:W-:Y:S04]  /*2e4e0*/  STS.U16 [R63+UR6+0xc480], R51 ;  /* 0x00c480333f007988 */ /* 0x0043e80008000406 */
[----:B------:R2:W-:Y:S04]  /*2e4f0*/  STS.U16 [R63+UR6+0x8880], R17 ;  /* 0x008880113f007988 */ /* 0x0005e80008000406 */
[----:B0-----:R-:W3:Y:S04]  /*2e500*/  LDL.LU R50, [R1+0x1c4] ;  /* 0x0001c40001327983 */ /* 0x001ee80000300800 */
[----:B-1----:R-:W3:Y:S04]  /*2e510*/  LDL.LU R51, [R1+0x1c0] ;  /* 0x0001c00001337983 */ /* 0x002ee80000300800 */
[----:B--2---:R-:W2:Y:S04]  /*2e520*/  LDL.LU R17, [R1+0x10d8] ;  /* 0x0010d80001117983 */ /* 0x004ea80000300800 */
[----:B------:R0:W-:Y:S04]  /*2e530*/  STS.U16 [R63+UR6+0xc880], R32 ;  /* 0x00c880203f007988 */ /* 0x0001e80008000406 */
[----:B------:R1:W-:Y:S04]  /*2e540*/  STS.U16 [R63+UR6+0x8c80], R33 ;  /* 0x008c80213f007988 */ /* 0x0003e80008000406 */
[----:B------:R1:W-:Y:S04]  /*2e550*/  STS.U16 [R63+UR6+0xcc80], R48 ;  /* 0x00cc80303f007988 */ /* 0x0003e80008000406 */
[----:B0-----:R-:W2:Y:S04]  /*2e560*/  LDL.LU R32, [R1+0x10d4] ;  /* 0x0010d40001207983 */ /* 0x001ea80000300800 */
[----:B-1----:R-:W2:Y:S04]  /*2e570*/  LDL.LU R33, [R1+0x10d0] ;  /* 0x0010d00001217983 */ /* 0x002ea80000300800 */
[----:B------:R-:W2:Y:S04]  /*2e580*/  LDL.LU R48, [R1+0x10cc] ;  /* 0x0010cc0001307983 */ /* 0x000ea80000300800 */
[----:B------:R0:W-:Y:S04]  /*2e590*/  STS.U16 [R63+UR6+0x9080], R49 ;  /* 0x009080313f007988 */ /* 0x0001e80008000406 */
[----:B0-----:R-:W2:Y:S04]  /*2e5a0*/  LDL.LU R49, [R1+0x10c8] ;  /* 0x0010c80001317983 */ /* 0x001ea80000300800 */
[----:B----4-:R-:W-:Y:S04]  /*2e5b0*/  STS.U16 [R63+UR6+0xd080], R18 ;  /* 0x00d080123f007988 */ /* 0x010fe80008000406 */
[----:B--2---:R0:W-:Y:S04]  /*2e5c0*/  STS.U16 [R63+UR6+0x9480], R49 ;  /* 0x009480313f007988 */ /* 0x0041e80008000406 */
[----:B------:R1:W-:Y:S04]  /*2e5d0*/  STS.U16 [R63+UR6+0xd480], R48 ;  /* 0x00d480303f007988 */ /* 0x0003e80008000406 */
[----:B------:R2:W-:Y:S04]  /*2e5e0*/  STS.U16 [R63+UR6+0x9880], R33 ;  /* 0x009880213f007988 */ /* 0x0005e80008000406 */
[----:B0-----:R-:W4:Y:S04]  /*2e5f0*/  LDL.LU R49, [R1+0x14c] ;  /* 0x00014c0001317983 */ /* 0x001f280000300800 */
[----:B-1----:R-:W3:Y:S04]  /*2e600*/  LDL.LU R48, [R1+0x188] ;  /* 0x0001880001307983 */ /* 0x002ee80000300800 */
[----:B--2---:R-:W2:Y:S04]  /*2e610*/  LDL.LU R33, [R1+0x18c] ;  /* 0x00018c0001217983 */ /* 0x004ea80000300800 */
[----:B------:R0:W-:Y:S04]  /*2e620*/  STS.U16 [R63+UR6+0xd880], R32 ;  /* 0x00d880203f007988 */ /* 0x0001e80008000406 */
[----:B------:R1:W-:Y:S04]  /*2e630*/  STS.U16 [R63+UR6+0x9c80], R17 ;  /* 0x009c80113f007988 */ /* 0x0003e80008000406 */
[----:B0-----:R-:W2:Y:S04]  /*2e640*/  LDL.LU R32, [R1+0x1c8] ;  /* 0x0001c80001207983 */ /* 0x001ea80000300800 */
[----:B-1----:R-:W2:Y:S04]  /*2e650*/  LDL.LU R17, [R1+0x1cc] ;  /* 0x0001cc0001117983 */ /* 0x002ea80000300800 */
[----:B------:R0:W-:Y:S04]  /*2e660*/  STS.U16 [R63+UR6+0xdc80], R16 ;  /* 0x00dc80103f007988 */ /* 0x0001e80008000406 */
[----:B0-----:R-:W4:Y:S01]  /*2e670*/  LDL.LU R63, [R1+0x10c4] ;  /* 0x0010c400013f7983 */ /* 0x001f220000300800 */
[----:B------:R-:W-:-:S02]  /*2e680*/  LOP3.LUT R18, R3, 0x20, RZ, 0x3c, !PT ;  /* 0x0000002003127812 */ /* 0x000fc400078e3cff */
[----:B------:R-:W-:-:S03]  /*2e690*/  LOP3.LUT R16, R3, 0x40, RZ, 0x3c, !PT ;  /* 0x0000004003107812 */ /* 0x000fc600078e3cff */
[----:B--2---:R0:W-:Y:S04]  /*2e6a0*/  STS.U16 [R18+UR6+0x8100], R17 ;  /* 0x0081001112007988 */ /* 0x0041e80008000406 */
[----:B------:R-:W-:Y:S04]  /*2e6b0*/  STS.U16 [R18+UR6+0xc100], R32 ;  /* 0x00c1002012007988 */ /* 0x000fe80008000406 */
[----:B------:R-:W-:Y:S04]  /*2e6c0*/  STS.U16 [R18+UR6+0x8500], R33 ;  /* 0x0085002112007988 */ /* 0x000fe80008000406 */
[----:B---3--:R-:W-:Y:S04]  /*2e6d0*/  STS.U16 [R18+UR6+0xc500], R48 ;  /* 0x00c5003012007988 */ /* 0x008fe80008000406 */
[----:B----4-:R-:W-:Y:S04]  /*2e6e0*/  STS.U16 [R18+UR6+0x8900], R49 ;  /* 0x0089003112007988 */ /* 0x010fe80008000406 */
        /* <DEDUP_REMOVED lines=13> */
[----:B------:R-:W-:Y:S04]  /*2e7c0*/  STS.U16 [R17+UR6+0xc180], R51 ;  /* 0x00c1803311007988 */ /* 0x000fe80008000406 */
[----:B------:R1:W-:Y:S04]  /*2e7d0*/  STS.U16 [R17+UR6+0x8580], R136 ;  /* 0x0085808811007988 */ /* 0x0003e80008000406 */
[----:B------:R2:W-:Y:S04]  /*2e7e0*/  STS.U16 [R17+UR6+0xc580], R137 ;  /* 0x00c5808911007988 */ /* 0x0005e80008000406 */
[----:B------:R3:W-:Y:S04]  /*2e7f0*/  STS.U16 [R17+UR6+0x8980], R134 ;  /* 0x0089808611007988 */ /* 0x0007e80008000406 */
[----:B------:R4:W-:Y:S04]  /*2e800*/  STS.U16 [R17+UR6+0xc980], R135 ;  /* 0x00c9808711007988 */ /* 0x0009e80008000406 */
        /* <DEDUP_REMOVED lines=10> */
[----:B------:R0:W-:Y:S04]  /*2e8b0*/  STS.U16 [R16+UR6+0x8200], R106 ;  /* 0x0082006a10007988 */ /* 0x0001e80008000406 */
[----:B------:R0:W-:Y:S04]  /*2e8c0*/  STS.U16 [R16+UR6+0xc200], R107 ;  /* 0x00c2006b10007988 */ /* 0x0001e80008000406 */
[----:B------:R0:W-:Y:S04]  /*2e8d0*/  STS.U16 [R16+UR6+0x8600], R76 ;  /* 0x0086004c10007988 */ /* 0x0001e80008000406 */
[----:B------:R0:W-:Y:S04]  /*2e8e0*/  STS.U16 [R16+UR6+0xc600], R77 ;  /* 0x00c6004d10007988 */ /* 0x0001e80008000406 */
[----:B------:R0:W-:Y:S04]  /*2e8f0*/  STS.U16 [R16+UR6+0x8a00], R74 ;  /* 0x008a004a10007988 */ /* 0x0001e80008000406 */
[----:B------:R1:W-:Y:S04]  /*2e900*/  STS.U16 [R16+UR6+0xca00], R75 ;  /* 0x00ca004b10007988 */ /* 0x0003e80008000406 */
[----:B------:R1:W-:Y:S04]  /*2e910*/  STS.U16 [R16+UR6+0x8e00], R132 ;  /* 0x008e008410007988 */ /* 0x0003e80008000406 */
[----:B------:R1:W-:Y:S01]  /*2e920*/  STS.U16 [R16+UR6+0xce00], R133 ;  /* 0x00ce008510007988 */ /* 0x0003e20008000406 */
        /* <DEDUP_REMOVED lines=12> */
[----:B-1----:R1:W5:Y:S04]  /*2e9f0*/  LDL.LU R136, [R1+0x10c0] ;  /* 0x0010c00001887983 */ /* 0x0023680000300800 */
[----:B------:R0:W-:Y:S04]  /*2ea00*/  STS.U16 [R14+UR6+0xc680], R105 ;  /* 0x00c680690e007988 */ /* 0x0001e80008000406 */
[----:B--2---:R1:W5:Y:S04]  /*2ea10*/  LDL.LU R137, [R1+0x10bc] ;  /* 0x0010bc0001897983 */ /* 0x0043680000300800 */
[----:B------:R2:W-:Y:S04]  /*2ea20*/  STS.U16 [R14+UR6+0x8a80], R102 ;  /* 0x008a80660e007988 */ /* 0x0005e80008000406 */
[----:B---3--:R1:W5:Y:S04]  /*2ea30*/  LDL.LU R134, [R1+0x10b8] ;  /* 0x0010b80001867983 */ /* 0x0083680000300800 */
[----:B------:R3:W-:Y:S04]  /*2ea40*/  STS.U16 [R14+UR6+0xca80], R103 ;  /* 0x00ca80670e007988 */ /* 0x0007e80008000406 */
[----:B----4-:R1:W5:Y:S04]  /*2ea50*/  LDL.LU R135, [R1+0x10b4] ;  /* 0x0010b40001877983 */ /* 0x0103680000300800 */
[----:B------:R4:W-:Y:S04]  /*2ea60*/  STS.U16 [R14+UR6+0x8e80], R72 ;  /* 0x008e80480e007988 */ /* 0x0009e80008000406 */
[----:B------:R1:W5:Y:S04]  /*2ea70*/  LDL.LU R108, [R1+0x10b0] ;  /* 0x0010b000016c7983 */ /* 0x0003680000300800 */
[----:B------:R0:W-:Y:S01]  /*2ea80*/  STS.U16 [R14+UR6+0xce80], R73 ;  /* 0x00ce80490e007988 */ /* 0x0001e20008000406 */
[----:B------:R-:W-:-:S03]  /*2ea90*/  LOP3.LUT R12, R3, 0x60, RZ, 0x3c, !PT ;  /* 0x00000060030c7812 */ /* 0x000fc600078e3cff */
        /* <DEDUP_REMOVED lines=18> */
[----:B0-----:R0:W5:Y:S04]  /*2ebc0*/  LDL.LU R130, [R1+0x1088] ;  /* 0x0010880001827983 */ /* 0x0011680000300800 */
[----:B------:R0:W-:Y:S04]  /*2ebd0*/  STS.U16 [R12+UR6+0xc300], R71 ;  /* 0x00c300470c007988 */ /* 0x0001e80008000406 */
[----:B------:R0:W5:Y:S04]  /*2ebe0*/  LDL.LU R131, [R1+0x1084] ;  /* 0x0010840001837983 */ /* 0x0001680000300800 */
[----:B------:R0:W-:Y:S04]  /*2ebf0*/  STS.U16 [R12+UR6+0x8700], R128 ;  /* 0x008700800c007988 */ /* 0x0001e80008000406 */
[----:B------:R0:W5:Y:S04]  /*2ec00*/  LDL.LU R104, [R1+0x1080] ;  /* 0x0010800001687983 */ /* 0x0001680000300800 */
[----:B------:R0:W-:Y:S04]  /*2ec10*/  STS.U16 [R12+UR6+0xc700], R129 ;  /* 0x00c700810c007988 */ /* 0x0001e80008000406 */
[----:B------:R0:W5:Y:S04]  /*2ec20*/  LDL.LU R105, [R1+0x107c] ;  /* 0x00107c0001697983 */ /* 0x0001680000300800 */
[----:B------:R0:W-:Y:S04]  /*2ec30*/  STS.U16 [R12+UR6+0x8b00], R126 ;  /* 0x008b007e0c007988 */ /* 0x0001e80008000406 */
[----:B--2---:R2:W5:Y:S04]  /*2ec40*/  LDL.LU R102, [R1+0x1078] ;  /* 0x0010780001667983 */ /* 0x0045680000300800 */
[----:B------:R0:W-:Y:S04]  /*2ec50*/  STS.U16 [R12+UR6+0xcb00], R127 ;  /* 0x00cb007f0c007988 */ /* 0x0001e80008000406 */
[----:B---3--:R2:W5:Y:S04]  /*2ec60*/  LDL.LU R103, [R1+0x1074] ;  /* 0x0010740001677983 */ /* 0x0085680000300800 */
[----:B------:R3:W-:Y:S04]  /*2ec70*/  STS.U16 [R12+UR6+0x8f00], R100 ;  /* 0x008f00640c007988 */ /* 0x0007e80008000406 */
[----:B----4-:R2:W5:Y:S04]  /*2ec80*/  LDL.LU R72, [R1+0x1070] ;  /* 0x0010700001487983 */ /* 0x0105680000300800 */
[----:B------:R4:W-:Y:S01]  /*2ec90*/  STS.U16 [R12+UR6+0xcf00], R101 ;  /* 0x00cf00650c007988 */ /* 0x0009e20008000406 */
[----:B------:R-:W-:-:S03]  /*2eca0*/  LOP3.LUT R4, R3, 0x70, RZ, 0x3c, !PT ;  /* 0x0000007003047812 */ /* 0x000fc600078e3cff */
[----:B------:R2:W5:Y:S04]  /*2ecb0*/  LDL.LU R73, [R1+0x106c] ;  /* 0x00106c0001497983 */ /* 0x0005680000300800 */
[----:B------:R-:W-:Y:S04]  /*2ecc0*/  STS.U16 [R12+UR6+0x9300], R55 ;  /* 0x009300370c007988 */ /* 0x000fe80008000406 */
[----:B-1----:R2:W5:Y:S04]  /*2ecd0*/  LDL.LU R70, [R1+0x1068] ;  /* 0x0010680001467983 */ /* 0x0025680000300800 */
[----:B------:R-:W-:Y:S04]  /*2ece0*/  STS.U16 [R12+UR6+0xd300], R54 ;  /* 0x00d300360c007988 */ /* 0x000fe80008000406 */
[----:B0-----:R2:W5:Y:S04]  /*2ecf0*/  LDL.LU R71, [R1+0x1064] ;  /* 0x0010640001477983 */ /* 0x0015680000300800 */
        /* <DEDUP_REMOVED lines=9> */
[----:B---3--:R2:W5:Y:S04]  /*2ed90*/  LDL.LU R100, [R1+0x1050] ;  /* 0x0010500001647983 */ /* 0x0085680000300800 */
[----:B------:R-:W-:Y:S04]  /*2eda0*/  STS.U16 [R12+UR6+0xdf00], R9 ;  /* 0x00df00090c007988 */ /* 0x000fe80008000406 */
[----:B----4-:R2:W5:Y:S04]  /*2edb0*/  LDL.LU R101, [R1+0x104c] ;  /* 0x00104c0001657983 */ /* 0x0105680000300800 */
[----:B------:R0:W-:Y:S04]  /*2edc0*/  STS.U16 [R4+UR6+0x8380], R98 ;  /* 0x0083806204007988 */ /* 0x0001e80008000406 */
[----:B------:R1:W-:Y:S04]  /*2edd0*/  STS.U16 [R4+UR6+0xc380], R99 ;  /* 0x00c3806304007988 */ /* 0x0003e80008000406 */
[----:B------:R3:W-:Y:S04]  /*2ede0*/  STS.U16 [R4+UR6+0x8780], R68 ;  /* 0x0087804404007988 */ /* 0x0007e80008000406 */
[----:B0-----:R2:W5:Y:S04]  /*2edf0*/  LDL.LU R98, [R1+0x1048] ;  /* 0x0010480001627983 */ /* 0x0015680000300800 */
[----:B-1----:R2:W5:Y:S04]  /*2ee00*/  LDL.LU R99, [R1+0x1044] ;  /* 0x0010440001637983 */ /* 0x0025680000300800 */
[----:B---3--:R2:W5:Y:S04]  /*2ee10*/  LDL.LU R68, [R1+0x1040] ;  /* 0x0010400001447983 */ /* 0x0085680000300800 */
        /* <DEDUP_REMOVED lines=8> */
[----:B0-----:R2:W5:Y:S04]  /*2eea0*/  LDL.LU R2, [R1+0x1030] ;  /* 0x0010300001027983 */ /* 0x0015680000300800 */
[----:B-1----:R2:W5:Y:S04]  /*2eeb0*/  LDL.LU R0, [R1+0x102c] ;  /* 0x00102c0001007983 */ /* 0x0025680000300800 */
        /* <DEDUP_REMOVED lines=8> */
[----:B------:R0:W-:Y:S06]  /*2ef40*/  MEMBAR.ALL.CTA ;  /* 0x0000000000007992 */ /* 0x0001ec0000008000 */
[----:B0-----:R-:W0:Y:S01]  /*2ef50*/  FENCE.VIEW.ASYNC.S ;  /* 0x00000000000073c6 */ /* 0x001e220000000000 */
[----:B------:R-:W-:-:S04]  /*2ef60*/  ULEA UR8, UR17, UR6, 0x3 ;  /* 0x0000000611087291 */ /* 0x000fc8000f8e18ff */
[----:B------:R-:W-:Y:S01]  /*2ef70*/  UIADD3 UR8, UPT, UPT, UR8, 0x10000, URZ ;  /* 0x0001000008087890 */ /* 0x000fe2000fffe0ff */
[----:B0-----:R-:W-:Y:S06]  /*2ef80*/  BAR.SYNC.DEFER_BLOCKING 0x0 ;  /* 0x0000000000007b1d */ /* 0x001fec0000010000 */
[----:B--2---:R-:W-:Y:S05]  /*2ef90*/  @P0 BRA `(.L_x_10) ;  /* 0x0000000000e80947 */ /* 0x004fea0003800000 */
[----:B------:R-:W-:Y:S02]  /*2efa0*/  UIADD3 UR73, UPT, UPT, UR5, 0x48, URZ ;  /* 0x0000004805497890 */ /* 0x000fe4000fffe0ff */
[----:B------:R-:W-:Y:S02]  /*2efb0*/  UIADD3 UR74, UPT, UPT, UR5, 0x50, URZ ;  /* 0x00000050054a7890 */ /* 0x000fe4000fffe0ff */
[----:B------:R-:W-:Y:S02]  /*2efc0*/  UIADD3 UR75, UPT, UPT, UR5, 0x58, URZ ;  /* 0x00000058054b7890 */ /* 0x000fe4000fffe0ff */
[----:B------:R-:W-:Y:S02]  /*2efd0*/  UIADD3 UR76, UPT, UPT, UR5, 0x60, URZ ;  /* 0x00000060054c7890 */ /* 0x000fe4000fffe0ff */
[----:B------:R-:W-:Y:S02]  /*2efe0*/  UIADD3 UR77, UPT, UPT, UR5, 0x68, URZ ;  /* 0x00000068054d7890 */ /* 0x000fe4000fffe0ff */
[----:B------:R-:W-:Y:S01]  /*2eff0*/  UIADD3 UR68, UPT, UPT, UR5, 0x70, URZ ;  /* 0x0000007005447890 */ /* 0x000fe2000fffe0ff */
[----:B------:R-:W-:Y:S01]  /*2f000*/  UMOV UR54, 0x0 ;  /* 0x0000000000367882 */ /* 0x000fe20000000000 */
[----:B------:R-:W-:Y:S01]  /*2f010*/  UMOV UR55, 0x8100010 ;  /* 0x0810001000377882 */ /* 0x000fe20000000000 */
[----:B------:R-:W-:Y:S01]  /*2f020*/  UIADD3 UR69, UPT, UPT, UR5, 0x78, URZ ;  /* 0x0000007805457890 */ /* 0x000fe2000fffe0ff */
[----:B------:R-:W-:Y:S01]  /*2f030*/  UMOV UR56, UR9 ;  /* 0x0000000900387c82 */ /* 0x000fe20008000000 */
[----:B------:R-:W-:Y:S01]  /*2f040*/  UMOV UR57, 0x40004040 ;  /* 0x4000404000397882 */ /* 0x000fe20000000000 */
[----:B------:R-:W-:Y:S01]  /*2f050*/  UMOV UR58, 0x0 ;  /* 0x00000000003a7882 */ /* 0x000fe20000000000 */
[----:B------:R-:W-:Y:S01]  /*2f060*/  UMOV UR59, 0x8100010 ;  /* 0x08100010003b7882 */ /* 0x000fe20000000000 */
[----:B------:R-:W-:-:S02]  /*2f070*/  UIADD3 UR70, UPT, UPT, UR5, 0x80, URZ ;  /* 0x0000008005467890 */ /* 0x000fc4000fffe0ff */
[----:B------:R-:W-:Y:S01]  /*2f080*/  UTCHMMA tmem[UR13], gdesc[UR56], tmem[UR5], tmem[UR54], idesc[UR55], UPT ;  /* 0x00ff36380d0079ea */ /* 0x000fe2000b800005 */
[----:B------:R-:W-:Y:S01]  /*2f090*/  UMOV UR60, 0x0 ;  /* 0x00000000003c7882 */ /* 0x000fe20000000000 */
[----:B------:R-:W-:Y:S01]  /*2f0a0*/  UMOV UR61, 0x8100010 ;  /* 0x08100010003d7882 */ /* 0x000fe20000000000 */
[----:B------:R-:W-:Y:S02]  /*2f0b0*/  UIADD3 UR71, UPT, UPT, UR5, 0x88, URZ ;  /* 0x0000008805477890 */ /* 0x000fe4000fffe0ff */
[----:B------:R0:W-:Y:S01]  /*2f0c0*/  UTCHMMA tmem[UR73], gdesc[UR14], tmem[UR5], tmem[UR58], idesc[UR59], UPT ;  /* 0x00ff3a0e490079ea */ /* 0x0001e2000b800005 */
[----:B------:R-:W-:Y:S01]  /*2f0d0*/  UMOV UR62, 0x0 ;  /* 0x00000000003e7882 */ /* 0x000fe20000000000 */
[----:B------:R-:W-:Y:S01]  /*2f0e0*/  UMOV UR63, 0x8100010 ;  /* 0x08100010003f7882 */ /* 0x000fe20000000000 */
[----:B------:R-:W-:Y:S02]  /*2f0f0*/  UIADD3 UR72, UPT, UPT, UR5, 0x90, URZ ;  /* 0x0000009005487890 */ /* 0x000fe4000fffe0ff */
[----:B------:R1:W-:Y:S01]  /*2f100*/  UTCHMMA tmem[UR74], gdesc[UR18], tmem[UR5], tmem[UR60], idesc[UR61], UPT ;  /* 0x00ff3c124a0079ea */ /* 0x0003e2000b800005 */
[----:B------:R-:W-:Y:S01]  /*2f110*/  UMOV UR64, 0x0 ;  /* 0x0000000000407882 */ /* 0x000fe20000000000 */
[----:B------:R-:W-:Y:S01]  /*2f120*/  UMOV UR65, 0x8100010 ;  /* 0x0810001000417882 */ /* 0x000fe20000000000 */
[----:B------:R-:W-:Y:S01]  /*2f130*/  UMOV UR66, 0x0 ;  /* 0x0000000000427882 */ /* 0x000fe20000000000 */
[----:B------:R-:W-:Y:S01]  /*2f140*/  UMOV UR67, 0x8100010 ;  /* 0x0810001000437882 */ /* 0x000fe20000000000 */
[----:B------:R2:W-:Y:S01]  /*2f150*/  UTCHMMA tmem[UR75], gdesc[UR20], tmem[UR5], tmem[UR62], idesc[UR63], UPT ;  /* 0x00ff3e144b0079ea */ /* 0x0005e2000b800005 */
[----:B0-----:R-:W-:-:S02]  /*2f160*/  UIADD3 UR73, UPT, UPT, UR5, 0x98, URZ ;  /* 0x0000009805497890 */ /* 0x001fc4000fffe0ff */
[----:B------:R0:W-:Y:S01]  /*2f170*/  UTCHMMA tmem[UR76], gdesc[UR22], tmem[UR5], tmem[UR64], idesc[UR65], UPT ;  /* 0x00ff40164c0079ea */ /* 0x0001e2000b800005 */
[----:B------:R-:W-:Y:S01]  /*2f180*/  UMOV UR48, 0x0 ;  /* 0x0000000000307882 */ /* 0x000fe20000000000 */
[----:B------:R-:W-:Y:S01]  /*2f190*/  UMOV UR49, 0x8100010 ;  /* 0x0810001000317882 */ /* 0x000fe20000000000 */
[----:B-1----:R-:W-:Y:S02]  /*2f1a0*/  UIADD3 UR74, UPT, UPT, UR5, 0xa0, URZ ;  /* 0x000000a0054a7890 */ /* 0x002fe4000fffe0ff */
[----:B------:R1:W-:Y:S01]  /*2f1b0*/  UTCHMMA tmem[UR77], gdesc[UR24], tmem[UR5], tmem[UR66], idesc[UR67], UPT ;  /* 0x00ff42184d0079ea */ /* 0x0003e2000b800005 */
[----:B------:R-:W-:Y:S01]  /*2f1c0*/  UMOV UR50, 0x0 ;  /* 0x0000000000327882 */ /* 0x000fe20000000000 */
[----:B------:R-:W-:Y:S01]  /*2f1d0*/  UMOV UR51, 0x8100010 ;  /* 0x0810001000337882 */ /* 0x000fe20000000000 */
[----:B------:R-:W-:Y:S01]  /*2f1e0*/  UMOV UR52, 0x0 ;  /* 0x0000000000347882 */ /* 0x000fe20000000000 */
[----:B--2---:R-:W-:Y:S02]  /*2f1f0*/  UIADD3 UR75, UPT, UPT, UR5, 0xa8, URZ ;  /* 0x000000a8054b7890 */ /* 0x004fe4000fffe0ff */
        /* <DEDUP_REMOVED lines=8> */
[----:B------:R0:W-:Y:S01]  /*2f280*/  UTCHMMA tmem[UR71], gdesc[UR32], tmem[UR5], tmem[UR54], idesc[UR55], UPT ;  /* 0x00ff3620470079ea */ /* 0x0001e2000b800005 */
[----:B------:R0:W-:Y:S01]  /*2f290*/  UTCHMMA tmem[UR72], gdesc[UR34], tmem[UR5], tmem[UR56], idesc[UR57], UPT ;  /* 0x00ff3822480079ea */ /* 0x0001e2000b800005 */
[----:B------:R0:W-:Y:S01]  /*2f2a0*/  UTCHMMA tmem[UR73], gdesc[UR36], tmem[UR5], tmem[UR58], idesc[UR59], UPT ;  /* 0x00ff3a24490079ea */ /* 0x0001e2000b800005 */
[----:B--2---:R-:W-:Y:S01]  /*2f2b0*/  UMOV UR48, UR8 ;  /* 0x0000000800307c82 */ /* 0x004fe20008000000 */
[----:B------:R-:W-:Y:S01]  /*2f2c0*/  UMOV UR49, URZ ;  /* 0x000000ff00317c82 */ /* 0x000fe20008000000 */
[----:B------:R0:W-:Y:S01]  /*2f2d0*/  UTCHMMA tmem[UR74], gdesc[UR40], tmem[UR5], tmem[UR60], idesc[UR61], UPT ;  /* 0x00ff3c284a0079ea */ /* 0x0001e2000b800005 */
[----:B------:R0:W-:Y:S01]  /*2f2e0*/  UTCHMMA tmem[UR75], gdesc[UR42], tmem[UR5], tmem[UR62], idesc[UR63], UPT ;  /* 0x00ff3e2a4b0079ea */ /* 0x0001e2000b800005 */
[----:B------:R-:W-:Y:S01]  /*2f2f0*/  UMOV UR48, UR48 ;  /* 0x0000003000307c82 */ /* 0x000fe20008000000 */
[----:B------:R0:W-:Y:S01]  /*2f300*/  UTCHMMA tmem[UR76], gdesc[UR44], tmem[UR5], tmem[UR64], idesc[UR65], UPT ;  /* 0x00ff402c4c0079ea */ /* 0x0001e2000b800005 */
[----:B------:R0:W-:Y:S01]  /*2f310*/  UTCHMMA tmem[UR77], gdesc[UR46], tmem[UR5], tmem[UR66], idesc[UR67], UPT ;  /* 0x00ff422e4d0079ea */ /* 0x0001e2000b800005 */
[----:B------:R0:W-:Y:S01]  /*2f320*/  UTCBAR [UR48], URZ ;  /* 0x000000ff300073e9 */ /* 0x0001e200080000ff */
[----:B------:R-:W-:Y:S01]  /*2f330*/  NOP ;  /* 0x0000000000007918 */ /* 0x000fe20000000000 */
.L_x_10:
[----:B------:R-:W2:Y:S04]  /*2f340*/  LDL R5, [R1+0xf10] ;  /* 0x000f100001057983 */ /* 0x000ea80000100800 */
[----:B------:R-:W2:Y:S01]  /*2f350*/  LDL R4, [R1+0x50c] ;  /* 0x00050c0001047983 */ /* 0x000ea20000100800 */
[----:B------:R-:W-:-:S04]  /*2f360*/  UIADD3 UR17, UPT, UPT, UR17, 0x1, URZ ;  /* 0x0000000111117890 */ /* 0x000fc8000fffe0ff */
[----:B------:R-:W-:-:S04]  /*2f370*/  UISETP.GT.AND UP1, UPT, UR17, 0x1, UPT ;  /* 0x000000011100788c */ /* 0x000fc8000bf24270 */
[----:B0-----:R-:W-:Y:S02]  /*2f380*/  USEL UR48, URZ, 0x1, !UP1 ;  /* 0x00000001ff307887 */ /* 0x001fe4000c800000 */
[----:B------:R-:W-:Y:S02]  /*2f390*/  USEL UR17, UR17, URZ, !UP1 ;  /* 0x000000ff11117287 */ /* 0x000fe4000c800000 */
[----:B------:R-:W-:-:S03]  /*2f3a0*/  ULOP3.LUT UR49, UR4, UR48, URZ, 0x3c, !UPT ;  /* 0x0000003004317292 */ /* 0x000fc6000f8e3cff */
[----:B------:R-:W-:-:S04]  /*2f3b0*/  UMOV UR48, UR4 ;  /* 0x0000000400307c82 */ /* 0x000fc80008000000 */
[----:B------:R-:W-:Y:S01]  /*2f3c0*/  UMOV UR4, UR49 ;  /* 0x0000003100047c82 */ /* 0x000fe20008000000 */
[----:B--2---:R-:W-:-:S13]  /*2f3d0*/  ISETP.NE.U32.AND P1, PT, R4, R5, PT ;  /* 0x000000050400720c */ /* 0x004fda0003f25070 */
[----:B------:R-:W-:Y:S05]  /*2f3e0*/  @P1 BRA `(.L_x_11) ;  /* 0xfffffe7c00a41947 */ /* 0x000fea000383ffff */
.L_x_8:
[----:B------:R-:W2:Y:S01]  /*2f3f0*/  LDL.LU R8, [R1+0xf2c] ;  /* 0x000f2c0001087983 */ /* 0x000ea20000300800 */
[----:B------:R-:W0:Y:S01]  /*2f400*/  LDC R9, c[0x0][0x3a0] ;  /* 0x0000e800ff097b82 */ /* 0x000e220000000800 */
[----:B------:R-:W2:Y:S02]  /*2f410*/  LDCU UR4, c[0x0][0x3b4] ;  /* 0x00007680ff0477ac */ /* 0x000ea40008000800 */
[----:B------:R-:W3:Y:S01]  /*2f420*/  LDL R7, [R1+0x588] ;  /* 0x0005880001077983 */ /* 0x000ee20000100800 */
[----:B------:R-:W3:Y:S03]  /*2f430*/  LDCU UR9, c[0x0][0x3b8] ;  /* 0x00007700ff0977ac */ /* 0x000ee60008000800 */
[----:B------:R-:W4:Y:S01]  /*2f440*/  LDL.LU R6, [R1+0xf38] ;  /* 0x000f380001067983 */ /* 0x000f220000300800 */
[----:B------:R-:W1:Y:S03]  /*2f450*/  LDCU.128 UR12, c[0x0][0x390] ;  /* 0x00007200ff0c77ac */ /* 0x000e660008000c00 */
[----:B------:R-:W4:Y:S04]  /*2f460*/  LDL.LU R5, [R1+0xf34] ;  /* 0x000f340001057983 */ /* 0x000f280000300800 */
[----:B------:R-:W4:Y:S01]  /*2f470*/  LDL.LU R4, [R1+0xf30] ;  /* 0x000f300001047983 */ /* 0x000f220000300800 */
[----:B0-----:R-:W-:-:S05]  /*2f480*/  VIADD R9, R9, 0xff ;  /* 0x000000ff09097836 */ /* 0x001fca0000000000 */
[----:B------:R-:W-:Y:S01]  /*2f490*/  ISETP.GE.AND P5, PT, R9, 0x100, PT ;  /* 0x000001000900780c */ /* 0x000fe20003fa6270 */
[C---:B--2--5:R-:W-:Y:S01]  /*2f4a0*/  IMAD R0, R8.reuse, UR4, RZ ;  /* 0x0000000408007c24 */ /* 0x064fe2000f8e02ff */
[----:B-1----:R-:W-:Y:S01]  /*2f4b0*/  ISETP.GE.AND P0, PT, R8, UR14, PT ;  /* 0x0000000e08007c0c */ /* 0x002fe2000bf06270 */
[----:B---3--:R-:W-:-:S03]  /*2f4c0*/  IMAD R3, R7, UR9, RZ ;  /* 0x0000000907037c24 */ /* 0x008fc6000f8e02ff */
[----:B------:R-:W-:Y:S01]  /*2f4d0*/  LEA R84, P1, R0, UR12, 0x1 ;  /* 0x0000000c00547c11 */ /* 0x000fe2000f8208ff */
[----:B------:R-:W-:Y:S01]  /*2f4e0*/  VIADD R69, R3, UR9 ;  /* 0x0000000903457c36 */ /* 0x000fe20008000000 */
[----:B----4-:R-:W-:Y:S02]  /*2f4f0*/  ISETP.LT.AND P4, PT, R6, UR15, !P0 ;  /* 0x0000000f06007c0c */ /* 0x010fe4000c781270 */
[----:B------:R-:W-:Y:S01]  /*2f500*/  LEA.HI.X.SX32 R0, R0, UR13, 0x1, P1 ;  /* 0x0000000d00007c11 */ /* 0x000fe200088f0eff */
[----:B------:R-:W-:Y:S01]  /*2f510*/  VIADD R71, R69, UR9 ;  /* 0x0000000945477c36 */ /* 0x000fe20008000000 */
[----:B------:R-:W-:Y:S02]  /*2f520*/  ISETP.LT.AND P6, PT, R5, UR15, !P0 ;  /* 0x0000000f05007c0c */ /* 0x000fe4000c7c1270 */
[----:B------:R-:W-:Y:S01]  /*2f530*/  ISETP.LT.AND P3, PT, R4, UR15, !P0 ;  /* 0x0000000f04007c0c */ /* 0x000fe2000c761270 */
[----:B------:R-:W-:-:S12]  /*2f540*/  @!P5 BRA `(.L_x_12) ;  /* 0x000000000010d947 */ /* 0x000fd80003800000 */
[----:B------:R-:W-:-:S06]  /*2f550*/  USHF.L.U32 UR48, UR48, 0x1f, URZ ;  /* 0x0000001f30307899 */ /* 0x000fcc00080006ff */
[----:B------:R-:W-:-:S04]  /*2f560*/  IMAD.U32 R2, RZ, RZ, UR48 ;  /* 0x00000030ff027e24 */ /* 0x000fc8000f8e00ff */
[----:B------:R-:W0:Y:S02]  /*2f570*/  SYNCS.PHASECHK.TRANS64.TRYWAIT P1, [UR8], R2 ;  /* 0x00000002ff0075a7 */ /* 0x000e240008021108 */
[----:B0-----:R-:W-:Y:S05]  /*2f580*/  @!P1 BRA `(.L_x_13) ;  /* 0x0000001c00b09947 */ /* 0x001fea0003800000 */
.L_x_12:
[----:B------:R-:W2:Y:S04]  /*2f590*/  LDL.LU R68, [R1+0x588] ;  /* 0x0005880001447983 */ /* 0x000ea80000300800 */
[----:B------:R-:W3:Y:S01]  /*2f5a0*/  LDL.LU R86, [R1+0x1028] ;  /* 0x0010280001567983 */ /* 0x000ee20000300800 */
[----:B------:R-:W-:Y:S01]  /*2f5b0*/  VIADD R73, R71, UR9 ;  /* 0x0000000947497c36 */ /* 0x000fe20008000000 */
[----:B------:R-:W-:Y:S03]  /*2f5c0*/  BAR.SYNC.DEFER_BLOCKING 0x0 ;  /* 0x0000000000007b1d */ /* 0x000fe60000010000 */
[----:B------:R-:W-:Y:S01]  /*2f5d0*/  VIADD R75, R73, UR9 ;  /* 0x00000009494b7c36 */ /* 0x000fe20008000000 */
[----:B------:R-:W-:-:S02]  /*2f5e0*/  LEA R2, P1, R3, R84, 0x1 ;  /* 0x0000005403027211 */ /* 0x000fc400078208ff */
[----:B------:R-:W4:Y:S04]  /*2f5f0*/  LDL.LU R93, [R1+0x1024] ;  /* 0x00102400015d7983 */ /* 0x000f280000300800 */
[----:B------:R-:W5:Y:S01]  /*2f600*/  LDL.LU R92, [R1+0x1020] ;  /* 0x00102000015c7983 */ /* 0x000f620000300800 */
[----:B------:R-:W0:Y:S02]  /*2f610*/  @!P2 SYNCS.CCTL.IV [UR6+0x10000] ;  /* 0x01000000ff00a9b1 */ /* 0x000e240008000006 */
[----:B0-----:R-:W-:Y:S06]  /*2f620*/  BAR.SYNC.DEFER_BLOCKING 0x0 ;  /* 0x0000000000007b1d */ /* 0x001fec0000010000 */
[----:B------:R-:W0:Y:S01]  /*2f630*/  LDTM.x64 R4, tmem[UR7] ;  /* 0x00000007000479ee */ /* 0x000e220008340000 */
[----:B------:R-:W3:Y:S01]  /*2f640*/  LDL.LU R91, [R1+0x101c] ;  /* 0x00101c00015b7983 */ /* 0x000ee20000300800 */
[----:B------:R-:W-:-:S03]  /*2f650*/  VIADD R77, R75, UR9 ;  /* 0x000000094b4d7c36 */ /* 0x000fc60008000000 */
[----:B------:R-:W4:Y:S01]  /*2f660*/  LDL.LU R90, [R1+0x1018] ;  /* 0x00101800015a7983 */ /* 0x000f220000300800 */
[----:B------:R-:W-:-:S03]  /*2f670*/  VIADD R79, R77, UR9 ;  /* 0x000000094d4f7c36 */ /* 0x000fc60008000000 */
[----:B------:R-:W4:Y:S01]  /*2f680*/  LDL.LU R89, [R1+0x1014] ;  /* 0x0010140001597983 */ /* 0x000f220000300800 */
[----:B------:R-:W1:Y:S01]  /*2f690*/  @!P2 SYNCS.CCTL.IV [UR6+0x10008] ;  /* 0x01000800ff00a9b1 */ /* 0x000e620008000006 */
[----:B------:R-:W-:Y:S01]  /*2f6a0*/  VIADD R81, R79, UR9 ;  /* 0x000000094f517c36 */ /* 0x000fe20008000000 */
[----:B------:R-:W-:Y:S01]  /*2f6b0*/  LEA.HI.X.SX32 R3, R3, R0, 0x1, P1 ;  /* 0x0000000003037211 */ /* 0x000fe200008f0eff */
[----:B------:R-:W4:Y:S01]  /*2f6c0*/  LDL.LU R88, [R1+0x1010] ;  /* 0x0010100001587983 */ /* 0x000f220000300800 */
[----:B------:R-:W-:Y:S02]  /*2f6d0*/  LEA R70, P1, R71, R84, 0x1 ;  /* 0x0000005447467211 */ /* 0x000fe400078208ff */
[----:B0-----:R-:W-:Y:S01]  /*2f6e0*/  F2FP.F16.F32.PACK_AB R4, R5, R4 ;  /* 0x000000040504723e */ /* 0x001fe200000000ff */
[----:B------:R-:W-:Y:S01]  /*2f6f0*/  VIADD R85, R81, UR9 ;  /* 0x0000000951557c36 */ /* 0x000fe20008000000 */
[----:B------:R-:W-:Y:S01]  /*2f700*/  LEA.HI.X.SX32 R71, R71, R0, 0x1, P1 ;  /* 0x0000000047477211 */ /* 0x000fe200008f0eff */
[----:B------:R-:W-:Y:S01]  /*2f710*/  NOP ;  /* 0x0000000000007918 */ /* 0x000fe20000000000 */
[----:B------:R-:W-:Y:S01]  /*2f720*/  PRMT R5, R4, 0x7632, R5 ;  /* 0x0000763204057816 */ /* 0x000fe20000000005 */
[----:B------:R-:W4:Y:S01]  /*2f730*/  LDL.LU R87, [R1+0x100c] ;  /* 0x00100c0001577983 */ /* 0x000f220000300800 */
[----:B------:R-:W-:-:S02]  /*2f740*/  F2FP.F16.F32.PACK_AB R6, R7, R6 ;  /* 0x000000060706723e */ /* 0x000fc400000000ff */
[----:B------:R-:W-:Y:S02]  /*2f750*/  F2FP.F16.F32.PACK_AB R12, R13, R12 ;  /* 0x0000000c0d0c723e */ /* 0x000fe400000000ff */
[----:B--2---:R-:W-:Y:S02]  /*2f760*/  ISETP.LT.AND P5, PT, R68, UR15, !P0 ;  /* 0x0000000f44007c0c */ /* 0x004fe4000c7a1270 */
[----:B------:R-:W-:-:S04]  /*2f770*/  LEA R68, P2, R69, R84, 0x1 ;  /* 0x0000005445447211 */ /* 0x000fc800078408ff */
[----:B------:R-:W-:Y:S02]  /*2f780*/  LEA.HI.X.SX32 R69, R69, R0, 0x1, P2 ;  /* 0x0000000045457211 */ /* 0x000fe400010f0eff */
[----:B------:R-:W-:-:S04]  /*2f790*/  LEA R72, P2, R73, R84, 0x1 ;  /* 0x0000005449487211 */ /* 0x000fc800078408ff */
[----:B------:R-:W-:Y:S02]  /*2f7a0*/  LEA.HI.X.SX32 R73, R73, R0, 0x1, P2 ;  /* 0x0000000049497211 */ /* 0x000fe400010f0eff */
[----:B------:R-:W-:-:S04]  /*2f7b0*/  LEA R76, P2, R77, R84, 0x1 ;  /* 0x000000544d4c7211 */ /* 0x000fc800078408ff */
[----:B------:R-:W-:Y:S02]  /*2f7c0*/  LEA.HI.X.SX32 R77, R77, R0, 0x1, P2 ;  /* 0x000000004d4d7211 */ /* 0x000fe400010f0eff */
[C---:B------:R-:W-:Y:S01]  /*2f7d0*/  LEA R80, P2, R81.reuse, R84, 0x1 ;  /* 0x0000005451507211 */ /* 0x040fe200078408ff */
[----:B------:R0:W-:Y:S03]  /*2f7e0*/  @P5 STG.E.U16 desc[UR38][R2.64], R4 ;  /* 0x0000000402005986 */ /* 0x0001e6000c101526 */
[----:B------:R-:W-:Y:S01]  /*2f7f0*/  LEA.HI.X.SX32 R81, R81, R0, 0x1, P2 ;  /* 0x0000000051517211 */ /* 0x000fe200010f0eff */
[----:B------:R2:W-:Y:S01]  /*2f800*/  @P4 STG.E.U16 desc[UR38][R68.64], R5 ;  /* 0x0000000544004986 */ /* 0x0005e2000c101526 */
[----:B---3--:R-:W-:-:S03]  /*2f810*/  ISETP.LT.AND P2, PT, R86, UR15, !P0 ;  /* 0x0000000f56007c0c */ /* 0x008fc6000c741270 */
[----:B------:R-:W3:Y:S01]  /*2f820*/  LDL.LU R86, [R1+0x1008] ;  /* 0x0010080001567983 */ /* 0x000ee20000300800 */
[----:B0-----:R-:W-:-:S03]  /*2f830*/  PRMT R3, R6, 0x7632, R3 ;  /* 0x0000763206037816 */ /* 0x001fc60000000003 */
[----:B------:R0:W-:Y:S04]  /*2f840*/  @P6 STG.E.U16 desc[UR38][R70.64], R6 ;  /* 0x0000000646006986 */ /* 0x0001e8000c101526 */
[----:B--2---:R-:W2:Y:S04]  /*2f850*/  LDL.LU R69, [R1+0x1004] ;  /* 0x0010040001457983 */ /* 0x004ea80000300800 */
[----:B0-----:R-:W2:Y:S04]  /*2f860*/  LDL.LU R6, [R1+0x1000] ;  /* 0x0010000001067983 */ /* 0x001ea80000300800 */
[----:B------:R-:W2:Y:S04]  /*2f870*/  LDL.LU R68, [R1+0xffc] ;  /* 0x000ffc0001447983 */ /* 0x000ea80000300800 */
[----:B------:R-:W2:Y:S04]  /*2f880*/  LDL.LU R71, [R1+0xff8] ;  /* 0x000ff80001477983 */ /* 0x000ea80000300800 */
[----:B------:R-:W2:Y:S04]  /*2f890*/  LDL.LU R70, [R1+0xff4] ;  /* 0x000ff40001467983 */ /* 0x000ea80000300800 */
[----:B------:R-:W2:Y:S01]  /*2f8a0*/  LDL.LU R13, [R1+0xff0] ;  /* 0x000ff000010d7983 */ /* 0x000ea20000300800 */
[----:B------:R-:W-:-:S04]  /*2f8b0*/  LEA R74, P1, R75, R84, 0x1 ;  /* 0x000000544b4a7211 */ /* 0x000fc800078208ff */
[----:B------:R-:W-:Y:S02]  /*2f8c0*/  LEA.HI.X.SX32 R75, R75, R0, 0x1, P1 ;  /* 0x000000004b4b7211 */ /* 0x000fe400008f0eff */
[----:B------:R-:W-:-:S04]  /*2f8d0*/  LEA R78, P1, R79, R84, 0x1 ;  /* 0x000000544f4e7211 */ /* 0x000fc800078208ff */
[----:B------:R-:W-:Y:S02]  /*2f8e0*/  LEA.HI.X.SX32 R79, R79, R0, 0x1, P1 ;  /* 0x000000004f4f7211 */ /* 0x000fe400008f0eff */
[C---:B------:R-:W-:Y:S02]  /*2f8f0*/  LEA R82, P1, R85.reuse, R84, 0x1 ;  /* 0x0000005455527211 */ /* 0x040fe400078208ff */
[----:B-----5:R-:W-:Y:S02]  /*2f900*/  ISETP.LT.AND P5, PT, R92, UR15, !P0 ;  /* 0x0000000f5c007c0c */ /* 0x020fe4000c7a1270 */
[----:B------:R-:W-:Y:S02]  /*2f910*/  LEA.HI.X.SX32 R83, R85, R0, 0x1, P1 ;  /* 0x0000000055537211 */ /* 0x000fe400008f0eff */
[----:B----4-:R-:W-:Y:S02]  /*2f920*/  ISETP.LT.AND P1, PT, R93, UR15, !P0 ;  /* 0x0000000f5d007c0c */ /* 0x010fe4000c721270 */
[----:B------:R-:W-:-:S02]  /*2f930*/  ISETP.LT.AND P4, PT, R91, UR15, !P0 ;  /* 0x0000000f5b007c0c */ /* 0x000fc4000c781270 */
[----:B------:R-:W-:Y:S02]  /*2f940*/  ISETP.LT.AND P6, PT, R90, UR15, !P0 ;  /* 0x0000000f5a007c0c */ /* 0x000fe4000c7c1270 */
[----:B------:R-:W-:Y:S02]  /*2f950*/  F2FP.F16.F32.PACK_AB R8, R9, R8 ;  /* 0x000000080908723e */ /* 0x000fe400000000ff */
[----:B------:R-:W-:Y:S01]  /*2f960*/  F2FP.F16.F32.PACK_AB R10, R11, R10 ;  /* 0x0000000a0b0a723e */ /* 0x000fe200000000ff */
[----:B------:R-:W-:Y:S01]  /*2f970*/  VIADD R85, R85, UR9 ;  /* 0x0000000955557c36 */ /* 0x000fe20008000000 */
[----:B------:R-:W-:Y:S01]  /*2f980*/  PRMT R4, R8, 0x7632, R4 ;  /* 0x0000763208047816 */ /* 0x000fe20000000004 */
[----:B------:R0:W-:Y:S01]  /*2f990*/  @P3 STG.E.U16 desc[UR38][R72.64], R3 ;  /* 0x0000000348003986 */ /* 0x0001e2000c101526 */
[----:B------:R-:W-:Y:S01]  /*2f9a0*/  ISETP.LT.AND P3, PT, R89, UR15, !P0 ;  /* 0x0000000f59007c0c */ /* 0x000fe2000c761270 */
[----:B------:R-:W-:Y:S02]  /*2f9b0*/  VIADD R7, R85, UR9 ;  /* 0x0000000955077c36 */ /* 0x000fe40008000000 */
[----:B------:R-:W-:Y:S04]  /*2f9c0*/  @P2 STG.E.U16 desc[UR38][R74.64], R8 ;  /* 0x000000084a002986 */ /* 0x000fe8000c101526 */
[----:B------:R4:W-:Y:S01]  /*2f9d0*/  @P1 STG.E.U16 desc[UR38][R76.64], R4 ;  /* 0x000000044c001986 */ /* 0x0009e2000c101526 */
[----:B0-----:R-:W-:-:S03]  /*2f9e0*/  PRMT R3, R10, 0x7632, R3 ;  /* 0x000076320a037816 */ /* 0x001fc60000000003 */
[----:B------:R0:W-:Y:S04]  /*2f9f0*/  @P5 STG.E.U16 desc[UR38][R78.64], R10 ;  /* 0x0000000a4e005986 */ /* 0x0001e8000c101526 */
[----:B------:R5:W-:Y:S01]  /*2fa00*/  @P4 STG.E.U16 desc[UR38][R80.64], R3 ;  /* 0x0000000350004986 */ /* 0x000be2000c101526 */
[----:B------:R-:W-:-:S03]  /*2fa10*/  LEA R2, P4, R85, R84, 0x1 ;  /* 0x0000005455027211 */ /* 0x000fc600078808ff */
[----:B------:R-:W-:Y:S01]  /*2fa20*/  @P6 STG.E.U16 desc[UR38][R82.64], R12 ;  /* 0x0000000c52006986 */ /* 0x000fe2000c101526 */
[C---:B----4-:R-:W-:Y:S02]  /*2fa30*/  LEA R4, P6, R7.reuse, R84, 0x1 ;  /* 0x0000005407047211 */ /* 0x050fe400078c08ff */
[----:B0-----:R-:W-:Y:S02]  /*2fa40*/  PRMT R10, R12, 0x7632, R10 ;  /* 0x000076320c0a7816 */ /* 0x001fe4000000000a */
[-C--:B------:R-:W-:Y:S02]  /*2fa50*/  LEA.HI.X.SX32 R5, R7, R0.reuse, 0x1, P6 ;  /* 0x0000000007057211 */ /* 0x080fe400030f0eff */
[----:B-----5:R-:W-:Y:S01]  /*2fa60*/  LEA.HI.X.SX32 R3, R85, R0, 0x1, P4 ;  /* 0x0000000055037211 */ /* 0x020fe200020f0eff */
[----:B------:R-:W-:Y:S01]  /*2fa70*/  VIADD R7, R7, UR9 ;  /* 0x0000000907077c36 */ /* 0x000fe20008000000 */
[----:B------:R-:W-:-:S03]  /*2fa80*/  ISETP.LT.AND P2, PT, R88, UR15, !P0 ;  /* 0x0000000f58007c0c */ /* 0x000fc6000c741270 */
[----:B------:R0:W-:Y:S01]  /*2fa90*/  @P3 STG.E.U16 desc[UR38][R2.64], R10 ;  /* 0x0000000a02003986 */ /* 0x0001e2000c101526 */
[----:B------:R-:W-:Y:S01]  /*2faa0*/  ISETP.LT.AND P1, PT, R87, UR15, !P0 ;  /* 0x0000000f57007c0c */ /* 0x000fe2000c721270 */
[----:B------:R-:W-:Y:S01]  /*2fab0*/  VIADD R9, R7, UR9 ;  /* 0x0000000907097c36 */ /* 0x000fe20008000000 */
[----:B------:R-:W-:Y:S02]  /*2fac0*/  F2FP.F16.F32.PACK_AB R14, R15, R14 ;  /* 0x0000000e0f0e723e */ /* 0x000fe400000000ff */
[----:B------:R-:W-:Y:S02]  /*2fad0*/  F2FP.F16.F32.PACK_AB R16, R17, R16 ;  /* 0x000000101110723e */ /* 0x000fe400000000ff */
[----:B------:R-:W-:Y:S01]  /*2fae0*/  PRMT R11, R14, 0x7632, R11 ;  /* 0x000076320e0b7816 */ /* 0x000fe2000000000b */
[----:B0-----:R-:W-:Y:S02]  /*2faf0*/  VIADD R3, R9, UR9 ;  /* 0x0000000909037c36 */ /* 0x001fe40008000000 */
[----:B------:R0:W-:Y:S02]  /*2fb00*/  @P2 STG.E.U16 desc[UR38][R4.64], R14 ;  /* 0x0000000e04002986 */ /* 0x0001e4000c101526 */
[----:B0-----:R-:W-:Y:S01]  /*2fb10*/  VIADD R5, R3, UR9 ;  /* 0x0000000903057c36 */ /* 0x001fe20008000000 */
[----:B---3--:R-:W-:-:S02]  /*2fb20*/  ISETP.LT.AND P5, PT, R86, UR15, !P0 ;  /* 0x0000000f56007c0c */ /* 0x008fc4000c7a1270 */
[----:B--2---:R-:W-:Y:S02]  /*2fb30*/  ISETP.LT.AND P4, PT, R69, UR15, !P0 ;  /* 0x0000000f45007c0c */ /* 0x004fe4000c781270 */
[----:B------:R-:W2:Y:S01]  /*2fb40*/  LDL.LU R69, [R1+0xfec] ;  /* 0x000fec0001457983 */ /* 0x000ea20000300800 */
[----:B------:R-:W-:Y:S02]  /*2fb50*/  ISETP.LT.AND P3, PT, R6, UR15, !P0 ;  /* 0x0000000f06007c0c */ /* 0x000fe4000c761270 */
[----:B------:R-:W-:-:S04]  /*2fb60*/  LEA R6, P6, R7, R84, 0x1 ;  /* 0x0000005407067211 */ /* 0x000fc800078c08ff */
[----:B------:R-:W-:Y:S02]  /*2fb70*/  LEA.HI.X.SX32 R7, R7, R0, 0x1, P6 ;  /* 0x0000000007077211 */ /* 0x000fe400030f0eff */
[----:B------:R-:W-:-:S04]  /*2fb80*/  LEA R8, P6, R9, R84, 0x1 ;  /* 0x0000005409087211 */ /* 0x000fc800078c08ff */
[----:B------:R-:W-:Y:S02]  /*2fb90*/  LEA.HI.X.SX32 R9, R9, R0, 0x1, P6 ;  /* 0x0000000009097211 */ /* 0x000fe400030f0eff */
[C---:B------:R-:W-:Y:S01]  /*2fba0*/  LEA R2, P6, R3.reuse, R84, 0x1 ;  /* 0x0000005403027211 */ /* 0x040fe200078c08ff */
[----:B------:R-:W-:Y:S01]  /*2fbb0*/  @P1 STG.E.U16 desc[UR38][R6.64], R11 ;  /* 0x0000000b06001986 */ /* 0x000fe2000c101526 */
[----:B------:R-:W-:Y:S02]  /*2fbc0*/  ISETP.LT.AND P2, PT, R68, UR15, !P0 ;  /* 0x0000000f44007c0c */ /* 0x000fe4000c741270 */
[----:B------:R-:W-:Y:S01]  /*2fbd0*/  LEA.HI.X.SX32 R3, R3, R0, 0x1, P6 ;  /* 0x0000000003037211 */ /* 0x000fe200030f0eff */
[----:B------:R0:W-:Y:S04]  /*2fbe0*/  @P5 STG.E.U16 desc[UR38][R8.64], R16 ;  /* 0x0000001008005986 */ /* 0x0001e8000c101526 */
[----:B------:R-:W3:Y:S04]  /*2fbf0*/  LDL.LU R68, [R1+0xfe8] ;  /* 0x000fe80001447983 */ /* 0x000ee80000300800 */
[----:B------:R-:W4:Y:S01]  /*2fc00*/  LDL.LU R17, [R1+0xfe4] ;  /* 0x000fe40001117983 */ /* 0x000f220000300800 */
[----:B0-----:R-:W-:-:S03]  /*2fc10*/  PRMT R9, R16, 0x7632, R9 ;  /* 0x0000763210097816 */ /* 0x001fc60000000009 */
[----:B------:R-:W5:Y:S04]  /*2fc20*/  LDL.LU R15, [R1+0xfe0] ;  /* 0x000fe000010f7983 */ /* 0x000f680000300800 */
[----:B------:R0:W-:Y:S01]  /*2fc30*/  @P4 STG.E.U16 desc[UR38][R2.64], R9 ;  /* 0x0000000902004986 */ /* 0x0001e2000c101526 */
[----:B------:R-:W-:-:S03]  /*2fc40*/  ISETP.LT.AND P4, PT, R13, UR15, !P0 ;  /* 0x0000000f0d007c0c */ /* 0x000fc6000c781270 */
[----:B------:R-:W3:Y:S04]  /*2fc50*/  LDL.LU R13, [R1+0xfdc] ;  /* 0x000fdc00010d7983 */ /* 0x000ee80000300800 */
[----:B------:R-:W3:Y:S01]  /*2fc60*/  LDL.LU R14, [R1+0xfd8] ;  /* 0x000fd800010e7983 */ /* 0x000ee20000300800 */
[C---:B------:R-:W-:Y:S01]  /*2fc70*/  LEA R4, P6, R5.reuse, R84, 0x1 ;  /* 0x0000005405047211 */ /* 0x040fe200078c08ff */
[----:B------:R-:W-:Y:S01]  /*2fc80*/  VIADD R7, R5, UR9 ;  /* 0x0000000905077c36 */ /* 0x000fe20008000000 */
[----:B------:R-:W-:Y:S01]  /*2fc90*/  F2FP.F16.F32.PACK_AB R18, R19, R18 ;  /* 0x000000121312723e */ /* 0x000fe200000000ff */
[----:B------:R-:W3:Y:S01]  /*2fca0*/  LDL.LU R16, [R1+0xfd4] ;  /* 0x000fd40001107983 */ /* 0x000ee20000300800 */
[----:B------:R-:W-:Y:S01]  /*2fcb0*/  LEA.HI.X.SX32 R5, R5, R0, 0x1, P6 ;  /* 0x0000000005057211 */ /* 0x000fe200030f0eff */
[C---:B------:R-:W-:Y:S01]  /*2fcc0*/  VIADD R11, R7.reuse, UR9 ;  /* 0x00000009070b7c36 */ /* 0x040fe20008000000 */
[----:B------:R-:W-:-:S04]  /*2fcd0*/  LEA R6, P6, R7, R84, 0x1 ;  /* 0x0000005407067211 */ /* 0x000fc800078c08ff */
[----:B------:R-:W-:Y:S02]  /*2fce0*/  LEA.HI.X.SX32 R7, R7, R0, 0x1, P6 ;  /* 0x0000000007077211 */ /* 0x000fe400030f0eff */
[----:B------:R-:W-:-:S04]  /*2fcf0*/  LEA R8, P6, R11, R84, 0x1 ;  /* 0x000000540b087211 */ /* 0x000fc800078c08ff */
[C---:B0-----:R-:W-:Y:S01]  /*2fd00*/  LEA.HI.X.SX32 R9, R11.reuse, R0, 0x1, P6 ;  /* 0x000000000b097211 */ /* 0x041fe200030f0eff */
[----:B------:R-:W-:Y:S01]  /*2fd10*/  VIADD R11, R11, UR9 ;  /* 0x000000090b0b7c36 */ /* 0x000fe20008000000 */
[----:B------:R-:W-:Y:S01]  /*2fd20*/  ISETP.LT.AND P1, PT, R71, UR15, !P0 ;  /* 0x0000000f47007c0c */ /* 0x000fe2000c721270 */
[----:B------:R0:W-:Y:S01]  /*2fd30*/  @P3 STG.E.U16 desc[UR38][R4.64], R18 ;  /* 0x0000001204003986 */ /* 0x0001e2000c101526 */
[----:B------:R-:W-:Y:S02]  /*2fd40*/  PRMT R3, R18, 0x7632, R3 ;  /* 0x0000763212037816 */ /* 0x000fe40000000003 */
[----:B------:R-:W-:Y:S02]  /*2fd50*/  ISETP.LT.AND P5, PT, R70, UR15, !P0 ;  /* 0x0000000f46007c0c */ /* 0x000fe4000c7a1270 */
[----:B------:R-:W-:Y:S01]  /*2fd60*/  LEA R2, P6, R11, R84, 0x1 ;  /* 0x000000540b027211 */ /* 0x000fe200078c08ff */
[----:B------:R1:W-:Y:S01]  /*2fd70*/  @P2 STG.E.U16 desc[UR38][R6.64], R3 ;  /* 0x0000000306002986 */ /* 0x0003e2000c101526 */
[----:B------:R-:W-:Y:S01]  /*2fd80*/  F2FP.F16.F32.PACK_AB R20, R21, R20 ;  /* 0x000000141514723e */ /* 0x000fe200000000ff */
[----:B0-----:R-:W-:-:S03]  /*2fd90*/  VIADD R5, R11, UR9 ;  /* 0x000000090b057c36 */ /* 0x001fc60008000000 */
[----:B------:R-:W-:Y:S02]  /*2fda0*/  PRMT R10, R20, 0x7632, R10 ;  /* 0x00007632140a7816 */ /* 0x000fe4000000000a */
[----:B-1----:R-:W-:Y:S02]  /*2fdb0*/  LEA.HI.X.SX32 R3, R11, R0, 0x1, P6 ;  /* 0x000000000b037211 */ /* 0x002fe400030f0eff */
[C---:B------:R-:W-:Y:S01]  /*2fdc0*/  LEA R4, P6, R5.reuse, R84, 0x1 ;  /* 0x0000005405047211 */ /* 0x040fe200078c08ff */
[----:B------:R-:W-:Y:S01]  /*2fdd0*/  VIADD R7, R5, UR9 ;  /* 0x0000000905077c36 */ /* 0x000fe20008000000 */
[----:B------:R-:W-:Y:S02]  /*2fde0*/  F2FP.F16.F32.PACK_AB R22, R23, R22 ;  /* 0x000000161716723e */ /* 0x000fe400000000ff */
[----:B------:R-:W-:Y:S01]  /*2fdf0*/  LEA.HI.X.SX32 R5, R5, R0, 0x1, P6 ;  /* 0x0000000005057211 */ /* 0x000fe200030f0eff */
[----:B------:R0:W-:Y:S04]  /*2fe00*/  @P1 STG.E.U16 desc[UR38][R8.64], R20 ;  /* 0x0000001408001986 */ /* 0x0001e8000c101526 */
[----:B------:R-:W-:Y:S04]  /*2fe10*/  @P5 STG.E.U16 desc[UR38][R2.64], R10 ;  /* 0x0000000a02005986 */ /* 0x000fe8000c101526 */
[----:B------:R1:W-:Y:S01]  /*2fe20*/  @P4 STG.E.U16 desc[UR38][R4.64], R22 ;  /* 0x0000001604004986 */ /* 0x0003e2000c101526 */
[C---:B------:R-:W-:Y:S01]  /*2fe30*/  LEA R6, P6, R7.reuse, R84, 0x1 ;  /* 0x0000005407067211 */ /* 0x040fe200078c08ff */
[----:B0-----:R-:W-:-:S03]  /*2fe40*/  VIADD R9, R7, UR9 ;  /* 0x0000000907097c36 */ /* 0x001fc60008000000 */
[----:B------:R-:W-:Y:S02]  /*2fe50*/  LEA.HI.X.SX32 R7, R7, R0, 0x1, P6 ;  /* 0x0000000007077211 */ /* 0x000fe400030f0eff */
[----:B-1----:R-:W-:Y:S02]  /*2fe60*/  PRMT R5, R22, 0x7632, R5 ;  /* 0x0000763216057816 */ /* 0x002fe40000000005 */
[----:B--2---:R-:W-:Y:S02]  /*2fe70*/  ISETP.LT.AND P3, PT, R69, UR15, !P0 ;  /* 0x0000000f45007c0c */ /* 0x004fe4000c761270 */
[----:B----4-:R-:W-:Y:S02]  /*2fe80*/  ISETP.LT.AND P1, PT, R17, UR15, !P0 ;  /* 0x0000000f11007c0c */ /* 0x010fe4000c721270 */
[----:B------:R-:W2:Y:S01]  /*2fe90*/  LDL.LU R17, [R1+0xfd0] ;  /* 0x000fd00001117983 */ /* 0x000ea20000300800 */
[----:B-----5:R-:W-:-:S03]  /*2fea0*/  ISETP.LT.AND P5, PT, R15, UR15, !P0 ;  /* 0x0000000f0f007c0c */ /* 0x020fc6000c7a1270 */
[----:B------:R-:W4:Y:S01]  /*2feb0*/  LDL.LU R15, [R1+0xfcc] ;  /* 0x000fcc00010f7983 */ /* 0x000f220000300800 */
[----:B---3--:R-:W-:-:S03]  /*2fec0*/  ISETP.LT.AND P4, PT, R13, UR15, !P0 ;  /* 0x0000000f0d007c0c */ /* 0x008fc6000c781270 */
[----:B------:R-:W3:Y:S04]  /*2fed0*/  LDL.LU R13, [R1+0xfc8] ;  /* 0x000fc800010d7983 */ /* 0x000ee80000300800 */
[----:B------:R0:W-:Y:S01]  /*2fee0*/  @P3 STG.E.U16 desc[UR38][R6.64], R5 ;  /* 0x0000000506003986 */ /* 0x0001e2000c101526 */
[----:B------:R-:W-:-:S03]  /*2fef0*/  ISETP.LT.AND P3, PT, R14, UR15, !P0 ;  /* 0x0000000f0e007c0c */ /* 0x000fc6000c761270 */
[----:B------:R-:W5:Y:S01]  /*2ff00*/  LDL.LU R14, [R1+0xfc4] ;  /* 0x000fc400010e7983 */ /* 0x000f620000300800 */
[C---:B------:R-:W-:Y:S01]  /*2ff10*/  LEA R8, P6, R9.reuse, R84, 0x1 ;  /* 0x0000005409087211 */ /* 0x040fe200078c08ff */
[----:B------:R-:W-:-:S03]  /*2ff20*/  VIADD R3, R9, UR9 ;  /* 0x0000000909037c36 */ /* 0x000fc60008000000 */
[----:B------:R-:W-:Y:S01]  /*2ff30*/  LEA.HI.X.SX32 R9, R9, R0, 0x1, P6 ;  /* 0x0000000009097211 */ /* 0x000fe200030f0eff */
[C---:B------:R-:W-:Y:S01]  /*2ff40*/  VIADD R11, R3.reuse, UR9 ;  /* 0x00000009030b7c36 */ /* 0x040fe20008000000 */
[C---:B------:R-:W-:Y:S02]  /*2ff50*/  LEA R2, P6, R3.reuse, R84, 0x1 ;  /* 0x0000005403027211 */ /* 0x040fe400078c08ff */
[----:B------:R-:W-:Y:S02]  /*2ff60*/  ISETP.LT.AND P2, PT, R68, UR15, !P0 ;  /* 0x0000000f44007c0c */ /* 0x000fe4000c741270 */
[----:B------:R-:W-:Y:S02]  /*2ff70*/  LEA.HI.X.SX32 R3, R3, R0, 0x1, P6 ;  /* 0x0000000003037211 */ /* 0x000fe400030f0eff */
[----:B------:R-:W-:Y:S02]  /*2ff80*/  LEA R4, P6, R11, R84, 0x1 ;  /* 0x000000540b047211 */ /* 0x000fe400078c08ff */
[----:B------:R-:W-:-:S02]  /*2ff90*/  F2FP.F16.F32.PACK_AB R24, R25, R24 ;  /* 0x000000181918723e */ /* 0x000fc400000000ff */
[C---:B0-----:R-:W-:Y:S01]  /*2ffa0*/  LEA.HI.X.SX32 R5, R11.reuse, R0, 0x1, P6 ;  /* 0x000000000b057211 */ /* 0x041fe200030f0eff */
[----:B------:R-:W-:Y:S01]  /*2ffb0*/  VIADD R11, R11, UR9 ;  /* 0x000000090b0b7c36 */ /* 0x000fe20008000000 */
[----:B------:R-:W-:Y:S02]  /*2ffc0*/  PRMT R7, R24, 0x7632, R7 ;  /* 0x0000763218077816 */ /* 0x000fe40000000007 */
[----:B------:R-:W-:Y:S02]  /*2ffd0*/  F2FP.F16.F32.PACK_AB R26, R27, R26 ;  /* 0x0000001a1b1a723e */ /* 0x000fe400000000ff */
[----:B------:R-:W-:Y:S01]  /*2ffe0*/  LEA R6, P6, R11, R84, 0x1 ;  /* 0x000000540b067211 */ /* 0x000fe200078c08ff */
[----:B------:R-:W-:Y:S01]  /*2fff0*/  @P2 STG.E.U16 desc[UR38][R8.64], R24 ;  /* 0x0000001808002986 */ /* 0x000fe2000c101526 */
[----:B------:R-:W-:-:S03]  /*30000*/  PRMT R10, R26, 0x7632, R10 ;  /* 0x000076321a0a7816 */ /* 0x000fc6000000000a */
[----:B------:R0:W-:Y:S01]  /*30010*/  @P1 STG.E.U16 desc[UR38][R2.64], R7 ;  /* 0x0000000702001986 */ /* 0x0001e2000c101526 */
[----:B------:R-:W-:-:S03]  /*30020*/  ISETP.LT.AND P2, PT, R16, UR15, !P0 ;  /* 0x0000000f10007c0c */ /* 0x000fc6000c741270 */
[----:B------:R1:W-:Y:S04]  /*30030*/  @P5 STG.E.U16 desc[UR38][R4.64], R26 ;  /* 0x0000001a04005986 */ /* 0x0003e8000c101526 */
[----:B------:R-:W5:Y:S01]  /*30040*/  LDL.LU R16, [R1+0xfc0] ;  /* 0x000fc00001107983 */ /* 0x000f620000300800 */
[----:B0-----:R-:W-:-:S05]  /*30050*/  LEA.HI.X.SX32 R7, R11, R0, 0x1, P6 ;  /* 0x000000000b077211 */ /* 0x001fca00030f0eff */
[----:B------:R0:W-:Y:S01]  /*30060*/  @P4 STG.E.U16 desc[UR38][R6.64], R10 ;  /* 0x0000000a06004986 */ /* 0x0001e2000c101526 */
[----:B------:R-:W-:Y:S01]  /*30070*/  VIADD R9, R11, UR9 ;  /* 0x000000090b097c36 */ /* 0x000fe20008000000 */
[----:B------:R-:W-:-:S04]  /*30080*/  F2FP.F16.F32.PACK_AB R28, R29, R28 ;  /* 0x0000001c1d1c723e */ /* 0x000fc800000000ff */
[C---:B------:R-:W-:Y:S01]  /*30090*/  LEA R8, P6, R9.reuse, R84, 0x1 ;  /* 0x0000005409087211 */ /* 0x040fe200078c08ff */
[----:B------:R-:W-:-:S03]  /*300a0*/  VIADD R3, R9, UR9 ;  /* 0x0000000909037c36 */ /* 0x000fc60008000000 */
[----:B------:R-:W-:-:S05]  /*300b0*/  LEA.HI.X.SX32 R9, R9, R0, 0x1, P6 ;  /* 0x0000000009097211 */ /* 0x000fca00030f0eff */
[----:B------:R0:W-:Y:S01]  /*300c0*/  @P3 STG.E.U16 desc[UR38][R8.64], R28 ;  /* 0x0000001c08003986 */ /* 0x0001e2000c101526 */
[----:B--2---:R-:W-:Y:S02]  /*300d0*/  ISETP.LT.AND P1, PT, R17, UR15, !P0 ;  /* 0x0000000f11007c0c */ /* 0x004fe4000c721270 */
[----:B----4-:R-:W-:Y:S02]  /*300e0*/  ISETP.LT.AND P5, PT, R15, UR15, !P0 ;  /* 0x0000000f0f007c0c */ /* 0x010fe4000c7a1270 */
[----:B------:R-:W2:Y:S04]  /*300f0*/  LDL.LU R15, [R1+0xfbc] ;  /* 0x000fbc00010f7983 */ /* 0x000ea80000300800 */
[----:B------:R-:W4:Y:S01]  /*30100*/  LDL.LU R17, [R1+0xfb8] ;  /* 0x000fb80001117983 */ /* 0x000f220000300800 */
[----:B---3--:R-:W-:-:S03]  /*30110*/  ISETP.LT.AND P4, PT, R13, UR15, !P0 ;  /* 0x0000000f0d007c0c */ /* 0x008fc6000c781270 */
[----:B------:R-:W3:Y:S01]  /*30120*/  LDL.LU R13, [R1+0xfb4] ;  /* 0x000fb400010d7983 */ /* 0x000ee20000300800 */
[----:B-----5:R-:W-:-:S03]  /*30130*/  ISETP.LT.AND P3, PT, R14, UR15, !P0 ;  /* 0x0000000f0e007c0c */ /* 0x020fc6000c761270 */
[----:B------:R-:W5:Y:S01]  /*30140*/  LDL.LU R14, [R1+0xfb0] ;  /* 0x000fb000010e7983 */ /* 0x000f620000300800 */
[C---:B------:R-:W-:Y:S01]  /*30150*/  LEA R2, P6, R3.reuse, R84, 0x1 ;  /* 0x0000005403027211 */ /* 0x040fe200078c08ff */
[----:B-1----:R-:W-:-:S03]  /*30160*/  VIADD R5, R3, UR9 ;  /* 0x0000000903057c36 */ /* 0x002fc60008000000 */
[----:B------:R-:W-:Y:S01]  /*30170*/  LEA.HI.X.SX32 R3, R3, R0, 0x1, P6 ;  /* 0x0000000003037211 */ /* 0x000fe200030f0eff */
[C---:B0-----:R-:W-:Y:S01]  /*30180*/  VIADD R7, R5.reuse, UR9 ;  /* 0x0000000905077c36 */ /* 0x041fe20008000000 */
[----:B------:R-:W-:-:S03]  /*30190*/  LEA R4, P6, R5, R84, 0x1 ;  /* 0x0000005405047211 */ /* 0x000fc600078c08ff */
[----:B------:R-:W-:Y:S01]  /*301a0*/  VIADD R11, R7, UR9 ;  /* 0x00000009070b7c36 */ /* 0x000fe20008000000 */
[----:B------:R-:W-:Y:S02]  /*301b0*/  LEA.HI.X.SX32 R5, R5, R0, 0x1, P6 ;  /* 0x0000000005057211 */ /* 0x000fe400030f0eff */
[----:B------:R-:W-:Y:S02]  /*301c0*/  LEA R6, P6, R7, R84, 0x1 ;  /* 0x0000005407067211 */ /* 0x000fe400078c08ff */
[----:B------:R-:W-:Y:S02]  /*301d0*/  PRMT R9, R28, 0x7632, R9 ;  /* 0x000076321c097816 */ /* 0x000fe40000000009 */
[----:B------:R-:W-:Y:S02]  /*301e0*/  F2FP.F16.F32.PACK_AB R30, R31, R30 ;  /* 0x0000001e1f1e723e */ /* 0x000fe400000000ff */
[----:B------:R-:W-:Y:S02]  /*301f0*/  LEA.HI.X.SX32 R7, R7, R0, 0x1, P6 ;  /* 0x0000000007077211 */ /* 0x000fe400030f0eff */
[----:B------:R-:W-:Y:S01]  /*30200*/  LEA R8, P6, R11, R84, 0x1 ;  /* 0x000000540b087211 */ /* 0x000fe200078c08ff */
[----:B------:R0:W-:Y:S01]  /*30210*/  @P2 STG.E.U16 desc[UR38][R2.64], R9 ;  /* 0x0000000902002986 */ /* 0x0001e2000c101526 */
[----:B------:R-:W-:-:S03]  /*30220*/  F2FP.F16.F32.PACK_AB R32, R33, R32 ;  /* 0x000000202120723e */ /* 0x000fc600000000ff */
[----:B------:R-:W-:Y:S01]  /*30230*/  @P1 STG.E.U16 desc[UR38][R4.64], R30 ;  /* 0x0000001e04001986 */ /* 0x000fe2000c101526 */
[----:B0-----:R-:W-:Y:S02]  /*30240*/  PRMT R3, R30, 0x7632, R3 ;  /* 0x000076321e037816 */ /* 0x001fe40000000003 */
[C---:B------:R-:W-:Y:S02]  /*30250*/  LEA.HI.X.SX32 R9, R11.reuse, R0, 0x1, P6 ;  /* 0x000000000b097211 */ /* 0x040fe400030f0eff */
[----:B------:R-:W-:Y:S01]  /*30260*/  ISETP.LT.AND P2, PT, R16, UR15, !P0 ;  /* 0x0000000f10007c0c */ /* 0x000fe2000c741270 */
[----:B------:R0:W-:Y:S04]  /*30270*/  @P5 STG.E.U16 desc[UR38][R6.64], R3 ;  /* 0x0000000306005986 */ /* 0x0001e8000c101526 */
[----:B------:R-:W5:Y:S04]  /*30280*/  LDL.LU R16, [R1+0xfac] ;  /* 0x000fac0001107983 */ /* 0x000f680000300800 */
[----:B------:R1:W-:Y:S01]  /*30290*/  @P4 STG.E.U16 desc[UR38][R8.64], R32 ;  /* 0x0000002008004986 */ /* 0x0003e2000c101526 */
[----:B------:R-:W-:Y:S01]  /*302a0*/  VIADD R11, R11, UR9 ;  /* 0x000000090b0b7c36 */ /* 0x000fe20008000000 */
[----:B------:R-:W-:-:S04]  /*302b0*/  PRMT R10, R32, 0x7632, R10 ;  /* 0x00007632200a7816 */ /* 0x000fc8000000000a */
[----:B------:R-:W-:-:S04]  /*302c0*/  LEA R2, P6, R11, R84, 0x1 ;  /* 0x000000540b027211 */ /* 0x000fc800078c08ff */
[----:B0-----:R-:W-:-:S05]  /*302d0*/  LEA.HI.X.SX32 R3, R11, R0, 0x1, P6 ;  /* 0x000000000b037211 */ /* 0x001fca00030f0eff */
[----:B------:R0:W-:Y:S01]  /*302e0*/  @P3 STG.E.U16 desc[UR38][R2.64], R10 ;  /* 0x0000000a02003986 */ /* 0x0001e2000c101526 */
[----:B--2---:R-:W-:-:S03]  /*302f0*/  ISETP.LT.AND P1, PT, R15, UR15, !P0 ;  /* 0x0000000f0f007c0c */ /* 0x004fc6000c721270 */
[----:B------:R-:W2:Y:S01]  /*30300*/  LDL.LU R15, [R1+0xfa8] ;  /* 0x000fa800010f7983 */ /* 0x000ea20000300800 */
[----:B---3--:R-:W-:-:S03]  /*30310*/  ISETP.LT.AND P4, PT, R13, UR15, !P0 ;  /* 0x0000000f0d007c0c */ /* 0x008fc6000c781270 */
[----:B------:R-:W3:Y:S01]  /*30320*/  LDL.LU R13, [R1+0xfa4] ;  /* 0x000fa400010d7983 */ /* 0x000ee20000300800 */
[----:B----4-:R-:W-:-:S03]  /*30330*/  ISETP.LT.AND P5, PT, R17, UR15, !P0 ;  /* 0x0000000f11007c0c */ /* 0x010fc6000c7a1270 */
[----:B------:R-:W4:Y:S01]  /*30340*/  LDL.LU R17, [R1+0xfa0] ;  /* 0x000fa00001117983 */ /* 0x000f220000300800 */
[----:B-----5:R-:W-:-:S03]  /*30350*/  ISETP.LT.AND P3, PT, R14, UR15, !P0 ;  /* 0x0000000f0e007c0c */ /* 0x020fc6000c761270 */
[----:B------:R-:W5:Y:S01]  /*30360*/  LDL.LU R14, [R1+0xf9c] ;  /* 0x000f9c00010e7983 */ /* 0x000f620000300800 */
[----:B------:R-:W-:-:S04]  /*30370*/  VIADD R5, R11, UR9 ;  /* 0x000000090b057c36 */ /* 0x000fc80008000000 */
[C---:B------:R-:W-:Y:S01]  /*30380*/  VIADD R7, R5.reuse, UR9 ;  /* 0x0000000905077c36 */ /* 0x040fe20008000000 */
[----:B------:R-:W-:Y:S02]  /*30390*/  LEA R4, P6, R5, R84, 0x1 ;  /* 0x0000005405047211 */ /* 0x000fe400078c08ff */
[----:B------:R-:W-:Y:S01]  /*303a0*/  F2FP.F16.F32.PACK_AB R34, R35, R34 ;  /* 0x000000222322723e */ /* 0x000fe200000000ff */
[----:B-1----:R-:W-:Y:S01]  /*303b0*/  VIADD R9, R7, UR9 ;  /* 0x0000000907097c36 */ /* 0x002fe20008000000 */
[----:B------:R-:W-:Y:S02]  /*303c0*/  LEA.HI.X.SX32 R5, R5, R0, 0x1, P6 ;  /* 0x0000000005057211 */ /* 0x000fe400030f0eff */
[----:B------:R-:W-:-:S04]  /*303d0*/  LEA R6, P6, R7, R84, 0x1 ;  /* 0x0000005407067211 */ /* 0x000fc800078c08ff */
[----:B------:R-:W-:Y:S01]  /*303e0*/  LEA.HI.X.SX32 R7, R7, R0, 0x1, P6 ;  /* 0x0000000007077211 */ /* 0x000fe200030f0eff */
[----:B------:R1:W-:Y:S01]  /*303f0*/  @P2 STG.E.U16 desc[UR38][R4.64], R34 ;  /* 0x0000002204002986 */ /* 0x0003e2000c101526 */
[C---:B------:R-:W-:Y:S01]  /*30400*/  LEA R8, P6, R9.reuse, R84, 0x1 ;  /* 0x0000005409087211 */ /* 0x040fe200078c08ff */
[----:B0-----:R-:W-:Y:S01]  /*30410*/  VIADD R3, R9, UR9 ;  /* 0x0000000909037c36 */ /* 0x001fe20008000000 */
[----:B------:R-:W-:Y:S02]  /*30420*/  F2FP.F16.F32.PACK_AB R36, R37, R36 ;  /* 0x000000242524723e */ /* 0x000fe400000000ff */
[----:B------:R-:W-:Y:S02]  /*30430*/  LEA.HI.X.SX32 R9, R9, R0, 0x1, P6 ;  /* 0x0000000009097211 */ /* 0x000fe400030f0eff */
[----:B-1----:R-:W-:-:S05]  /*30440*/  PRMT R5, R34, 0x7632, R5 ;  /* 0x0000763222057816 */ /* 0x002fca0000000005 */
[----:B------:R0:W-:Y:S04]  /*30450*/  @P1 STG.E.U16 desc[UR38][R6.64], R5 ;  /* 0x0000000506001986 */ /* 0x0001e8000c101526 */
[----:B------:R1:W-:Y:S01]  /*30460*/  @P5 STG.E.U16 desc[UR38][R8.64], R36 ;  /* 0x0000002408005986 */ /* 0x0003e2000c101526 */
[----:B------:R-:W-:-:S03]  /*30470*/  ISETP.LT.AND P2, PT, R16, UR15, !P0 ;  /* 0x0000000f10007c0c */ /* 0x000fc6000c741270 */
[----:B------:R-:W4:Y:S01]  /*30480*/  LDL.LU R16, [R1+0xf98] ;  /* 0x000f980001107983 */ /* 0x000f220000300800 */
[C---:B------:R-:W-:Y:S01]  /*30490*/  VIADD R11, R3.reuse, UR9 ;  /* 0x00000009030b7c36 */ /* 0x040fe20008000000 */
[----:B------:R-:W-:-:S04]  /*304a0*/  LEA R2, P6, R3, R84, 0x1 ;  /* 0x0000005403027211 */ /* 0x000fc800078c08ff */
[----:B------:R-:W-:Y:S02]  /*304b0*/  LEA.HI.X.SX32 R3, R3, R0, 0x1, P6 ;  /* 0x0000000003037211 */ /* 0x000fe400030f0eff */
[----:B------:R-:W-:Y:S02]  /*304c0*/  LEA R4, P6, R11, R84, 0x1 ;  /* 0x000000540b047211 */ /* 0x000fe400078c08ff */
[----:B0-----:R-:W-:Y:S02]  /*304d0*/  PRMT R7, R36, 0x7632, R7 ;  /* 0x0000763224077816 */ /* 0x001fe40000000007 */
[----:B------:R-:W-:Y:S02]  /*304e0*/  F2FP.F16.F32.PACK_AB R38, R39, R38 ;  /* 0x000000262726723e */ /* 0x000fe400000000ff */
[----:B------:R-:W-:Y:S01]  /*304f0*/  LEA.HI.X.SX32 R5, R11, R0, 0x1, P6 ;  /* 0x000000000b057211 */ /* 0x000fe200030f0eff */
[----:B------:R0:W-:Y:S04]  /*30500*/  @P4 STG.E.U16 desc[UR38][R2.64], R7 ;  /* 0x0000000702004986 */ /* 0x0001e8000c101526 */
[----:B------:R0:W-:Y:S01]  /*30510*/  @P3 STG.E.U16 desc[UR38][R4.64], R38 ;  /* 0x0000002604003986 */ /* 0x0001e2000c101526 */
[----:B--2---:R-:W-:-:S03]  /*30520*/  ISETP.LT.AND P1, PT, R15, UR15, !P0 ;  /* 0x0000000f0f007c0c */ /* 0x004fc6000c721270 */
[----:B------:R-:W2:Y:S01]  /*30530*/  LDL.LU R15, [R1+0xf94] ;  /* 0x000f9400010f7983 */ /* 0x000ea20000300800 */
[----:B---3--:R-:W-:-:S03]  /*30540*/  ISETP.LT.AND P5, PT, R13, UR15, !P0 ;  /* 0x0000000f0d007c0c */ /* 0x008fc6000c7a1270 */
[----:B------:R-:W3:Y:S01]  /*30550*/  LDL.LU R13, [R1+0xf90] ;  /* 0x000f9000010d7983 */ /* 0x000ee20000300800 */
[----:B-----5:R-:W-:-:S03]  /*30560*/  ISETP.LT.AND P3, PT, R14, UR15, !P0 ;  /* 0x0000000f0e007c0c */ /* 0x020fc6000c761270 */
[----:B------:R-:W5:Y:S01]  /*30570*/  LDL.LU R14, [R1+0xf8c] ;  /* 0x000f8c00010e7983 */ /* 0x000f620000300800 */
[----:B------:R-:W-:-:S04]  /*30580*/  VIADD R11, R11, UR9 ;  /* 0x000000090b0b7c36 */ /* 0x000fc80008000000 */
[C---:B-1----:R-:W-:Y:S01]  /*30590*/  VIADD R9, R11.reuse, UR9 ;  /* 0x000000090b097c36 */ /* 0x042fe20008000000 */
[----:B------:R-:W-:-:S04]  /*305a0*/  LEA R6, P6, R11, R84, 0x1 ;  /* 0x000000540b067211 */ /* 0x000fc800078c08ff */
[----:B0-----:R-:W-:Y:S01]  /*305b0*/  LEA.HI.X.SX32 R7, R11, R0, 0x1, P6 ;  /* 0x000000000b077211 */ /* 0x001fe200030f0eff */
[C---:B------:R-:W-:Y:S01]  /*305c0*/  VIADD R3, R9.reuse, UR9 ;  /* 0x0000000909037c36 */ /* 0x040fe20008000000 */
[----:B------:R-:W-:Y:S02]  /*305d0*/  LEA R8, P6, R9, R84, 0x1 ;  /* 0x0000005409087211 */ /* 0x000fe400078c08ff */
[----:B------:R-:W-:Y:S02]  /*305e0*/  PRMT R10, R38, 0x7632, R10 ;  /* 0x00007632260a7816 */ /* 0x000fe4000000000a */
[----:B------:R-:W-:Y:S02]  /*305f0*/  F2FP.F16.F32.PACK_AB R40, R41, R40 ;  /* 0x000000282928723e */ /* 0x000fe400000000ff */
[----:B------:R-:W-:Y:S02]  /*30600*/  LEA.HI.X.SX32 R9, R9, R0, 0x1, P6 ;  /* 0x0000000009097211 */ /* 0x000fe400030f0eff */
[C---:B------:R-:W-:Y:S01]  /*30610*/  LEA R2, P6, R3.reuse, R84, 0x1 ;  /* 0x0000005403027211 */ /* 0x040fe200078c08ff */
[----:B------:R-:W-:Y:S01]  /*30620*/  @P2 STG.E.U16 desc[UR38][R6.64], R10 ;  /* 0x0000000a06002986 */ /* 0x000fe2000c101526 */
[----:B------:R-:W-:-:S02]  /*30630*/  VIADD R5, R3, UR9 ;  /* 0x0000000903057c36 */ /* 0x000fc40008000000 */
[----:B------:R-:W-:Y:S01]  /*30640*/  LEA.HI.X.SX32 R3, R3, R0, 0x1, P6 ;  /* 0x0000000003037211 */ /* 0x000fe200030f0eff */
[----:B------:R0:W-:Y:S01]  /*30650*/  @P1 STG.E.U16 desc[UR38][R8.64], R40 ;  /* 0x0000002808001986 */ /* 0x0001e2000c101526 */
[----:B----4-:R-:W-:-:S03]  /*30660*/  ISETP.LT.AND P4, PT, R17, UR15, !P0 ;  /* 0x0000000f11007c0c */ /* 0x010fc6000c781270 */
[----:B------:R-:W4:Y:S01]  /*30670*/  LDL.LU R17, [R1+0xf88] ;  /* 0x000f880001117983 */ /* 0x000f220000300800 */
[----:B0-----:R-:W-:Y:S02]  /*30680*/  PRMT R9, R40, 0x7632, R9 ;  /* 0x0000763228097816 */ /* 0x001fe40000000009 */
[----:B------:R-:W-:-:S03]  /*30690*/  ISETP.LT.AND P2, PT, R16, UR15, !P0 ;  /* 0x0000000f10007c0c */ /* 0x000fc6000c741270 */
[----:B------:R0:W-:Y:S04]  /*306a0*/  @P5 STG.E.U16 desc[UR38][R2.64], R9 ;  /* 0x0000000902005986 */ /* 0x0001e8000c101526 */
[----:B------:R-:W4:Y:S01]  /*306b0*/  LDL.LU R16, [R1+0xf84] ;  /* 0x000f840001107983 */ /* 0x000f220000300800 */
[C---:B------:R-:W-:Y:S01]  /*306c0*/  LEA R4, P6, R5.reuse, R84, 0x1 ;  /* 0x0000005405047211 */ /* 0x040fe200078c08ff */
[----:B------:R-:W-:Y:S01]  /*306d0*/  VIADD R7, R5, UR9 ;  /* 0x0000000905077c36 */ /* 0x000fe20008000000 */
[----:B------:R-:W-:Y:S02]  /*306e0*/  F2FP.F16.F32.PACK_AB R42, R43, R42 ;  /* 0x0000002a2b2a723e */ /* 0x000fe400000000ff */
[----:B------:R-:W-:-:S05]  /*306f0*/  LEA.HI.X.SX32 R5, R5, R0, 0x1, P6 ;  /* 0x0000000005057211 */ /* 0x000fca00030f0eff */
[----:B------:R1:W-:Y:S01]  /*30700*/  @P4 STG.E.U16 desc[UR38][R4.64], R42 ;  /* 0x0000002a04004986 */ /* 0x0003e2000c101526 */
[----:B--2---:R-:W-:-:S03]  /*30710*/  ISETP.LT.AND P1, PT, R15, UR15, !P0 ;  /* 0x0000000f0f007c0c */ /* 0x004fc6000c721270 */
[----:B------:R-:W2:Y:S01]  /*30720*/  LDL.LU R15, [R1+0xf80] ;  /* 0x000f8000010f7983 */ /* 0x000ea20000300800 */
[----:B---3--:R-:W-:-:S03]  /*30730*/  ISETP.LT.AND P5, PT, R13, UR15, !P0 ;  /* 0x0000000f0d007c0c */ /* 0x008fc6000c7a1270 */
[----:B------:R-:W3:Y:S01]  /*30740*/  LDL.LU R13, [R1+0xf7c] ;  /* 0x000f7c00010d7983 */ /* 0x000ee20000300800 */
[----:B-----5:R-:W-:-:S03]  /*30750*/  ISETP.LT.AND P4, PT, R14, UR15, !P0 ;  /* 0x0000000f0e007c0c */ /* 0x020fc6000c781270 */
[----:B------:R-:W5:Y:S01]  /*30760*/  LDL.LU R14, [R1+0xf78] ;  /* 0x000f7800010e7983 */ /* 0x000f620000300800 */
[C---:B------:R-:W-:Y:S01]  /*30770*/  VIADD R11, R7.reuse, UR9 ;  /* 0x00000009070b7c36 */ /* 0x040fe20008000000 */
[----:B------:R-:W-:-:S04]  /*30780*/  LEA R6, P6, R7, R84, 0x1 ;  /* 0x0000005407067211 */ /* 0x000fc800078c08ff */
[----:B------:R-:W-:Y:S02]  /*30790*/  LEA.HI.X.SX32 R7, R7, R0, 0x1, P6 ;  /* 0x0000000007077211 */ /* 0x000fe400030f0eff */
[----:B------:R-:W-:-:S04]  /*307a0*/  LEA R8, P6, R11, R84, 0x1 ;  /* 0x000000540b087211 */ /* 0x000fc800078c08ff */
[C---:B0-----:R-:W-:Y:S01]  /*307b0*/  LEA.HI.X.SX32 R9, R11.reuse, R0, 0x1, P6 ;  /* 0x000000000b097211 */ /* 0x041fe200030f0eff */
[----:B------:R-:W-:Y:S01]  /*307c0*/  VIADD R11, R11, UR9 ;  /* 0x000000090b0b7c36 */ /* 0x000fe20008000000 */
[----:B------:R-:W-:-:S03]  /*307d0*/  PRMT R3, R42, 0x7632, R3 ;  /* 0x000076322a037816 */ /* 0x000fc60000000003 */
[C---:B-1----:R-:W-:Y:S01]  /*307e0*/  VIADD R5, R11.reuse, UR9 ;  /* 0x000000090b057c36 */ /* 0x042fe20008000000 */
[----:B------:R-:W-:Y:S01]  /*307f0*/  LEA R2, P6, R11, R84, 0x1 ;  /* 0x000000540b027211 */ /* 0x000fe200078c08ff */
[----:B------:R0:W-:Y:S01]  /*30800*/  @P3 STG.E.U16 desc[UR38][R6.64], R3 ;  /* 0x0000000306003986 */ /* 0x0001e2000c101526 */
[----:B------:R-:W-:Y:S02]  /*30810*/  F2FP.F16.F32.PACK_AB R44, R45, R44 ;  /* 0x0000002c2d2c723e */ /* 0x000fe400000000ff */
[----:B------:R-:W-:Y:S02]  /*30820*/  F2FP.F16.F32.PACK_AB R46, R47, R46 ;  /* 0x0000002e2f2e723e */ /* 0x000fe400000000ff */
[----:B------:R-:W-:Y:S02]  /*30830*/  PRMT R10, R44, 0x7632, R10 ;  /* 0x000076322c0a7816 */ /* 0x000fe4000000000a */
[----:B0-----:R-:W-:Y:S02]  /*30840*/  LEA.HI.X.SX32 R3, R11, R0, 0x1, P6 ;  /* 0x000000000b037211 */ /* 0x001fe400030f0eff */
[C---:B------:R-:W-:Y:S01]  /*30850*/  LEA R4, P6, R5.reuse, R84, 0x1 ;  /* 0x0000005405047211 */ /* 0x040fe200078c08ff */
[----:B------:R-:W-:Y:S01]  /*30860*/  VIADD R7, R5, UR9 ;  /* 0x0000000905077c36 */ /* 0x000fe20008000000 */
[----:B----4-:R-:W-:-:S02]  /*30870*/  ISETP.LT.AND P3, PT, R17, UR15, !P0 ;  /* 0x0000000f11007c0c */ /* 0x010fc4000c761270 */
[----:B------:R-:W-:Y:S01]  /*30880*/  LEA.HI.X.SX32 R5, R5, R0, 0x1, P6 ;  /* 0x0000000005057211 */ /* 0x000fe200030f0eff */
[----:B------:R0:W-:Y:S04]  /*30890*/  @P2 STG.E.U16 desc[UR38][R8.64], R44 ;  /* 0x0000002c08002986 */ /* 0x0001e8000c101526 */
[----:B------:R-:W4:Y:S01]  /*308a0*/  LDL.LU R17, [R1+0xf74] ;  /* 0x000f740001117983 */ /* 0x000f220000300800 */
[----:B------:R-:W-:-:S03]  /*308b0*/  ISETP.LT.AND P2, PT, R16, UR15, !P0 ;  /* 0x0000000f10007c0c */ /* 0x000fc6000c741270 */
[----:B------:R-:W-:Y:S04]  /*308c0*/  @P1 STG.E.U16 desc[UR38][R2.64], R10 ;  /* 0x0000000a02001986 */ /* 0x000fe8000c101526 */
[----:B------:R-:W4:Y:S04]  /*308d0*/  LDL.LU R16, [R1+0xf70] ;  /* 0x000f700001107983 */ /* 0x000f280000300800 */
[----:B------:R1:W-:Y:S01]  /*308e0*/  @P5 STG.E.U16 desc[UR38][R4.64], R46 ;  /* 0x0000002e04005986 */ /* 0x0003e2000c101526 */
[C---:B------:R-:W-:Y:S01]  /*308f0*/  LEA R6, P6, R7.reuse, R84, 0x1 ;  /* 0x0000005407067211 */ /* 0x040fe200078c08ff */
[----:B0-----:R-:W-:-:S03]  /*30900*/  VIADD R9, R7, UR9 ;  /* 0x0000000907097c36 */ /* 0x001fc60008000000 */
[----:B------:R-:W-:Y:S02]  /*30910*/  LEA.HI.X.SX32 R7, R7, R0, 0x1, P6 ;  /* 0x0000000007077211 */ /* 0x000fe400030f0eff */
[----:B-1----:R-:W-:-:S05]  /*30920*/  PRMT R5, R46, 0x7632, R5 ;  /* 0x000076322e057816 */ /* 0x002fca0000000005 */
[----:B------:R0:W-:Y:S01]  /*30930*/  @P4 STG.E.U16 desc[UR38][R6.64], R5 ;  /* 0x0000000506004986 */ /* 0x0001e2000c101526 */
[----:B--2---:R-:W-:-:S03]  /*30940*/  ISETP.LT.AND P1, PT, R15, UR15, !P0 ;  /* 0x0000000f0f007c0c */ /* 0x004fc6000c721270 */
[----:B------:R-:W2:Y:S01]  /*30950*/  LDL.LU R15, [R1+0xf6c] ;  /* 0x000f6c00010f7983 */ /* 0x000ea20000300800 */
[----:B---3--:R-:W-:-:S03]  /*30960*/  ISETP.LT.AND P5, PT, R13, UR15, !P0 ;  /* 0x0000000f0d007c0c */ /* 0x008fc6000c7a1270 */
[----:B------:R-:W3:Y:S01]  /*30970*/  LDL.LU R13, [R1+0xf68] ;  /* 0x000f6800010d7983 */ /* 0x000ee20000300800 */
[----:B-----5:R-:W-:-:S03]  /*30980*/  ISETP.LT.AND P4, PT, R14, UR15, !P0 ;  /* 0x0000000f0e007c0c */ /* 0x020fc6000c781270 */
[----:B------:R-:W5:Y:S01]  /*30990*/  LDL.LU R14, [R1+0xf64] ;  /* 0x000f6400010e7983 */ /* 0x000f620000300800 */
[C---:B------:R-:W-:Y:S01]  /*309a0*/  LEA R8, P6, R9.reuse, R84, 0x1 ;  /* 0x0000005409087211 */ /* 0x040fe200078c08ff */
[----:B------:R-:W-:-:S03]  /*309b0*/  VIADD R3, R9, UR9 ;  /* 0x0000000909037c36 */ /* 0x000fc60008000000 */
[----:B------:R-:W-:Y:S01]  /*309c0*/  LEA.HI.X.SX32 R9, R9, R0, 0x1, P6 ;  /* 0x0000000009097211 */ /* 0x000fe200030f0eff */
[C---:B------:R-:W-:Y:S01]  /*309d0*/  VIADD R11, R3.reuse, UR9 ;  /* 0x00000009030b7c36 */ /* 0x040fe20008000000 */
[----:B------:R-:W-:-:S04]  /*309e0*/  LEA R2, P6, R3, R84, 0x1 ;  /* 0x0000005403027211 */ /* 0x000fc800078c08ff */
[----:B------:R-:W-:Y:S02]  /*309f0*/  LEA.HI.X.SX32 R3, R3, R0, 0x1, P6 ;  /* 0x0000000003037211 */ /* 0x000fe400030f0eff */
[----:B------:R-:W-:Y:S02]  /*30a00*/  LEA R4, P6, R11, R84, 0x1 ;  /* 0x000000540b047211 */ /* 0x000fe400078c08ff */
[----:B------:R-:W-:Y:S02]  /*30a10*/  F2FP.F16.F32.PACK_AB R48, R49, R48 ;  /* 0x000000303130723e */ /* 0x000fe400000000ff */
[C---:B0-----:R-:W-:Y:S01]  /*30a20*/  LEA.HI.X.SX32 R5, R11.reuse, R0, 0x1, P6 ;  /* 0x000000000b057211 */ /* 0x041fe200030f0eff */
[----:B------:R-:W-:Y:S01]  /*30a30*/  VIADD R11, R11, UR9 ;  /* 0x000000090b0b7c36 */ /* 0x000fe20008000000 */
[----:B------:R-:W-:Y:S02]  /*30a40*/  PRMT R7, R48, 0x7632, R7 ;  /* 0x0000763230077816 */ /* 0x000fe40000000007 */
[----:B------:R-:W-:-:S02]  /*30a50*/  F2FP.F16.F32.PACK_AB R50, R51, R50 ;  /* 0x000000323332723e */ /* 0x000fc400000000ff */
[----:B------:R-:W-:Y:S01]  /*30a60*/  LEA R6, P6, R11, R84, 0x1 ;  /* 0x000000540b067211 */ /* 0x000fe200078c08ff */
[----:B------:R-:W-:Y:S01]  /*30a70*/  @P3 STG.E.U16 desc[UR38][R8.64], R48 ;  /* 0x0000003008003986 */ /* 0x000fe2000c101526 */
[----:B------:R-:W-:-:S03]  /*30a80*/  PRMT R10, R50, 0x7632, R10 ;  /* 0x00007632320a7816 */ /* 0x000fc6000000000a */
[----:B------:R0:W-:Y:S04]  /*30a90*/  @P2 STG.E.U16 desc[UR38][R2.64], R7 ;  /* 0x0000000702002986 */ /* 0x0001e8000c101526 */
[----:B------:R1:W-:Y:S01]  /*30aa0*/  @P1 STG.E.U16 desc[UR38][R4.64], R50 ;  /* 0x0000003204001986 */ /* 0x0003e2000c101526 */
[----:B0-----:R-:W-:Y:S02]  /*30ab0*/  LEA.HI.X.SX32 R7, R11, R0, 0x1, P6 ;  /* 0x000000000b077211 */ /* 0x001fe400030f0eff */
[----:B----4-:R-:W-:Y:S02]  /*30ac0*/  ISETP.LT.AND P3, PT, R17, UR15, !P0 ;  /* 0x0000000f11007c0c */ /* 0x010fe4000c761270 */
[----:B------:R-:W4:Y:S01]  /*30ad0*/  LDL.LU R17, [R1+0xf60] ;  /* 0x000f600001117983 */ /* 0x000f220000300800 */
[----:B------:R-:W-:-:S03]  /*30ae0*/  ISETP.LT.AND P2, PT, R16, UR15, !P0 ;  /* 0x0000000f10007c0c */ /* 0x000fc6000c741270 */
[----:B------:R0:W-:Y:S01]  /*30af0*/  @P5 STG.E.U16 desc[UR38][R6.64], R10 ;  /* 0x0000000a06005986 */ /* 0x0001e2000c101526 */
[----:B------:R-:W-:Y:S01]  /*30b00*/  VIADD R9, R11, UR9 ;  /* 0x000000090b097c36 */ /* 0x000fe20008000000 */
[----:B------:R-:W-:-:S04]  /*30b10*/  F2FP.F16.F32.PACK_AB R52, R53, R52 ;  /* 0x000000343534723e */ /* 0x000fc800000000ff */
[C---:B------:R-:W-:Y:S01]  /*30b20*/  LEA R8, P6, R9.reuse, R84, 0x1 ;  /* 0x0000005409087211 */ /* 0x040fe200078c08ff */
[----:B------:R-:W-:-:S03]  /*30b30*/  VIADD R3, R9, UR9 ;  /* 0x0000000909037c36 */ /* 0x000fc60008000000 */
[----:B------:R-:W-:-:S05]  /*30b40*/  LEA.HI.X.SX32 R9, R9, R0, 0x1, P6 ;  /* 0x0000000009097211 */ /* 0x000fca00030f0eff */
[----:B------:R0:W-:Y:S01]  /*30b50*/  @P4 STG.E.U16 desc[UR38][R8.64], R52 ;  /* 0x0000003408004986 */ /* 0x0001e2000c101526 */
[----:B--2---:R-:W-:-:S03]  /*30b60*/  ISETP.LT.AND P1, PT, R15, UR15, !P0 ;  /* 0x0000000f0f007c0c */ /* 0x004fc6000c721270 */
[----:B------:R-:W2:Y:S04]  /*30b70*/  LDL.LU R15, [R1+0xf5c] ;  /* 0x000f5c00010f7983 */ /* 0x000ea80000300800 */
[----:B------:R-:W2:Y:S01]  /*30b80*/  LDL.LU R16, [R1+0xf58] ;  /* 0x000f580001107983 */ /* 0x000ea20000300800 */
        /* <DEDUP_REMOVED lines=16> */
[----:B------:R0:W-:Y:S04]  /*30c90*/  @P3 STG.E.U16 desc[UR38][R2.64], R9 ;  /* 0x0000000902003986 */ /* 0x0001e8000c101526 */
[----:B------:R1:W-:Y:S01]  /*30ca0*/  @P2 STG.E.U16 desc[UR38][R4.64], R54 ;  /* 0x0000003604002986 */ /* 0x0003e2000c101526 */
[----:B------:R-:W-:-:S02]  /*30cb0*/  F2FP.F16.F32.PACK_AB R56, R57, R56 ;  /* 0x000000383938723e */ /* 0x000fc400000000ff */
[----:B0-----:R-:W-:Y:S02]  /*30cc0*/  LEA.HI.X.SX32 R9, R11, R0, 0x1, P6 ;  /* 0x000000000b097211 */ /* 0x001fe400030f0eff */
[----:B------:R-:W-:Y:S02]  /*30cd0*/  PRMT R3, R54, 0x7632, R3 ;  /* 0x0000763236037816 */ /* 0x000fe40000000003 */
[----:B----4-:R-:W-:Y:S02]  /*30ce0*/  ISETP.LT.AND P3, PT, R17, UR15, !P0 ;  /* 0x0000000f11007c0c */ /* 0x010fe4000c761270 */
[----:B------:R-:W4:Y:S01]  /*30cf0*/  LDL.LU R17, [R1+0xf4c] ;  /* 0x000f4c0001117983 */ /* 0x000f220000300800 */
[----:B------:R-:W-:-:S03]  /*30d00*/  VIADD R11, R11, UR9 ;  /* 0x000000090b0b7c36 */ /* 0x000fc60008000000 */
[----:B------:R0:W-:Y:S01]  /*30d10*/  @P1 STG.E.U16 desc[UR38][R6.64], R3 ;  /* 0x0000000306001986 */ /* 0x0001e2000c101526 */
[----:B-1----:R-:W-:-:S03]  /*30d20*/  VIADD R5, R11, UR9 ;  /* 0x000000090b057c36 */ /* 0x002fc60008000000 */
[----:B------:R1:W-:Y:S01]  /*30d30*/  @P5 STG.E.U16 desc[UR38][R8.64], R56 ;  /* 0x0000003808005986 */ /* 0x0003e2000c101526 */
[----:B------:R-:W-:-:S04]  /*30d40*/  LEA R2, P5, R11, R84, 0x1 ;  /* 0x000000540b027211 */ /* 0x000fc800078a08ff */
[----:B0-----:R-:W-:Y:S02]  /*30d50*/  LEA.HI.X.SX32 R3, R11, R0, 0x1, P5 ;  /* 0x000000000b037211 */ /* 0x001fe400028f0eff */
[C---:B------:R-:W-:Y:S01]  /*30d60*/  LEA R4, P5, R5.reuse, R84, 0x1 ;  /* 0x0000005405047211 */ /* 0x040fe200078a08ff */
[----:B------:R-:W-:-:S03]  /*30d70*/  VIADD R7, R5, UR9 ;  /* 0x0000000905077c36 */ /* 0x000fc60008000000 */
[----:B------:R-:W-:Y:S02]  /*30d80*/  LEA.HI.X.SX32 R5, R5, R0, 0x1, P5 ;  /* 0x0000000005057211 */ /* 0x000fe400028f0eff */
[----:B--2---:R-:W-:Y:S02]  /*30d90*/  ISETP.LT.AND P2, PT, R15, UR15, !P0 ;  /* 0x0000000f0f007c0c */ /* 0x004fe4000c741270 */
[----:B------:R-:W2:Y:S01]  /*30da0*/  LDL.LU R15, [R1+0xf48] ;  /* 0x000f4800010f7983 */ /* 0x000ea20000300800 */
[----:B---3--:R-:W-:-:S03]  /*30db0*/  ISETP.LT.AND P6, PT, R13, UR15, !P0 ;  /* 0x0000000f0d007c0c */ /* 0x008fc6000c7c1270 */
[----:B------:R-:W3:Y:S01]  /*30dc0*/  LDL.LU R13, [R1+0xf44] ;  /* 0x000f4400010d7983 */ /* 0x000ee20000300800 */
[----:B------:R-:W-:-:S03]  /*30dd0*/  ISETP.LT.AND P1, PT, R16, UR15, !P0 ;  /* 0x0000000f10007c0c */ /* 0x000fc6000c721270 */
[----:B------:R-:W3:Y:S01]  /*30de0*/  LDL.LU R16, [R1+0xf40] ;  /* 0x000f400001107983 */ /* 0x000ee20000300800 */
[----:B-----5:R-:W-:-:S03]  /*30df0*/  ISETP.LT.AND P5, PT, R14, UR15, !P0 ;  /* 0x0000000f0e007c0c */ /* 0x020fc6000c7a1270 */
[----:B------:R-:W5:Y:S01]  /*30e00*/  LDL.LU R14, [R1+0xf3c] ;  /* 0x000f3c00010e7983 */ /* 0x000f620000300800 */
[----:B------:R-:W-:Y:S01]  /*30e10*/  PRMT R10, R56, 0x7632, R10 ;  /* 0x00007632380a7816 */ /* 0x000fe2000000000a */
[----:B-1----:R-:W-:Y:S01]  /*30e20*/  VIADD R9, R7, UR9 ;  /* 0x0000000907097c36 */ /* 0x002fe20008000000 */
[----:B------:R-:W-:-:S03]  /*30e30*/  F2FP.F16.F32.PACK_AB R58, R59, R58 ;  /* 0x0000003a3b3a723e */ /* 0x000fc600000000ff */
[----:B------:R0:W-:Y:S01]  /*30e40*/  @P4 STG.E.U16 desc[UR38][R2.64], R10 ;  /* 0x0000000a02004986 */ /* 0x0001e2000c101526 */
[C---:B------:R-:W-:Y:S02]  /*30e50*/  LEA R6, P4, R7.reuse, R84, 0x1 ;  /* 0x0000005407067211 */ /* 0x040fe400078808ff */
[----:B------:R-:W-:Y:S02]  /*30e60*/  PRMT R12, R58, 0x7632, R12 ;  /* 0x000076323a0c7816 */ /* 0x000fe4000000000c */
[----:B------:R-:W-:Y:S01]  /*30e70*/  LEA.HI.X.SX32 R7, R7, R0, 0x1, P4 ;  /* 0x0000000007077211 */ /* 0x000fe200020f0eff */
[----:B------:R1:W-:Y:S01]  /*30e80*/  @P3 STG.E.U16 desc[UR38][R4.64], R58 ;  /* 0x0000003a04003986 */ /* 0x0003e2000c101526 */
[C---:B------:R-:W-:Y:S01]  /*30e90*/  LEA R8, P3, R9.reuse, R84, 0x1 ;  /* 0x0000005409087211 */ /* 0x040fe200078608ff */
[----:B0-----:R-:W-:Y:S02]  /*30ea0*/  VIADD R3, R9, UR9 ;  /* 0x0000000909037c36 */ /* 0x001fe40008000000 */
[----:B------:R0:W-:Y:S01]  /*30eb0*/  @P2 STG.E.U16 desc[UR38][R6.64], R12 ;  /* 0x0000000c06002986 */ /* 0x0001e2000c101526 */
[----:B------:R-:W-:Y:S01]  /*30ec0*/  F2FP.F16.F32.PACK_AB R60, R61, R60 ;  /* 0x0000003c3d3c723e */ /* 0x000fe200000000ff */
[C---:B-1----:R-:W-:Y:S01]  /*30ed0*/  VIADD R5, R3.reuse, UR9 ;  /* 0x0000000903057c36 */ /* 0x042fe20008000000 */
[----:B------:R-:W-:-:S02]  /*30ee0*/  LEA R2, P2, R3, R84, 0x1 ;  /* 0x0000005403027211 */ /* 0x000fc400078408ff */
[-C--:B------:R-:W-:Y:S01]  /*30ef0*/  LEA.HI.X.SX32 R9, R9, R0.reuse, 0x1, P3 ;  /* 0x0000000009097211 */ /* 0x080fe200018f0eff */
[----:B------:R-:W-:Y:S01]  /*30f00*/  VIADD R11, R5, UR9 ;  /* 0x00000009050b7c36 */ /* 0x000fe20008000000 */
[----:B------:R-:W-:Y:S02]  /*30f10*/  LEA.HI.X.SX32 R3, R3, R0, 0x1, P2 ;  /* 0x0000000003037211 */ /* 0x000fe400010f0eff */
[----:B0-----:R-:W-:Y:S01]  /*30f20*/  PRMT R7, R60, 0x7632, R7 ;  /* 0x000076323c077816 */ /* 0x001fe20000000007 */
[----:B------:R-:W-:Y:S01]  /*30f30*/  @P1 STG.E.U16 desc[UR38][R8.64], R60 ;  /* 0x0000003c08001986 */ /* 0x000fe2000c101526 */
[----:B------:R-:W-:-:S03]  /*30f40*/  LEA R4, P1, R5, R84, 0x1 ;  /* 0x0000005405047211 */ /* 0x000fc600078208ff */
[----:B------:R0:W-:Y:S01]  /*30f50*/  @P6 STG.E.U16 desc[UR38][R2.64], R7 ;  /* 0x0000000702006986 */ /* 0x0001e2000c101526 */
[----:B------:R-:W-:Y:S02]  /*30f60*/  LEA R6, P6, R11, R84, 0x1 ;  /* 0x000000540b067211 */ /* 0x000fe400078c08ff */
[-C--:B------:R-:W-:Y:S02]  /*30f70*/  LEA.HI.X.SX32 R5, R5, R0.reuse, 0x1, P1 ;  /* 0x0000000005057211 */ /* 0x080fe400008f0eff */
[----:B----4-:R-:W-:Y:S02]  /*30f80*/  ISETP.LT.AND P4, PT, R17, UR15, !P0 ;  /* 0x0000000f11007c0c */ /* 0x010fe4000c781270 */
[----:B0-----:R-:W-:Y:S02]  /*30f90*/  LEA.HI.X.SX32 R7, R11, R0, 0x1, P6 ;  /* 0x000000000b077211 */ /* 0x001fe400030f0eff */
[----:B------:R-:W-:Y:S02]  /*30fa0*/  F2FP.F16.F32.PACK_AB R62, R63, R62 ;  /* 0x0000003e3f3e723e */ /* 0x000fe400000000ff */
[----:B------:R-:W-:-:S02]  /*30fb0*/  F2FP.F16.F32.PACK_AB R64, R65, R64 ;  /* 0x000000404140723e */ /* 0x000fc400000000ff */
[----:B------:R-:W-:Y:S01]  /*30fc0*/  F2FP.F16.F32.PACK_AB R66, R67, R66 ;  /* 0x000000424342723e */ /* 0x000fe200000000ff */
[----:B------:R0:W-:Y:S03]  /*30fd0*/  @P5 STG.E.U16 desc[UR38][R4.64], R62 ;  /* 0x0000003e04005986 */ /* 0x0001e6000c101526 */
[----:B------:R-:W-:Y:S02]  /*30fe0*/  PRMT R42, R66, 0x7632, R42 ;  /* 0x00007632422a7816 */ /* 0x000fe4000000002a */
[----:B0-----:R-:W-:Y:S02]  /*30ff0*/  PRMT R5, R64, 0x7632, R5 ;  /* 0x0000763240057816 */ /* 0x001fe40000000005 */
[----:B--2---:R-:W-:Y:S02]  /*31000*/  ISETP.LT.AND P3, PT, R15, UR15, !P0 ;  /* 0x0000000f0f007c0c */ /* 0x004fe4000c761270 */
[----:B---3--:R-:W-:Y:S01]  /*31010*/  ISETP.LT.AND P2, PT, R13, UR15, !P0 ;  /* 0x0000000f0d007c0c */ /* 0x008fe2000c741270 */
[----:B------:R-:W-:-:S04]  /*31020*/  VIADD R13, R11, UR9 ;  /* 0x000000090b0d7c36 */ /* 0x000fc80008000000 */
[C---:B------:R-:W-:Y:S01]  /*31030*/  VIADD R15, R13.reuse, UR9 ;  /* 0x000000090d0f7c36 */ /* 0x040fe20008000000 */
[----:B------:R-:W-:-:S03]  /*31040*/  LEA R8, P1, R13, R84, 0x1 ;  /* 0x000000540d087211 */ /* 0x000fc600078208ff */
[C---:B------:R-:W-:Y:S01]  /*31050*/  VIADD R17, R15.reuse, UR9 ;  /* 0x000000090f117c36 */ /* 0x040fe20008000000 */
[----:B------:R-:W-:Y:S02]  /*31060*/  LEA R10, P6, R15, R84, 0x1 ;  /* 0x000000540f0a7211 */ /* 0x000fe400078c08ff */
[-C--:B------:R-:W-:Y:S01]  /*31070*/  LEA.HI.X.SX32 R9, R13, R0.reuse, 0x1, P1 ;  /* 0x000000000d097211 */ /* 0x080fe200008f0eff */
[----:B------:R-:W-:Y:S01]  /*31080*/  VIADD R13, R17, UR9 ;  /* 0x00000009110d7c36 */ /* 0x000fe20008000000 */
[----:B------:R-:W-:Y:S02]  /*31090*/  LEA.HI.X.SX32 R11, R15, R0, 0x1, P6 ;  /* 0x000000000f0b7211 */ /* 0x000fe400030f0eff */
[C---:B------:R-:W-:Y:S02]  /*310a0*/  LEA R2, P6, R17.reuse, R84, 0x1 ;  /* 0x0000005411027211 */ /* 0x040fe400078c08ff */
[----:B------:R-:W-:Y:S02]  /*310b0*/  ISETP.LT.AND P1, PT, R16, UR15, !P0 ;  /* 0x0000000f10007c0c */ /* 0x000fe4000c721270 */
[----:B------:R-:W-:-:S02]  /*310c0*/  LEA.HI.X.SX32 R3, R17, R0, 0x1, P6 ;  /* 0x0000000011037211 */ /* 0x000fc400030f0eff */
[C---:B------:R-:W-:Y:S02]  /*310d0*/  LEA R84, P6, R13.reuse, R84, 0x1 ;  /* 0x000000540d547211 */ /* 0x040fe400078c08ff */
[----:B-----5:R-:W-:Y:S02]  /*310e0*/  ISETP.LT.AND P0, PT, R14, UR15, !P0 ;  /* 0x0000000f0e007c0c */ /* 0x020fe4000c701270 */
[----:B------:R-:W-:Y:S02]  /*310f0*/  LEA.HI.X.SX32 R85, R13, R0, 0x1, P6 ;  /* 0x000000000d557211 */ /* 0x000fe400030f0eff */
[----:B------:R-:W-:-:S05]  /*31100*/  PRMT R0, R62, 0x7632, R0 ;  /* 0x000076323e007816 */ /* 0x000fca0000000000 */
[----:B------:R0:W-:Y:S04]  /*31110*/  @P4 STG.E.U16 desc[UR38][R6.64], R0 ;  /* 0x0000000006004986 */ /* 0x0001e8000c101526 */
[----:B------:R0:W-:Y:S04]  /*31120*/  @P3 STG.E.U16 desc[UR38][R8.64], R64 ;  /* 0x0000004008003986 */ /* 0x0001e8000c101526 */
[----:B------:R0:W-:Y:S04]  /*31130*/  @P2 STG.E.U16 desc[UR38][R10.64], R5 ;  /* 0x000000050a002986 */ /* 0x0001e8000c101526 */
[----:B------:R0:W-:Y:S04]  /*31140*/  @P1 STG.E.U16 desc[UR38][R2.64], R66 ;  /* 0x0000004202001986 */ /* 0x0001e8000c101526 */
[----:B------:R0:W-:Y:S01]  /*31150*/  @P0 STG.E.U16 desc[UR38][R84.64], R42 ;  /* 0x0000002a54000986 */ /* 0x0001e2000c101526 */
[----:B------:R-:W-:Y:S06]  /*31160*/  BAR.SYNC.DEFER_BLOCKING 0x0 ;  /* 0x0000000000007b1d */ /* 0x000fec0000010000 */
[----:B------:R-:W-:Y:S05]  /*31170*/  BRA.U UP0, `(.L_x_14) ;  /* 0x0000000100a07547 */ /* 0x000fea000b800000 */
[----:B------:R-:W1:Y:S01]  /*31180*/  S2UR UR6, SR_CgaCtaId ;  /* 0x00000000000679c3 */ /* 0x000e620000008800 */
[----:B------:R-:W-:Y:S01]  /*31190*/  NOP ;  /* 0x0000000000007918 */ /* 0x000fe20000000000 */
[----:B------:R-:W-:Y:S01]  /*311a0*/  UMOV UR4, 0x50 ;  /* 0x0000005000047882 */ /* 0x000fe20000000000 */
[----:B0-----:R-:W-:Y:S02]  /*311b0*/  IMAD.U32 R0, RZ, RZ, UR5 ;  /* 0x00000005ff007e24 */ /* 0x001fe4000f8e00ff */
[----:B------:R-:W-:Y:S02]  /*311c0*/  IMAD.MOV.U32 R3, RZ, RZ, 0xff ;  /* 0x000000ffff037424 */ /* 0x000fe400078e00ff */
[----:B------:R-:W-:Y:S01]  /*311d0*/  IMAD.MOV.U32 R7, RZ, RZ, 0x1 ;  /* 0x00000001ff077424 */ /* 0x000fe200078e00ff */
[----:B------:R-:W-:-:S04]  /*311e0*/  LOP3.LUT R0, R0, 0xffff, RZ, 0xc0, !PT ;  /* 0x0000ffff00007812 */ /* 0x000fc800078ec0ff */
[----:B------:R-:W-:-:S05]  /*311f0*/  SHF.R.U32.HI R0, RZ, 0x5, R0 ;  /* 0x00000005ff007819 */ /* 0x000fca0000011600 */
[----:B------:R-:W-:Y:S01]  /*31200*/  VIADD R2, R0, 0x10 ;  /* 0x0000001000027836 */ /* 0x000fe20000000000 */
[----:B------:R-:W-:Y:S01]  /*31210*/  SHF.L.U32 R0, R3, R0, RZ ;  /* 0x0000000003007219 */ /* 0x000fe200000006ff */
[----:B-1----:R-:W-:-:S03]  /*31220*/  ULEA UR6, UR6, UR4, 0x18 ;  /* 0x0000000406067291 */ /* 0x002fc6000f8ec0ff */
[----:B------:R-:W-:-:S04]  /*31230*/  SHF.L.U32 R3, R7, R2, RZ ;  /* 0x0000000207037219 */ /* 0x000fc800000006ff */
[----:B------:R-:W-:Y:S02]  /*31240*/  LOP3.LUT R0, R3, R0, RZ, 0xfc, !PT ;  /* 0x0000000003007212 */ /* 0x000fe400078efcff */
[----:B------:R-:W0:Y:S02]  /*31250*/  LDS R5, [UR6] ;  /* 0x00000006ff057984 */ /* 0x000e240008000800 */
[C---:B------:R-:W-:Y:S02]  /*31260*/  LOP3.LUT R2, R0.reuse, 0xffff, RZ, 0xc0, !PT ;  /* 0x0000ffff00027812 */ /* 0x040fe400078ec0ff */
[----:B0-----:R-:W-:-:S04]  /*31270*/  LOP3.LUT R3, R0, 0xffff, R5, 0x80, !PT ;  /* 0x0000ffff00037812 */ /* 0x001fc800078e8005 */
[----:B------:R-:W-:-:S13]  /*31280*/  ISETP.NE.AND P0, PT, R3, R2, PT ;  /* 0x000000020300720c */ /* 0x000fda0003f05270 */
[----:B------:R-:W-:Y:S05]  /*31290*/  @P0 BRA `(.L_x_15) ;  /* 0x0000000000500947 */ /* 0x000fea0003800000 */
[----:B------:R-:W-:Y:S02]  /*312a0*/  SHF.R.U32.HI R5, RZ, 0x10, R5 ;  /* 0x00000010ff057819 */ /* 0x000fe40000011605 */
[----:B------:R-:W-:-:S04]  /*312b0*/  SHF.R.U32.HI R2, RZ, 0x10, R0 ;  /* 0x00000010ff027819 */ /* 0x000fc80000011600 */
[----:B------:R-:W-:-:S04]  /*312c0*/  LOP3.LUT R5, R5, R2, RZ, 0xc0, !PT ;  /* 0x0000000205057212 */ /* 0x000fc800078ec0ff */
[----:B------:R-:W-:-:S13]  /*312d0*/  ISETP.NE.AND P0, PT, R5, R2, PT ;  /* 0x000000020500720c */ /* 0x000fda0003f05270 */
[----:B------:R-:W-:Y:S05]  /*312e0*/  @P0 BRA `(.L_x_16) ;  /* 0x0000000000300947 */ /* 0x000fea0003800000 */
[----:B------:R-:W-:Y:S01]  /*312f0*/  R2UR UR4, R0 ;  /* 0x00000000000472ca */ /* 0x000fe200000e0000 */
[----:B------:R-:W-:Y:S01]  /*31300*/  VOTEU.ANY UR5, UPT, PT ;  /* 0x0000000000057886 */ /* 0x000fe200038e0100 */
[----:B------:R-:W0:Y:S01]  /*31310*/  S2R R0, SR_LANEID ;  /* 0x0000000000007919 */ /* 0x000e220000000000 */
[----:B------:R-:W-:-:S10]  /*31320*/  UFLO.U32 UR5, UR5 ;  /* 0x00000005000572bd */ /* 0x000fd400080e0000 */
[----:B------:R-:W-:-:S06]  /*31330*/  ULOP3.LUT UR4, URZ, UR4, URZ, 0x33, !UPT ;  /* 0x00000004ff047292 */ /* 0x000fcc000f8e33ff */
[----:B------:R-:W-:-:S04]  /*31340*/  IMAD.U32 R2, RZ, RZ, UR4 ;  /* 0x00000004ff027e24 */ /* 0x000fc8000f8e00ff */
[----:B------:R-:W1:Y:S02]  /*31350*/  REDUX UR7, R2 ;  /* 0x00000000020773c4 */ /* 0x000e640000000000 */
[----:B------:R2:W-:Y:S01]  /*31360*/  UTCATOMSWS.AND URZ, UR4 ;  /* 0x0000000400ff79e3 */ /* 0x0005e20008000000 */
[----:B0-----:R-:W-:Y:S01]  /*31370*/  ISETP.EQ.U32.AND P0, PT, R0, UR5, PT ;  /* 0x0000000500007c0c */ /* 0x001fe2000bf02070 */
[----:B-1----:R-:W-:-:S12]  /*31380*/  IMAD.U32 R0, RZ, RZ, UR7 ;  /* 0x00000007ff007e24 */ /* 0x002fd8000f8e00ff */
[----:B------:R2:W-:Y:S01]  /*31390*/  @P0 ATOMS.AND RZ, [UR6], R0 ;  /* 0x00000000ffff098c */ /* 0x0005e2000a800006 */
[----:B------:R-:W-:Y:S05]  /*313a0*/  BRA `(.L_x_14) ;  /* 0x0000000000147947 */ /* 0x000fea0003800000 */
.L_x_16:
[----:B------:R-:W-:-:S07]  /*313b0*/  MOV R2, 0x313d0 ;  /* 0x000313d000027802 */ /* 0x000fce0000000f00 */
[----:B------:R-:W-:Y:S05]  /*313c0*/  CALL.REL.NOINC `($__internal_0_$__cuda_sm10x_tcgen05_guardrail_trap_col_being_dealloced_not_returned_by_alloc) ;  /* 0x00000000002c7944 */ /* 0x000fea0003c00000 */
[----:B------:R-:W-:Y:S05]  /*313d0*/  BRA `(.L_x_14) ;  /* 0x0000000000087947 */ /* 0x000fea0003800000 */
.L_x_15:
[----:B------:R-:W-:-:S07]  /*313e0*/  MOV R2, 0x31400 ;  /* 0x0003140000027802 */ /* 0x000fce0000000f00 */
[----:B------:R-:W-:Y:S05]  /*313f0*/  CALL.REL.NOINC `($__internal_2_$__cuda_sm10x_tcgen05_guardrail_trap_unallocated_columns_being_dealloced) ;  /* 0x0000000000387944 */ /* 0x000fea0003c00000 */
.L_x_14:
[----:B------:R-:W-:Y:S01]  /*31400*/  NOP ;  /* 0x0000000000007918 */ /* 0x000fe20000000000 */
[----:B--2---:R-:W-:Y:S05]  /*31410*/  EXIT ;  /* 0x000000000000794d */ /* 0x004fea0003800000 */
.L_x_9:
[----:B------:R-:W0:Y:S02]  /*31420*/  SYNCS.PHASECHK.TRANS64.TRYWAIT P4, [UR8], R4 ;  /* 0x00000004ff0075a7 */ /* 0x000e240008081108 */
[----:B0-----:R-:W-:Y:S05]  /*31430*/  @!P4 BRA `(.L_x_9) ;  /* 0xfffffffc00f8c947 */ /* 0x001fea000383ffff */
[----:B------:R-:W-:Y:S05]  /*31440*/  BRA `(.L_x_17) ;  /* 0xffffff4000c07947 */ /* 0x000fea000383ffff */
.L_x_13:
[----:B------:R-:W0:Y:S02]  /*31450*/  SYNCS.PHASECHK.TRANS64.TRYWAIT P1, [UR8], R2 ;  /* 0x00000002ff0075a7 */ /* 0x000e240008021108 */
[----:B0-----:R-:W-:Y:S05]  /*31460*/  @!P1 BRA `(.L_x_13) ;  /* 0xfffffffc00f89947 */ /* 0x001fea000383ffff */
[----:B------:R-:W-:Y:S05]  /*31470*/  BRA `(.L_x_12) ;  /* 0xffffffe000447947 */ /* 0x000fea000383ffff */
        .weak           $__internal_0_$__cuda_sm10x_tcgen05_guardrail_trap_col_being_dealloced_not_returned_by_alloc
        .type           $__internal_0_$__cuda_sm10x_tcgen05_guardrail_trap_col_being_dealloced_not_returned_by_alloc,@function
        .size           $__internal_0_$__cuda_sm10x_tcgen05_guardrail_trap_col_being_dealloced_not_returned_by_alloc,($__internal_1_$__cuda_sm10x_tcgen05_guardrail_trap_phase_invalid_during_alloc - $__internal_0_$__cuda_sm10x_tcgen05_guardrail_trap_col_being_dealloced_not_returned_by_alloc)
$__internal_0_$__cuda_sm10x_tcgen05_guardrail_trap_col_being_dealloced_not_returned_by_alloc:
[----:B------:R-:W-:Y:S05]  /*31480*/  BPT.TRAP 0x1 ;  /* 0x000000040000795c */ /* 0x000fea0000300000 */
[----:B------:R-:W-:-:S04]  /*31490*/  IMAD.MOV.U32 R3, RZ, RZ, 0x0 ;  /* 0x00000000ff037424 */ /* 0x000fc800078e00ff */
[----:B------:R-:W-:Y:S05]  /*314a0*/  RET.REL.NODEC R2 `(matmul_kernel) ;  /* 0xfffffce802d47950 */ /* 0x000fea0003c3ffff */
        .weak           $__internal_1_$__cuda_sm10x_tcgen05_guardrail_trap_phase_invalid_during_alloc
        .type           $__internal_1_$__cuda_sm10x_tcgen05_guardrail_trap_phase_invalid_during_alloc,@function
        .size           $__internal_1_$__cuda_sm10x_tcgen05_guardrail_trap_phase_invalid_during_alloc,($__internal_2_$__cuda_sm10x_tcgen05_guardrail_trap_unallocated_columns_being_dealloced - $__internal_1_$__cuda_sm10x_tcgen05_guardrail_trap_phase_invalid_during_alloc)
$__internal_1_$__cuda_sm10x_tcgen05_guardrail_trap_phase_invalid_during_alloc:
[----:B------:R-:W-:Y:S05]  /*314b0*/  BPT.TRAP 0x1 ;  /* 0x000000040000795c */ /* 0x000fea0000300000 */
[----:B------:R-:W-:-:S04]  /*314c0*/  IMAD.MOV.U32 R3, RZ, RZ, 0x0 ;  /* 0x00000000ff037424 */ /* 0x000fc800078e00ff */
[----:B------:R-:W-:Y:S05]  /*314d0*/  RET.REL.NODEC R2 `(matmul_kernel) ;  /* 0xfffffce802c87950 */ /* 0x000fea0003c3ffff */
        .weak           $__internal_2_$__cuda_sm10x_tcgen05_guardrail_trap_unallocated_columns_being_dealloced
        .type           $__internal_2_$__cuda_sm10x_tcgen05_guardrail_trap_unallocated_columns_being_dealloced,@function
        .size           $__internal_2_$__cuda_sm10x_tcgen05_guardrail_trap_unallocated_columns_being_dealloced,(.L_x_21 - $__internal_2_$__cuda_sm10x_tcgen05_guardrail_trap_unallocated_columns_being_dealloced)
$__internal_2_$__cuda_sm10x_tcgen05_guardrail_trap_unallocated_columns_being_dealloced:
[----:B------:R-:W-:Y:S05]  /*314e0*/  BPT.TRAP 0x1 ;  /* 0x000000040000795c */ /* 0x000fea0000300000 */
[----:B------:R-:W-:-:S04]  /*314f0*/  IMAD.MOV.U32 R3, RZ, RZ, 0x0 ;  /* 0x00000000ff037424 */ /* 0x000fc800078e00ff */
[----:B------:R-:W-:Y:S05]  /*31500*/  RET.REL.NODEC R2 `(matmul_kernel) ;  /* 0xfffffce802bc7950 */ /* 0x000fea0003c3ffff */
.L_x_18:
[----:B------:R-:W-:-:S00]  /*31510*/  BRA `(.L_x_18) ;  /* 0xfffffffc00fc7947 */ /* 0x000fc0000383ffff */
[----:B------:R-:W-:-:S00]  /*31520*/  NOP ;  /* 0x0000000000007918 */ /* 0x000fc00000000000 */
        /* <DEDUP_REMOVED lines=13> */
.L_x_21:


//--------------------- .nv.shared.matmul_kernel  --------------------------
	.section	.nv.shared.matmul_kernel,"aw",@nobits
	.sectionflags	@""
	.align	16
	.zero		1024


//--------------------- .nv.shared.reserved.0     --------------------------
	.section	.nv.shared.reserved.0,"aw",@nobits
	.align	8
	.weak		__nv_reservedSMEM_offset_0_alias
	.size		__nv_reservedSMEM_offset_0_alias, 0, 64
	.other		__nv_reservedSMEM_offset_0_alias,@"STO_CUDA_RESERVED_SHARED STV_DEFAULT"
__nv_reservedSMEM_offset_0_alias:
	.zero		0
.nv.shared.reserved.0:
	.zero		64
	.weak		__nv_reservedSMEM_allocation_phase
	.type		__nv_reservedSMEM_allocation_phase,@object
	.size		__nv_reservedSMEM_allocation_phase,(.L_0 - __nv_reservedSMEM_allocation_phase)
__nv_reservedSMEM_allocation_phase:
	.zero		1
.L_0:
	.zero		7
	.weak		__nv_reservedSMEM_devtool_atexit_pc
	.type		__nv_reservedSMEM_devtool_atexit_pc,@object
	.size		__nv_reservedSMEM_devtool_atexit_pc,(__nv_reservedSMEM_allocation_mask - __nv_reservedSMEM_devtool_atexit_pc)
__nv_reservedSMEM_devtool_atexit_pc:
	.zero		8
	.weak		__nv_reservedSMEM_allocation_mask
	.type		__nv_reservedSMEM_allocation_mask,@object
	.size		__nv_reservedSMEM_allocation_mask,(.L_2 - __nv_reservedSMEM_allocation_mask)
__nv_reservedSMEM_allocation_mask:
	.zero		4
.L_2:


//--------------------- .nv.constant0.matmul_kernel --------------------------
	.section	.nv.constant0.matmul_kernel,"a",@progbits
	.sectionflags	@""
	.align	4
.nv.constant0.matmul_kernel:
	.zero		976


//--------------------- SYMBOLS --------------------------

	.type		.nv.reservedSmem.offset0,@object
	.size		.nv.reservedSmem.offset0,0x4
	.type		.nv.reservedSmem.cap,@object
	.size		.nv.reservedSmem.cap,0x4
